// auto-generated by cutlass_sweep.epilogue — config: {"arch": "sm_90", "cluster_m": 1, "cluster_n": 1, "dtype": "e4m3", "fusion": "silu", "tile_k": 64, "tile_m": 128, "tile_n": 256}
#include "cutlass/cutlass.h"
#include "cutlass/gemm/collective/collective_builder.hpp"
#include "cutlass/gemm/device/gemm_universal_adapter.h"
#include "cutlass/gemm/kernel/gemm_universal.hpp"
#include "cutlass/epilogue/collective/collective_builder.hpp"
#include "cutlass/epilogue/fusion/operations.hpp"
#include "cutlass/epilogue/thread/activation.h"

using Elem = cutlass::float_e4m3_t;
using Acc  = float;
using TileShape    = cute::Shape<cute::_128, cute::_256, cute::_64>;
using ClusterShape = cute::Shape<cute::_1, cute::_1, cute::_1>;
using FusionOp     = cutlass::epilogue::fusion::LinCombEltAct<cutlass::epilogue::thread::SiLu, Elem, Acc>;

using CollectiveEpilogue = typename cutlass::epilogue::collective::CollectiveBuilder<
    cutlass::arch::Sm90, cutlass::arch::OpClassTensorOp,
    TileShape, ClusterShape,
    cutlass::epilogue::collective::EpilogueTileAuto,
    Acc, Acc,
    Elem, cutlass::layout::RowMajor, 128 / cutlass::sizeof_bits<Elem>::value,
    Elem, cutlass::layout::RowMajor, 128 / cutlass::sizeof_bits<Elem>::value,
    cutlass::epilogue::TmaWarpSpecializedCooperative,
    FusionOp
  >::CollectiveOp;

using CollectiveMainloop = typename cutlass::gemm::collective::CollectiveBuilder<
    cutlass::arch::Sm90, cutlass::arch::OpClassTensorOp,
    Elem, cutlass::layout::RowMajor, 128 / cutlass::sizeof_bits<Elem>::value,
    Elem, cutlass::layout::ColumnMajor, 128 / cutlass::sizeof_bits<Elem>::value,
    Acc,
    TileShape, ClusterShape,
    cutlass::gemm::collective::StageCountAutoCarveout<
        static_cast<int>(sizeof(typename CollectiveEpilogue::SharedStorage))>,
    cutlass::gemm::KernelTmaWarpSpecializedCooperative
  >::CollectiveOp;

using GemmKernel = cutlass::gemm::kernel::GemmUniversal<
    cute::Shape<int,int,int,int>, CollectiveMainloop, CollectiveEpilogue>;
using Gemm = cutlass::gemm::device::GemmUniversalAdapter<GemmKernel>;

auto* _anchor = &cutlass::device_kernel<GemmKernel>;


// ===== COMPILED SASS (sm_90a) =====

	.target	sm_90a

	.elftype	@"ET_EXEC"


//--------------------- .note.nv.tkinfo           --------------------------
	.section	.note.nv.tkinfo,"",@"SHT_NOTE"
	.sectionflags	@"SHF_NOTE_NV_TKINFO"
	.tkinfo
        /*0018*/ 	.word	0x00000002
        /*0030*/ 	.string	""
        /*0030*/ 	.string	"ptxas"
        /*0030*/ 	.string	"Cuda compilation tools, release 13.0, V13.0.88"
        /*0030*/ 	.string	"Build cuda_13.0.r13.0/compiler.36424714_0"
        /*0030*/ 	.string	"-arch sm_90a -m 64 "



//--------------------- .note.nv.cuinfo           --------------------------
	.section	.note.nv.cuinfo,"",@"SHT_NOTE"
	.sectionflags	@"SHF_NOTE_NV_CUINFO"
        /*0018*/ 	.short	0x0002
        /*001a*/ 	.short	0x005a
        /*001c*/ 	.short	0x0082
	.zero		2


//--------------------- .nv.info                  --------------------------
	.section	.nv.info,"",@"SHT_CUDA_INFO"
	.align	4


	//----- nvinfo : EIATTR_REGCOUNT
	.align		4
        /*0000*/ 	.byte	0x04, 0x2f
        /*0002*/ 	.short	(.L_16 - .L_15)
	.align		4
.L_15:
        /*0004*/ 	.word	index@(_ZN7cutlass13device_kernelINS_4gemm6kernel13GemmUniversalIN4cute5tupleIJiiiiEEENS1_10collective13CollectiveMmaINS1_37MainloopSm90TmaGmmaWarpSpecializedFP8ILi8ENS5_IJNS4_1CILi1EEESB_SB_EEENS1_35KernelTmaWarpSpecializedCooperativeEEENS5_IJNSA_ILi128EEENSA_ILi256EEENSA_ILi64EEEEEENS_12float_e4m3_tENS5_IJlSB_lEEESJ_SK_NS4_8TiledMMAINS4_8MMA_AtomIJNS4_4SM904GMMA31MMA_64x256x32_F32E4M3E4M3_SS_TNILNSO_7ScaleInE1ELSQ_1EEEEEENS4_6LayoutINS5_IJNSA_ILi2EEESB_SB_EEENS5_IJSB_NSA_ILi0EEESW_EEEEENS5_IJNS4_10UnderscoreESZ_SZ_EEEEENS4_13SM90_TMA_LOADENS4_14ComposedLayoutINS4_7SwizzleILi2ELi4ELi3EEENS4_18smem_ptr_flag_bitsILi8EEENST_INS5_IJNSA_ILi8EEESH_EEENS5_IJSH_SB_EEEEEEEvNS4_8identityES12_S1C_vS1D_EENS_8epilogue10collective18CollectiveEpilogueINS1F_22Sm90TmaWarpSpecializedILi4ELi2ELi16ELb0ELb0EEEJSI_NS5_IJSF_NSA_ILi32EEEEEESJ_SK_SJ_SK_NS1F_6fusion15FusionCallbacksIS1J_NS1M_13LinCombEltActINS1F_6thread4SiLuESJ_fSJ_fLNS_15FloatRoundStyleE2EEESI_S1L_JEEES12_NS13_INS14_ILi1ELi4ELi3EEES17_NST_INS5_IJS18_S1K_EEENS5_IJS1K_SB_EEEEEEENS4_39AutoVectorizingCopyWithAssumedAlignmentILi128EEENS4_14SM90_TMA_STOREES1Y_S20_NS4_9Copy_AtomIJNS4_17SM90_U32x4_STSM_NENS_6half_tEEEEvEEEvvEEEEvNT_6ParamsE)
        /*0008*/ 	.word	0x000000a8


	//----- nvinfo : EIATTR_FRAME_SIZE
	.align		4
.L_16:
        /*000c*/ 	.byte	0x04, 0x11
        /*000e*/ 	.short	(.L_18 - .L_17)
	.align		4
.L_17:
        /*0010*/ 	.word	index@($__internal_0_$__cuda_sm20_rcp_rn_f32_slowpath)
        /*0014*/ 	.word	0x000000e8


	//----- nvinfo : EIATTR_FRAME_SIZE
	.align		4
.L_18:
        /*0018*/ 	.byte	0x04, 0x11
        /*001a*/ 	.short	(.L_20 - .L_19)
	.align		4
.L_19:
        /*001c*/ 	.word	index@(_ZN7cutlass13device_kernelINS_4gemm6kernel13GemmUniversalIN4cute5tupleIJiiiiEEENS1_10collective13CollectiveMmaINS1_37MainloopSm90TmaGmmaWarpSpecializedFP8ILi8ENS5_IJNS4_1CILi1EEESB_SB_EEENS1_35KernelTmaWarpSpecializedCooperativeEEENS5_IJNSA_ILi128EEENSA_ILi256EEENSA_ILi64EEEEEENS_12float_e4m3_tENS5_IJlSB_lEEESJ_SK_NS4_8TiledMMAINS4_8MMA_AtomIJNS4_4SM904GMMA31MMA_64x256x32_F32E4M3E4M3_SS_TNILNSO_7ScaleInE1ELSQ_1EEEEEENS4_6LayoutINS5_IJNSA_ILi2EEESB_SB_EEENS5_IJSB_NSA_ILi0EEESW_EEEEENS5_IJNS4_10UnderscoreESZ_SZ_EEEEENS4_13SM90_TMA_LOADENS4_14ComposedLayoutINS4_7SwizzleILi2ELi4ELi3EEENS4_18smem_ptr_flag_bitsILi8EEENST_INS5_IJNSA_ILi8EEESH_EEENS5_IJSH_SB_EEEEEEEvNS4_8identityES12_S1C_vS1D_EENS_8epilogue10collective18CollectiveEpilogueINS1F_22Sm90TmaWarpSpecializedILi4ELi2ELi16ELb0ELb0EEEJSI_NS5_IJSF_NSA_ILi32EEEEEESJ_SK_SJ_SK_NS1F_6fusion15FusionCallbacksIS1J_NS1M_13LinCombEltActINS1F_6thread4SiLuESJ_fSJ_fLNS_15FloatRoundStyleE2EEESI_S1L_JEEES12_NS13_INS14_ILi1ELi4ELi3EEES17_NST_INS5_IJS18_S1K_EEENS5_IJS1K_SB_EEEEEEENS4_39AutoVectorizingCopyWithAssumedAlignmentILi128EEENS4_14SM90_TMA_STOREES1Y_S20_NS4_9Copy_AtomIJNS4_17SM90_U32x4_STSM_NENS_6half_tEEEEvEEEvvEEEEvNT_6ParamsE)
        /*0020*/ 	.word	0x000000e8


	//----- nvinfo : EIATTR_MIN_STACK_SIZE
	.align		4
.L_20:
        /*0024*/ 	.byte	0x04, 0x12
        /*0026*/ 	.short	(.L_22 - .L_21)
	.align		4
.L_21:
        /*0028*/ 	.word	index@(_ZN7cutlass13device_kernelINS_4gemm6kernel13GemmUniversalIN4cute5tupleIJiiiiEEENS1_10collective13CollectiveMmaINS1_37MainloopSm90TmaGmmaWarpSpecializedFP8ILi8ENS5_IJNS4_1CILi1EEESB_SB_EEENS1_35KernelTmaWarpSpecializedCooperativeEEENS5_IJNSA_ILi128EEENSA_ILi256EEENSA_ILi64EEEEEENS_12float_e4m3_tENS5_IJlSB_lEEESJ_SK_NS4_8TiledMMAINS4_8MMA_AtomIJNS4_4SM904GMMA31MMA_64x256x32_F32E4M3E4M3_SS_TNILNSO_7ScaleInE1ELSQ_1EEEEEENS4_6LayoutINS5_IJNSA_ILi2EEESB_SB_EEENS5_IJSB_NSA_ILi0EEESW_EEEEENS5_IJNS4_10UnderscoreESZ_SZ_EEEEENS4_13SM90_TMA_LOADENS4_14ComposedLayoutINS4_7SwizzleILi2ELi4ELi3EEENS4_18smem_ptr_flag_bitsILi8EEENST_INS5_IJNSA_ILi8EEESH_EEENS5_IJSH_SB_EEEEEEEvNS4_8identityES12_S1C_vS1D_EENS_8epilogue10collective18CollectiveEpilogueINS1F_22Sm90TmaWarpSpecializedILi4ELi2ELi16ELb0ELb0EEEJSI_NS5_IJSF_NSA_ILi32EEEEEESJ_SK_SJ_SK_NS1F_6fusion15FusionCallbacksIS1J_NS1M_13LinCombEltActINS1F_6thread4SiLuESJ_fSJ_fLNS_15FloatRoundStyleE2EEESI_S1L_JEEES12_NS13_INS14_ILi1ELi4ELi3EEES17_NST_INS5_IJS18_S1K_EEENS5_IJS1K_SB_EEEEEEENS4_39AutoVectorizingCopyWithAssumedAlignmentILi128EEENS4_14SM90_TMA_STOREES1Y_S20_NS4_9Copy_AtomIJNS4_17SM90_U32x4_STSM_NENS_6half_tEEEEvEEEvvEEEEvNT_6ParamsE)
        /*002c*/ 	.word	0x000000e8
.L_22:


//--------------------- .nv.compat                --------------------------
	.section	.nv.compat,"",@"SHT_CUDA_COMPAT_INFO"
	.align	4
        /*0000*/ 	.byte	0x02, 0x09, 0x01, 0x00, 0x02, 0x02, 0x04, 0x00, 0x02, 0x05, 0x05, 0x00, 0x03, 0x07, 0x01, 0x01
        /*0010*/ 	.byte	0x02, 0x03, 0x01, 0x00, 0x02, 0x06, 0x01, 0x00, 0x04, 0x0b, 0x08, 0x00, 0x00, 0x00, 0x00, 0x00
        /*0020*/ 	.byte	0x00, 0x00, 0x00, 0x00


//--------------------- .nv.info._ZN7cutlass13device_kernelINS_4gemm6kernel13GemmUniversalIN4cute5tupleIJiiiiEEENS1_10collective13CollectiveMmaINS1_37MainloopSm90TmaGmmaWarpSpecializedFP8ILi8ENS5_IJNS4_1CILi1EEESB_SB_EEENS1_35KernelTmaWarpSpecializedCooperativeEEENS5_IJNSA_ILi128EEENSA_ILi256EEENSA_ILi64EEEEEENS_12float_e4m3_tENS5_IJlSB_lEEESJ_SK_NS4_8TiledMMAINS4_8MMA_AtomIJNS4_4SM904GMMA31MMA_64x256x32_F32E4M3E4M3_SS_TNILNSO_7ScaleInE1ELSQ_1EEEEEENS4_6LayoutINS5_IJNSA_ILi2EEESB_SB_EEENS5_IJSB_NSA_ILi0EEESW_EEEEENS5_IJNS4_10UnderscoreESZ_SZ_EEEEENS4_13SM90_TMA_LOADENS4_14ComposedLayoutINS4_7SwizzleILi2ELi4ELi3EEENS4_18smem_ptr_flag_bitsILi8EEENST_INS5_IJNSA_ILi8EEESH_EEENS5_IJSH_SB_EEEEEEEvNS4_8identityES12_S1C_vS1D_EENS_8epilogue10collective18CollectiveEpilogueINS1F_22Sm90TmaWarpSpecializedILi4ELi2ELi16ELb0ELb0EEEJSI_NS5_IJSF_NSA_ILi32EEEEEESJ_SK_SJ_SK_NS1F_6fusion15FusionCallbacksIS1J_NS1M_13LinCombEltActINS1F_6thread4SiLuESJ_fSJ_fLNS_15FloatRoundStyleE2EEESI_S1L_JEEES12_NS13_INS14_ILi1ELi4ELi3EEES17_NST_INS5_IJS18_S1K_EEENS5_IJS1K_SB_EEEEEEENS4_39AutoVectorizingCopyWithAssumedAlignmentILi128EEENS4_14SM90_TMA_STOREES1Y_S20_NS4_9Copy_AtomIJNS4_17SM90_U32x4_STSM_NENS_6half_tEEEEvEEEvvEEEEvNT_6ParamsE --------------------------
	.section	.nv.info._ZN7cutlass13device_kernelINS_4gemm6kernel13GemmUniversalIN4cute5tupleIJiiiiEEENS1_10collective13CollectiveMmaINS1_37MainloopSm90TmaGmmaWarpSpecializedFP8ILi8ENS5_IJNS4_1CILi1EEESB_SB_EEENS1_35KernelTmaWarpSpecializedCooperativeEEENS5_IJNSA_ILi128EEENSA_ILi256EEENSA_ILi64EEEEEENS_12float_e4m3_tENS5_IJlSB_lEEESJ_SK_NS4_8TiledMMAINS4_8MMA_AtomIJNS4_4SM904GMMA31MMA_64x256x32_F32E4M3E4M3_SS_TNILNSO_7ScaleInE1ELSQ_1EEEEEENS4_6LayoutINS5_IJNSA_ILi2EEESB_SB_EEENS5_IJSB_NSA_ILi0EEESW_EEEEENS5_IJNS4_10UnderscoreESZ_SZ_EEEEENS4_13SM90_TMA_LOADENS4_14ComposedLayoutINS4_7SwizzleILi2ELi4ELi3EEENS4_18smem_ptr_flag_bitsILi8EEENST_INS5_IJNSA_ILi8EEESH_EEENS5_IJSH_SB_EEEEEEEvNS4_8identityES12_S1C_vS1D_EENS_8epilogue10collective18CollectiveEpilogueINS1F_22Sm90TmaWarpSpecializedILi4ELi2ELi16ELb0ELb0EEEJSI_NS5_IJSF_NSA_ILi32EEEEEESJ_SK_SJ_SK_NS1F_6fusion15FusionCallbacksIS1J_NS1M_13LinCombEltActINS1F_6thread4SiLuESJ_fSJ_fLNS_15FloatRoundStyleE2EEESI_S1L_JEEES12_NS13_INS14_ILi1ELi4ELi3EEES17_NST_INS5_IJS18_S1K_EEENS5_IJS1K_SB_EEEEEEENS4_39AutoVectorizingCopyWithAssumedAlignmentILi128EEENS4_14SM90_TMA_STOREES1Y_S20_NS4_9Copy_AtomIJNS4_17SM90_U32x4_STSM_NENS_6half_tEEEEvEEEvvEEEEvNT_6ParamsE,"",@"SHT_CUDA_INFO"
	.sectionflags	@""
	.align	4


	//----- nvinfo : EIATTR_CUDA_API_VERSION
	.align		4
        /*0000*/ 	.byte	0x04, 0x37
        /*0002*/ 	.short	(.L_24 - .L_23)
.L_23:
        /*0004*/ 	.word	0x00000082


	//----- nvinfo : EIATTR_KPARAM_INFO
	.align		4
.L_24:
        /*0008*/ 	.byte	0x04, 0x17
        /*000a*/ 	.short	(.L_26 - .L_25)
.L_25:
        /*000c*/ 	.word	0x00000000
        /*0010*/ 	.short	0x0000
        /*0012*/ 	.short	0x0070
        /*0014*/ 	.byte	0x00, 0xf0, 0x01, 0x1c


	//----- nvinfo : EIATTR_SPARSE_MMA_MASK
	.align		4
.L_26:
        /*0018*/ 	.byte	0x03, 0x50
        /*001a*/ 	.short	0x0000


	//----- nvinfo : EIATTR_MAXREG_COUNT
	.align		4
        /*001c*/ 	.byte	0x03, 0x1b
        /*001e*/ 	.short	0x00a8


	//----- nvinfo : EIATTR_NUM_BARRIERS
	.align		4
        /*0020*/ 	.byte	0x02, 0x4c
        /*0022*/ 	.byte	0x02
	.zero		1


	//----- nvinfo : EIATTR_EXTERNS
	.align		4
        /*0024*/ 	.byte	0x04, 0x0f
        /*0026*/ 	.short	(.L_28 - .L_27)


	//   ....[0]....
	.align		4
.L_27:
        /*0028*/ 	.word	index@(__assertfail)


	//----- nvinfo : EIATTR_ANNOTATIONS
	.align		4
.L_28:
        /*002c*/ 	.byte	0x04, 0x55
        /*002e*/ 	.short	(.L_30 - .L_29)


	//   ....[0]....
.L_29:
        /*0030*/ 	.word	0x00000001
        /*0034*/ 	.byte	0xd0, 0x0a, 0x00, 0x00, 0x01, 0x00, 0x00, 0x00, 0xf0, 0x0a, 0x00, 0x00, 0x01, 0x00, 0x00, 0x00
        /* <DEDUP_REMOVED lines=232> */
        /*0ec4*/ 	.byte	0xe0, 0xa1, 0x01, 0x00


	//----- nvinfo : EIATTR_MERCURY_ISA_VERSION
	.align		4
.L_30:
        /*0ec8*/ 	.byte	0x03, 0x5f
        /*0eca*/ 	.short	0x0101


	//----- nvinfo : EIATTR_INT_WARP_WIDE_INSTR_OFFSETS
	.align		4
        /*0ecc*/ 	.byte	0x04, 0x31
        /*0ece*/ 	.short	(.L_32 - .L_31)


	//   ....[0]....
.L_31:
        /*0ed0*/ 	.word	0x00000940


	//   ....[1]....
        /*0ed4*/ 	.word	0x00000950


	//   ....[2]....
        /*0ed8*/ 	.word	0x000009f0


	//----- nvinfo : EIATTR_COOP_GROUP_MASK_REGIDS
	.align		4
.L_32:
        /*0edc*/ 	.byte	0x04, 0x29
        /*0ede*/ 	.short	(.L_34 - .L_33)


	//   ....[0]....
.L_33:
        /*0ee0*/ 	.word	0xffffffff


	//   ....[1]....
        /*0ee4*/ 	.word	0xffffffff


	//   ....[2]....
        /*0ee8*/ 	.word	0xffffffff


	//   ....[3]....
        /*0eec*/ 	.word	0xffffffff


	//   ....[4]....
        /*0ef0*/ 	.word	0xffffffff


	//   ....[5]....
        /*0ef4*/ 	.word	0xffffffff


	//----- nvinfo : EIATTR_COOP_GROUP_INSTR_OFFSETS
	.align		4
.L_34:
        /*0ef8*/ 	.byte	0x04, 0x28
        /*0efa*/ 	.short	(.L_36 - .L_35)


	//   ....[0]....
.L_35:
        /*0efc*/ 	.word	0x00000080


	//   ....[1]....
        /*0f00*/ 	.word	0x00000090


	//   ....[2]....
        /*0f04*/ 	.word	0x00000450


	//   ....[3]....
        /*0f08*/ 	.word	0x00000690


	//   ....[4]....
        /*0f0c*/ 	.word	0x00000840


	//   ....[5]....
        /*0f10*/ 	.word	0x00001810


	//----- nvinfo : EIATTR_REG_RECONFIG
	.align		4
.L_36:
        /*0f14*/ 	.byte	0x01, 0x54
	.zero		2


	//----- nvinfo : EIATTR_SYSCALL_OFFSETS
	.align		4
        /*0f18*/ 	.byte	0x04, 0x46
        /*0f1a*/ 	.short	(.L_38 - .L_37)


	//   ....[0]....
.L_37:
        /*0f1c*/ 	.word	0x00005670


	//   ....[1]....
        /*0f20*/ 	.word	0x000057b0


	//----- nvinfo : EIATTR_MBARRIER_INSTR_OFFSETS
	.align		4
.L_38:
        /*0f24*/ 	.byte	0x04, 0x39
        /*0f26*/ 	.short	(.L_40 - .L_39)


	//   ....[0]....
.L_39:
        /*0f28*/ 	.word	0x00000570
        /*0f2c*/ 	.word	0x000000ff
        /*0f30*/ 	.word	0x00000000
        /*0f34*/ 	.short	0x0100
        /*0f36*/ 	.byte	0x08
	.zero		1


	//   ....[1]....
        /*0f38*/ 	.word	0x00000580
        /*0f3c*/ 	.word	0x000000ff
        /*0f40*/ 	.word	0x00000040
        /*0f44*/ 	.short	0x0100
        /*0f46*/ 	.byte	0x08
	.zero		1


	//   ....[2]....
        /*0f48*/ 	.word	0x00000590
        /*0f4c*/ 	.word	0x000000ff
        /*0f50*/ 	.word	0x00000008
        /*0f54*/ 	.short	0x0100
        /*0f56*/ 	.byte	0x08
	.zero		1


	//   ....[3]....
        /*0f58*/ 	.word	0x000005a0
        /*0f5c*/ 	.word	0x000000ff
        /*0f60*/ 	.word	0x00000048
        /*0f64*/ 	.short	0x0100
        /*0f66*/ 	.byte	0x08
	.zero		1


	//   ....[4]....
        /*0f68*/ 	.word	0x000005b0
        /*0f6c*/ 	.word	0x000000ff
        /*0f70*/ 	.word	0x00000010
        /*0f74*/ 	.short	0x0100
        /*0f76*/ 	.byte	0x08
	.zero		1


	//   ....[5]....
        /*0f78*/ 	.word	0x000005c0
        /*0f7c*/ 	.word	0x000000ff
        /*0f80*/ 	.word	0x00000050
        /*0f84*/ 	.short	0x0100
        /*0f86*/ 	.byte	0x08
	.zero		1


	//   ....[6]....
        /*0f88*/ 	.word	0x000005d0
        /*0f8c*/ 	.word	0x000000ff
        /*0f90*/ 	.word	0x00000018
        /*0f94*/ 	.short	0x0100
        /*0f96*/ 	.byte	0x08
	.zero		1


	//   ....[7]....
        /*0f98*/ 	.word	0x000005e0
        /*0f9c*/ 	.word	0x000000ff
        /*0fa0*/ 	.word	0x00000058
        /*0fa4*/ 	.short	0x0100
        /*0fa6*/ 	.byte	0x08
	.zero		1


	//   ....[8]....
        /*0fa8*/ 	.word	0x000005f0
        /*0fac*/ 	.word	0x000000ff
        /*0fb0*/ 	.word	0x00000020
        /*0fb4*/ 	.short	0x0100
        /*0fb6*/ 	.byte	0x08
	.zero		1


	//   ....[9]....
        /*0fb8*/ 	.word	0x00000600
        /*0fbc*/ 	.word	0x000000ff
        /*0fc0*/ 	.word	0x00000060
        /*0fc4*/ 	.short	0x0100
        /*0fc6*/ 	.byte	0x08
	.zero		1


	//   ....[10]....
        /*0fc8*/ 	.word	0x00000610
        /*0fcc*/ 	.word	0x000000ff
        /*0fd0*/ 	.word	0x00000028
        /*0fd4*/ 	.short	0x0100
        /*0fd6*/ 	.byte	0x08
	.zero		1


	//   ....[11]....
        /*0fd8*/ 	.word	0x00000620
        /*0fdc*/ 	.word	0x000000ff
        /*0fe0*/ 	.word	0x00000068
        /*0fe4*/ 	.short	0x0100
        /*0fe6*/ 	.byte	0x08
	.zero		1


	//   ....[12]....
        /*0fe8*/ 	.word	0x00000630
        /*0fec*/ 	.word	0x000000ff
        /*0ff0*/ 	.word	0x00000030
        /*0ff4*/ 	.short	0x0100
        /*0ff6*/ 	.byte	0x08
	.zero		1


	//   ....[13]....
        /*0ff8*/ 	.word	0x00000640
        /*0ffc*/ 	.word	0x000000ff
        /*1000*/ 	.word	0x00000070
        /*1004*/ 	.short	0x0100
        /*1006*/ 	.byte	0x08
	.zero		1


	//   ....[14]....
        /*1008*/ 	.word	0x00000650
        /*100c*/ 	.word	0x000000ff
        /*1010*/ 	.word	0x00000038
        /*1014*/ 	.short	0x0100
        /*1016*/ 	.byte	0x08
	.zero		1


	//   ....[15]....
        /*1018*/ 	.word	0x00000660
        /*101c*/ 	.word	0x000000ff
        /*1020*/ 	.word	0x00000078
        /*1024*/ 	.short	0x0100
        /*1026*/ 	.byte	0x08
	.zero		1


	//   ....[16]....
        /*1028*/ 	.word	0x000007b0
        /*102c*/ 	.word	0x000000ff
        /*1030*/ 	.word	0x00000080
        /*1034*/ 	.short	0x0100
        /*1036*/ 	.byte	0x08
	.zero		1


	//   ....[17]....
        /*1038*/ 	.word	0x000007c0
        /*103c*/ 	.word	0x000000ff
        /*1040*/ 	.word	0x000000a0
        /*1044*/ 	.short	0x0100
        /*1046*/ 	.byte	0x08
	.zero		1


	//   ....[18]....
        /*1048*/ 	.word	0x000007d0
        /*104c*/ 	.word	0x000000ff
        /*1050*/ 	.word	0x00000088
        /*1054*/ 	.short	0x0100
        /*1056*/ 	.byte	0x08
	.zero		1


	//   ....[19]....
        /*1058*/ 	.word	0x000007e0
        /*105c*/ 	.word	0x000000ff
        /*1060*/ 	.word	0x000000a8
        /*1064*/ 	.short	0x0100
        /*1066*/ 	.byte	0x08
	.zero		1


	//   ....[20]....
        /*1068*/ 	.word	0x000007f0
        /*106c*/ 	.word	0x000000ff
        /*1070*/ 	.word	0x00000090
        /*1074*/ 	.short	0x0100
        /*1076*/ 	.byte	0x08
	.zero		1


	//   ....[21]....
        /*1078*/ 	.word	0x00000800
        /*107c*/ 	.word	0x000000ff
        /*1080*/ 	.word	0x000000b0
        /*1084*/ 	.short	0x0100
        /*1086*/ 	.byte	0x08
	.zero		1


	//   ....[22]....
        /*1088*/ 	.word	0x00000810
        /*108c*/ 	.word	0x000000ff
        /*1090*/ 	.word	0x00000098
        /*1094*/ 	.short	0x0100
        /*1096*/ 	.byte	0x08
	.zero		1


	//   ....[23]....
        /*1098*/ 	.word	0x00000820
        /*109c*/ 	.word	0x000000ff
        /*10a0*/ 	.word	0x000000b8
        /*10a4*/ 	.short	0x0100
        /*10a6*/ 	.byte	0x08
	.zero		1


	//   ....[24]....
        /*10a8*/ 	.word	0x00000a90
        /*10ac*/ 	.word	0x000000ff
        /*10b0*/ 	.word	0x000000c0
        /*10b4*/ 	.short	0x0100
        /*10b6*/ 	.byte	0x08
	.zero		1


	//   ....[25]....
        /*10b8*/ 	.word	0x00000b30
        /*10bc*/ 	.word	0x000000ff
        /*10c0*/ 	.word	0x000000c8
        /*10c4*/ 	.short	0x0100
        /*10c6*/ 	.byte	0x08
	.zero		1


	//   ....[26]....
        /*10c8*/ 	.word	0x00002090
        /*10cc*/ 	.word	0x000000ff
        /*10d0*/ 	.word	0x00000000
        /*10d4*/ 	.short	0x010a
        /*10d6*/ 	.byte	0x04
	.zero		1


	//   ....[27]....
        /*10d8*/ 	.word	0x000020d0
        /*10dc*/ 	.word	0x000000ff
        /*10e0*/ 	.word	0x00000000
        /*10e4*/ 	.short	0x010a
        /*10e6*/ 	.byte	0x04
	.zero		1


	//   ....[28]....
        /*10e8*/ 	.word	0x00003430
        /*10ec*/ 	.word	0x000000ff
        /*10f0*/ 	.word	0x00000000
        /*10f4*/ 	.short	0x010a
        /*10f6*/ 	.byte	0x08
	.zero		1


	//   ....[29]....
        /*10f8*/ 	.word	0x00003470
        /*10fc*/ 	.word	0x000000ff
        /*1100*/ 	.word	0x00000000
        /*1104*/ 	.short	0x010a
        /*1106*/ 	.byte	0x08
	.zero		1


	//   ....[30]....
        /*1108*/ 	.word	0x000044f0
        /*110c*/ 	.word	0x000000ff
        /*1110*/ 	.word	0x00000000
        /*1114*/ 	.short	0x0101
        /*1116*/ 	.byte	0x06
	.zero		1


	//   ....[31]....
        /*1118*/ 	.word	0x000054c0
        /*111c*/ 	.word	0x000000ff
        /*1120*/ 	.word	0x00000000
        /*1124*/ 	.short	0x0101
        /*1126*/ 	.byte	0x04
	.zero		1


	//   ....[32]....
        /*1128*/ 	.word	0x00005ca0
        /*112c*/ 	.word	0x0000000d
        /*1130*/ 	.word	0x00000080
        /*1134*/ 	.short	0x010a
        /*1136*/ 	.byte	0x3f
	.zero		1


	//   ....[33]....
        /*1138*/ 	.word	0x00005fb0
        /*113c*/ 	.word	0x00000000
        /*1140*/ 	.word	0x00000000
        /*1144*/ 	.short	0x0101
        /*1146*/ 	.byte	0x3f
	.zero		1


	//   ....[34]....
        /*1148*/ 	.word	0x00007ff0
        /*114c*/ 	.word	0x0000000e
        /*1150*/ 	.word	0x00000080
        /*1154*/ 	.short	0x010a
        /*1156*/ 	.byte	0x3f
	.zero		1


	//   ....[35]....
        /*1158*/ 	.word	0x00008220
        /*115c*/ 	.word	0x00000000
        /*1160*/ 	.word	0x00000000
        /*1164*/ 	.short	0x0101
        /*1166*/ 	.byte	0x3f
	.zero		1


	//   ....[36]....
        /*1168*/ 	.word	0x0000a170
        /*116c*/ 	.word	0x0000000d
        /*1170*/ 	.word	0x00000080
        /*1174*/ 	.short	0x010a
        /*1176*/ 	.byte	0x3f
	.zero		1


	//   ....[37]....
        /*1178*/ 	.word	0x0000a3a0
        /*117c*/ 	.word	0x00000000
        /*1180*/ 	.word	0x00000000
        /*1184*/ 	.short	0x0101
        /*1186*/ 	.byte	0x3f
	.zero		1


	//   ....[38]....
        /*1188*/ 	.word	0x0000c2d0
        /*118c*/ 	.word	0x00000000
        /*1190*/ 	.word	0x00000080
        /*1194*/ 	.short	0x010a
        /*1196*/ 	.byte	0x3f
	.zero		1


	//   ....[39]....
        /*1198*/ 	.word	0x0000c540
        /*119c*/ 	.word	0x00000000
        /*11a0*/ 	.word	0x00000000
        /*11a4*/ 	.short	0x0101
        /*11a6*/ 	.byte	0x3f
	.zero		1


	//   ....[40]....
        /*11a8*/ 	.word	0x0000e490
        /*11ac*/ 	.word	0x00000000
        /*11b0*/ 	.word	0x00000080
        /*11b4*/ 	.short	0x010a
        /*11b6*/ 	.byte	0x3f
	.zero		1


	//   ....[41]....
        /*11b8*/ 	.word	0x0000e700
        /*11bc*/ 	.word	0x00000000
        /*11c0*/ 	.word	0x00000000
        /*11c4*/ 	.short	0x0101
        /*11c6*/ 	.byte	0x3f
	.zero		1


	//   ....[42]....
        /*11c8*/ 	.word	0x00010650
        /*11cc*/ 	.word	0x00000000
        /*11d0*/ 	.word	0x00000080
        /*11d4*/ 	.short	0x010a
        /*11d6*/ 	.byte	0x3f
	.zero		1


	//   ....[43]....
        /*11d8*/ 	.word	0x000108c0
        /*11dc*/ 	.word	0x00000000
        /*11e0*/ 	.word	0x00000000
        /*11e4*/ 	.short	0x0101
        /*11e6*/ 	.byte	0x3f
	.zero		1


	//   ....[44]....
        /*11e8*/ 	.word	0x000128e0
        /*11ec*/ 	.word	0x00000000
        /*11f0*/ 	.word	0x00000080
        /*11f4*/ 	.short	0x010a
        /*11f6*/ 	.byte	0x3f
	.zero		1


	//   ....[45]....
        /*11f8*/ 	.word	0x00012b50
        /*11fc*/ 	.word	0x00000000
        /*1200*/ 	.word	0x00000000
        /*1204*/ 	.short	0x0101
        /*1206*/ 	.byte	0x3f
	.zero		1


	//   ....[46]....
        /*1208*/ 	.word	0x00014ba0
        /*120c*/ 	.word	0x00000003
        /*1210*/ 	.word	0x00000080
        /*1214*/ 	.short	0x010a
        /*1216*/ 	.byte	0x3f
	.zero		1


	//   ....[47]....
        /*1218*/ 	.word	0x00014df0
        /*121c*/ 	.word	0x00000000
        /*1220*/ 	.word	0x00000000
        /*1224*/ 	.short	0x0101
        /*1226*/ 	.byte	0x3f
	.zero		1


	//   ....[48]....
        /*1228*/ 	.word	0x00017be0
        /*122c*/ 	.word	0x000000ff
        /*1230*/ 	.word	0x000000c8
        /*1234*/ 	.short	0x010a
        /*1236*/ 	.byte	0x04
	.zero		1


	//   ....[49]....
        /*1238*/ 	.word	0x00017fe0
        /*123c*/ 	.word	0x000000ff
        /*1240*/ 	.word	0x000000a0
        /*1244*/ 	.short	0x010a
        /*1246*/ 	.byte	0x0d
	.zero		1


	//   ....[50]....
        /*1248*/ 	.word	0x000180d0
        /*124c*/ 	.word	0x000000ff
        /*1250*/ 	.word	0x00000080
        /*1254*/ 	.short	0x010b
        /*1256*/ 	.byte	0x0d
	.zero		1


	//   ....[51]....
        /*1258*/ 	.word	0x00018130
        /*125c*/ 	.word	0x000000ff
        /*1260*/ 	.word	0x00000000
        /*1264*/ 	.short	0x0101
        /*1266*/ 	.byte	0x10
	.zero		1


	//   ....[52]....
        /*1268*/ 	.word	0x00018160
        /*126c*/ 	.word	0x000000ff
        /*1270*/ 	.word	0x000000a8
        /*1274*/ 	.short	0x010a
        /*1276*/ 	.byte	0x0d
	.zero		1


	//   ....[53]....
        /*1278*/ 	.word	0x00018270
        /*127c*/ 	.word	0x000000ff
        /*1280*/ 	.word	0x00000088
        /*1284*/ 	.short	0x010b
        /*1286*/ 	.byte	0x0d
	.zero		1


	//   ....[54]....
        /*1288*/ 	.word	0x000182d0
        /*128c*/ 	.word	0x000000ff
        /*1290*/ 	.word	0x00000000
        /*1294*/ 	.short	0x0101
        /*1296*/ 	.byte	0x12
	.zero		1


	//   ....[55]....
        /*1298*/ 	.word	0x00018300
        /*129c*/ 	.word	0x000000ff
        /*12a0*/ 	.word	0x000000b0
        /*12a4*/ 	.short	0x010a
        /*12a6*/ 	.byte	0x0d
	.zero		1


	//   ....[56]....
        /*12a8*/ 	.word	0x00018410
        /*12ac*/ 	.word	0x000000ff
        /*12b0*/ 	.word	0x00000090
        /*12b4*/ 	.short	0x010b
        /*12b6*/ 	.byte	0x0d
	.zero		1


	//   ....[57]....
        /*12b8*/ 	.word	0x00018470
        /*12bc*/ 	.word	0x000000ff
        /*12c0*/ 	.word	0x00000000
        /*12c4*/ 	.short	0x0101
        /*12c6*/ 	.byte	0x15
	.zero		1


	//   ....[58]....
        /*12c8*/ 	.word	0x000184a0
        /*12cc*/ 	.word	0x000000ff
        /*12d0*/ 	.word	0x000000b8
        /*12d4*/ 	.short	0x010a
        /*12d6*/ 	.byte	0x0d
	.zero		1


	//   ....[59]....
        /*12d8*/ 	.word	0x000185b0
        /*12dc*/ 	.word	0x000000ff
        /*12e0*/ 	.word	0x00000098
        /*12e4*/ 	.short	0x010b
        /*12e6*/ 	.byte	0x0d
	.zero		1


	//   ....[60]....
        /*12e8*/ 	.word	0x00018610
        /*12ec*/ 	.word	0x000000ff
        /*12f0*/ 	.word	0x00000000
        /*12f4*/ 	.short	0x0101
        /*12f6*/ 	.byte	0x1d
	.zero		1


	//   ....[61]....
        /*12f8*/ 	.word	0x00018650
        /*12fc*/ 	.word	0x000000ff
        /*1300*/ 	.word	0x000000a0
        /*1304*/ 	.short	0x010a
        /*1306*/ 	.byte	0x0d
	.zero		1


	//   ....[62]....
        /*1308*/ 	.word	0x00018750
        /*130c*/ 	.word	0x000000ff
        /*1310*/ 	.word	0x00000080
        /*1314*/ 	.short	0x010b
        /*1316*/ 	.byte	0x0d
	.zero		1


	//   ....[63]....
        /*1318*/ 	.word	0x00018790
        /*131c*/ 	.word	0x000000ff
        /*1320*/ 	.word	0x00000000
        /*1324*/ 	.short	0x0101
        /*1326*/ 	.byte	0x10
	.zero		1


	//   ....[64]....
        /*1328*/ 	.word	0x000187c0
        /*132c*/ 	.word	0x000000ff
        /*1330*/ 	.word	0x000000a8
        /*1334*/ 	.short	0x010a
        /*1336*/ 	.byte	0x0d
	.zero		1


	//   ....[65]....
        /*1338*/ 	.word	0x000188c0
        /*133c*/ 	.word	0x000000ff
        /*1340*/ 	.word	0x00000088
        /*1344*/ 	.short	0x010b
        /*1346*/ 	.byte	0x0d
	.zero		1


	//   ....[66]....
        /*1348*/ 	.word	0x00018900
        /*134c*/ 	.word	0x000000ff
        /*1350*/ 	.word	0x00000000
        /*1354*/ 	.short	0x0101
        /*1356*/ 	.byte	0x12
	.zero		1


	//   ....[67]....
        /*1358*/ 	.word	0x00018930
        /*135c*/ 	.word	0x000000ff
        /*1360*/ 	.word	0x000000b0
        /*1364*/ 	.short	0x010a
        /*1366*/ 	.byte	0x0d
	.zero		1


	//   ....[68]....
        /*1368*/ 	.word	0x00018a30
        /*136c*/ 	.word	0x000000ff
        /*1370*/ 	.word	0x00000090
        /*1374*/ 	.short	0x010b
        /*1376*/ 	.byte	0x0d
	.zero		1


	//   ....[69]....
        /*1378*/ 	.word	0x00018a70
        /*137c*/ 	.word	0x000000ff
        /*1380*/ 	.word	0x00000000
        /*1384*/ 	.short	0x0101
        /*1386*/ 	.byte	0x15
	.zero		1


	//   ....[70]....
        /*1388*/ 	.word	0x00018aa0
        /*138c*/ 	.word	0x000000ff
        /*1390*/ 	.word	0x000000b8
        /*1394*/ 	.short	0x010a
        /*1396*/ 	.byte	0x0d
	.zero		1


	//   ....[71]....
        /*1398*/ 	.word	0x00018ba0
        /*139c*/ 	.word	0x000000ff
        /*13a0*/ 	.word	0x00000098
        /*13a4*/ 	.short	0x010b
        /*13a6*/ 	.byte	0x0d
	.zero		1


	//   ....[72]....
        /*13a8*/ 	.word	0x00018bf0
        /*13ac*/ 	.word	0x000000ff
        /*13b0*/ 	.word	0x00000000
        /*13b4*/ 	.short	0x0101
        /*13b6*/ 	.byte	0x1d
	.zero		1


	//   ....[73]....
        /*13b8*/ 	.word	0x00019310
        /*13bc*/ 	.word	0x00000000
        /*13c0*/ 	.word	0x000000a0
        /*13c4*/ 	.short	0x010a
        /*13c6*/ 	.byte	0x3f
	.zero		1


	//   ....[74]....
        /*13c8*/ 	.word	0x00019350
        /*13cc*/ 	.word	0x00000000
        /*13d0*/ 	.word	0x000000a8
        /*13d4*/ 	.short	0x010a
        /*13d6*/ 	.byte	0x3f
	.zero		1


	//   ....[75]....
        /*13d8*/ 	.word	0x00019390
        /*13dc*/ 	.word	0x00000000
        /*13e0*/ 	.word	0x000000b0
        /*13e4*/ 	.short	0x010a
        /*13e6*/ 	.byte	0x3f
	.zero		1


	//   ....[76]....
        /*13e8*/ 	.word	0x000193f0
        /*13ec*/ 	.word	0x00000000
        /*13f0*/ 	.word	0x000000b8
        /*13f4*/ 	.short	0x010a
        /*13f6*/ 	.byte	0x3f
	.zero		1


	//   ....[77]....
        /*13f8*/ 	.word	0x00019750
        /*13fc*/ 	.word	0x0000000f
        /*1400*/ 	.word	0x00000040
        /*1404*/ 	.short	0x010a
        /*1406*/ 	.byte	0x3f
	.zero		1


	//   ....[78]....
        /*1408*/ 	.word	0x00019b00
        /*140c*/ 	.word	0x00000003
        /*1410*/ 	.word	0x000000c8
        /*1414*/ 	.short	0x0101
        /*1416*/ 	.byte	0x3f
	.zero		1


	//   ....[79]....
        /*1418*/ 	.word	0x0001a2a0
        /*141c*/ 	.word	0x00000007
        /*1420*/ 	.word	0x00000000
        /*1424*/ 	.short	0x010a
        /*1426*/ 	.byte	0x3f
	.zero		1


	//   ....[80]....
        /*1428*/ 	.word	0x0001a320
        /*142c*/ 	.word	0x00000009
        /*1430*/ 	.word	0x00000000
        /*1434*/ 	.short	0x010a
        /*1436*/ 	.byte	0x3f
	.zero		1


	//   ....[81]....
        /*1438*/ 	.word	0x0001a3b0
        /*143c*/ 	.word	0x00000006
        /*1440*/ 	.word	0x00000000
        /*1444*/ 	.short	0x010a
        /*1446*/ 	.byte	0x3f
	.zero		1


	//   ....[82]....
        /*1448*/ 	.word	0x0001a440
        /*144c*/ 	.word	0x00000009
        /*1450*/ 	.word	0x00000000
        /*1454*/ 	.short	0x010a
        /*1456*/ 	.byte	0x3f
	.zero		1


	//   ....[83]....
        /*1458*/ 	.word	0x0001a4d0
        /*145c*/ 	.word	0x00000006
        /*1460*/ 	.word	0x00000000
        /*1464*/ 	.short	0x010a
        /*1466*/ 	.byte	0x3f
	.zero		1


	//   ....[84]....
        /*1468*/ 	.word	0x0001a560
        /*146c*/ 	.word	0x00000009
        /*1470*/ 	.word	0x00000000
        /*1474*/ 	.short	0x010a
        /*1476*/ 	.byte	0x3f
	.zero		1


	//   ....[85]....
        /*1478*/ 	.word	0x0001a5f0
        /*147c*/ 	.word	0x00000006
        /*1480*/ 	.word	0x00000000
        /*1484*/ 	.short	0x010a
        /*1486*/ 	.byte	0x3f
	.zero		1


	//   ....[86]....
        /*1488*/ 	.word	0x0001a680
        /*148c*/ 	.word	0x00000003
        /*1490*/ 	.word	0x00000000
        /*1494*/ 	.short	0x010a
        /*1496*/ 	.byte	0x3f
	.zero		1


	//   ....[87]....
        /*1498*/ 	.word	0x0001a6f0
        /*149c*/ 	.word	0x00000003
        /*14a0*/ 	.word	0x00000000
        /*14a4*/ 	.short	0x010a
        /*14a6*/ 	.byte	0x3f
	.zero		1


	//   ....[88]....
        /*14a8*/ 	.word	0x0001a750
        /*14ac*/ 	.word	0x00000007
        /*14b0*/ 	.word	0x00000000
        /*14b4*/ 	.short	0x010a
        /*14b6*/ 	.byte	0x3f
	.zero		1


	//   ....[89]....
        /*14b8*/ 	.word	0x0001a7a0
        /*14bc*/ 	.word	0x0000000d
        /*14c0*/ 	.word	0x00000080
        /*14c4*/ 	.short	0x010a
        /*14c6*/ 	.byte	0x3f
	.zero		1


	//   ....[90]....
        /*14c8*/ 	.word	0x0001a7f0
        /*14cc*/ 	.word	0x0000000e
        /*14d0*/ 	.word	0x00000080
        /*14d4*/ 	.short	0x010a
        /*14d6*/ 	.byte	0x3f
	.zero		1


	//   ....[91]....
        /*14d8*/ 	.word	0x0001a840
        /*14dc*/ 	.word	0x0000000d
        /*14e0*/ 	.word	0x00000080
        /*14e4*/ 	.short	0x010a
        /*14e6*/ 	.byte	0x3f
	.zero		1


	//   ....[92]....
        /*14e8*/ 	.word	0x0001a890
        /*14ec*/ 	.word	0x00000000
        /*14f0*/ 	.word	0x00000080
        /*14f4*/ 	.short	0x010a
        /*14f6*/ 	.byte	0x3f
	.zero		1


	//   ....[93]....
        /*14f8*/ 	.word	0x0001a8e0
        /*14fc*/ 	.word	0x00000000
        /*1500*/ 	.word	0x00000080
        /*1504*/ 	.short	0x010a
        /*1506*/ 	.byte	0x3f
	.zero		1


	//   ....[94]....
        /*1508*/ 	.word	0x0001a930
        /*150c*/ 	.word	0x00000000
        /*1510*/ 	.word	0x00000080
        /*1514*/ 	.short	0x010a
        /*1516*/ 	.byte	0x3f
	.zero		1


	//   ....[95]....
        /*1518*/ 	.word	0x0001a980
        /*151c*/ 	.word	0x00000000
        /*1520*/ 	.word	0x00000080
        /*1524*/ 	.short	0x010a
        /*1526*/ 	.byte	0x3f
	.zero		1


	//   ....[96]....
        /*1528*/ 	.word	0x0001a9d0
        /*152c*/ 	.word	0x00000003
        /*1530*/ 	.word	0x00000080
        /*1534*/ 	.short	0x010a
        /*1536*/ 	.byte	0x3f
	.zero		1


	//   ....[97]....
        /*1538*/ 	.word	0x0001aa30
        /*153c*/ 	.word	0x00000007
        /*1540*/ 	.word	0x000000c8
        /*1544*/ 	.short	0x010a
        /*1546*/ 	.byte	0x3f
	.zero		1


	//   ....[98]....
        /*1548*/ 	.word	0x0001aa90
        /*154c*/ 	.word	0x00000003
        /*1550*/ 	.word	0x000000a0
        /*1554*/ 	.short	0x010a
        /*1556*/ 	.byte	0x3f
	.zero		1


	//   ....[99]....
        /*1558*/ 	.word	0x0001aaf0
        /*155c*/ 	.word	0x00000003
        /*1560*/ 	.word	0x000000a8
        /*1564*/ 	.short	0x010a
        /*1566*/ 	.byte	0x3f
	.zero		1


	//   ....[100]....
        /*1568*/ 	.word	0x0001ab50
        /*156c*/ 	.word	0x00000003
        /*1570*/ 	.word	0x000000b0
        /*1574*/ 	.short	0x010a
        /*1576*/ 	.byte	0x3f
	.zero		1


	//   ....[101]....
        /*1578*/ 	.word	0x0001abb0
        /*157c*/ 	.word	0x00000003
        /*1580*/ 	.word	0x000000b8
        /*1584*/ 	.short	0x010a
        /*1586*/ 	.byte	0x3f
	.zero		1


	//   ....[102]....
        /*1588*/ 	.word	0x0001ac10
        /*158c*/ 	.word	0x00000003
        /*1590*/ 	.word	0x000000a0
        /*1594*/ 	.short	0x010a
        /*1596*/ 	.byte	0x3f
	.zero		1


	//   ....[103]....
        /*1598*/ 	.word	0x0001ac70
        /*159c*/ 	.word	0x00000003
        /*15a0*/ 	.word	0x000000a8
        /*15a4*/ 	.short	0x010a
        /*15a6*/ 	.byte	0x3f
	.zero		1


	//   ....[104]....
        /*15a8*/ 	.word	0x0001acd0
        /*15ac*/ 	.word	0x00000003
        /*15b0*/ 	.word	0x000000b0
        /*15b4*/ 	.short	0x010a
        /*15b6*/ 	.byte	0x3f
	.zero		1


	//   ....[105]....
        /*15b8*/ 	.word	0x0001ad30
        /*15bc*/ 	.word	0x00000003
        /*15c0*/ 	.word	0x000000b8
        /*15c4*/ 	.short	0x010a
        /*15c6*/ 	.byte	0x3f
	.zero		1


	//   ....[106]....
        /*15c8*/ 	.word	0x0001ad80
        /*15cc*/ 	.word	0x00000000
        /*15d0*/ 	.word	0x000000a0
        /*15d4*/ 	.short	0x010a
        /*15d6*/ 	.byte	0x3f
	.zero		1


	//   ....[107]....
        /*15d8*/ 	.word	0x0001add0
        /*15dc*/ 	.word	0x00000000
        /*15e0*/ 	.word	0x000000a8
        /*15e4*/ 	.short	0x010a
        /*15e6*/ 	.byte	0x3f
	.zero		1


	//   ....[108]....
        /*15e8*/ 	.word	0x0001ae20
        /*15ec*/ 	.word	0x00000000
        /*15f0*/ 	.word	0x000000b0
        /*15f4*/ 	.short	0x010a
        /*15f6*/ 	.byte	0x3f
	.zero		1


	//   ....[109]....
        /*15f8*/ 	.word	0x0001aef0
        /*15fc*/ 	.word	0x0000000f
        /*1600*/ 	.word	0x00000040
        /*1604*/ 	.short	0x010a
        /*1606*/ 	.byte	0x3f
	.zero		1


	//   ....[110]....
        /*1608*/ 	.word	0x0001afc0
        /*160c*/ 	.word	0x00000007
        /*1610*/ 	.word	0x00000000
        /*1614*/ 	.short	0x010a
        /*1616*/ 	.byte	0x3f
	.zero		1


	//   ....[111]....
        /*1618*/ 	.word	0x0001b010
        /*161c*/ 	.word	0x00000009
        /*1620*/ 	.word	0x00000000
        /*1624*/ 	.short	0x010a
        /*1626*/ 	.byte	0x3f
	.zero		1


	//   ....[112]....
        /*1628*/ 	.word	0x0001b060
        /*162c*/ 	.word	0x00000006
        /*1630*/ 	.word	0x00000000
        /*1634*/ 	.short	0x010a
        /*1636*/ 	.byte	0x3f
	.zero		1


	//   ....[113]....
        /*1638*/ 	.word	0x0001b0b0
        /*163c*/ 	.word	0x00000009
        /*1640*/ 	.word	0x00000000
        /*1644*/ 	.short	0x010a
        /*1646*/ 	.byte	0x3f
	.zero		1


	//   ....[114]....
        /*1648*/ 	.word	0x0001b100
        /*164c*/ 	.word	0x00000006
        /*1650*/ 	.word	0x00000000
        /*1654*/ 	.short	0x010a
        /*1656*/ 	.byte	0x3f
	.zero		1


	//   ....[115]....
        /*1658*/ 	.word	0x0001b150
        /*165c*/ 	.word	0x00000009
        /*1660*/ 	.word	0x00000000
        /*1664*/ 	.short	0x010a
        /*1666*/ 	.byte	0x3f
	.zero		1


	//   ....[116]....
        /*1668*/ 	.word	0x0001b1a0
        /*166c*/ 	.word	0x00000006
        /*1670*/ 	.word	0x00000000
        /*1674*/ 	.short	0x010a
        /*1676*/ 	.byte	0x3f
	.zero		1


	//----- nvinfo : EIATTR_NUM_MBARRIERS
	.align		4
.L_40:
        /*1678*/ 	.byte	0x03, 0x38
        /*167a*/ 	.short	0x001a


	//----- nvinfo : EIATTR_EXIT_INSTR_OFFSETS
	.align		4
        /*167c*/ 	.byte	0x04, 0x1c
        /*167e*/ 	.short	(.L_42 - .L_41)


	//   ....[0]....
.L_41:
        /*1680*/ 	.word	0x00000bd0


	//   ....[1]....
        /*1684*/ 	.word	0x00001440


	//   ....[2]....
        /*1688*/ 	.word	0x000174c0


	//   ....[3]....
        /*168c*/ 	.word	0x00017b40


	//   ....[4]....
        /*1690*/ 	.word	0x00017b70


	//   ....[5]....
        /*1694*/ 	.word	0x00019440


	//   ....[6]....
        /*1698*/ 	.word	0x0001a6d0


	//----- nvinfo : EIATTR_MAX_THREADS
	.align		4
.L_42:
        /*169c*/ 	.byte	0x04, 0x05
        /*169e*/ 	.short	(.L_44 - .L_43)
.L_43:
        /*16a0*/ 	.word	0x00000180
        /*16a4*/ 	.word	0x00000001
        /*16a8*/ 	.word	0x00000001


	//----- nvinfo : EIATTR_CRS_STACK_SIZE
	.align		4
.L_44:
        /*16ac*/ 	.byte	0x04, 0x1e
        /*16ae*/ 	.short	(.L_46 - .L_45)
.L_45:
        /*16b0*/ 	.word	0x00000000


	//----- nvinfo : EIATTR_CBANK_PARAM_SIZE
	.align		4
.L_46:
        /*16b4*/ 	.byte	0x03, 0x19
        /*16b6*/ 	.short	0x0770


	//----- nvinfo : EIATTR_PARAM_CBANK
	.align		4
        /*16b8*/ 	.byte	0x04, 0x0a
        /*16ba*/ 	.short	(.L_48 - .L_47)
	.align		4
.L_47:
        /*16bc*/ 	.word	index@(.nv.constant0._ZN7cutlass13device_kernelINS_4gemm6kernel13GemmUniversalIN4cute5tupleIJiiiiEEENS1_10collective13CollectiveMmaINS1_37MainloopSm90TmaGmmaWarpSpecializedFP8ILi8ENS5_IJNS4_1CILi1EEESB_SB_EEENS1_35KernelTmaWarpSpecializedCooperativeEEENS5_IJNSA_ILi128EEENSA_ILi256EEENSA_ILi64EEEEEENS_12float_e4m3_tENS5_IJlSB_lEEESJ_SK_NS4_8TiledMMAINS4_8MMA_AtomIJNS4_4SM904GMMA31MMA_64x256x32_F32E4M3E4M3_SS_TNILNSO_7ScaleInE1ELSQ_1EEEEEENS4_6LayoutINS5_IJNSA_ILi2EEESB_SB_EEENS5_IJSB_NSA_ILi0EEESW_EEEEENS5_IJNS4_10UnderscoreESZ_SZ_EEEEENS4_13SM90_TMA_LOADENS4_14ComposedLayoutINS4_7SwizzleILi2ELi4ELi3EEENS4_18smem_ptr_flag_bitsILi8EEENST_INS5_IJNSA_ILi8EEESH_EEENS5_IJSH_SB_EEEEEEEvNS4_8identityES12_S1C_vS1D_EENS_8epilogue10collective18CollectiveEpilogueINS1F_22Sm90TmaWarpSpecializedILi4ELi2ELi16ELb0ELb0EEEJSI_NS5_IJSF_NSA_ILi32EEEEEESJ_SK_SJ_SK_NS1F_6fusion15FusionCallbacksIS1J_NS1M_13LinCombEltActINS1F_6thread4SiLuESJ_fSJ_fLNS_15FloatRoundStyleE2EEESI_S1L_JEEES12_NS13_INS14_ILi1ELi4ELi3EEES17_NST_INS5_IJS18_S1K_EEENS5_IJS1K_SB_EEEEEEENS4_39AutoVectorizingCopyWithAssumedAlignmentILi128EEENS4_14SM90_TMA_STOREES1Y_S20_NS4_9Copy_AtomIJNS4_17SM90_U32x4_STSM_NENS_6half_tEEEEvEEEvvEEEEvNT_6ParamsE)
        /*16c0*/ 	.short	0x0210
        /*16c2*/ 	.short	0x0770


	//----- nvinfo : EIATTR_SW_WAR
	.align		4
.L_48:
        /*16c4*/ 	.byte	0x04, 0x36
        /*16c6*/ 	.short	(.L_50 - .L_49)
.L_49:
        /*16c8*/ 	.word	0x00000008
.L_50:


//--------------------- .nv.callgraph             --------------------------
	.section	.nv.callgraph,"",@"SHT_CUDA_CALLGRAPH"
	.align	4
	.sectionentsize	8
	.align		4
        /*0000*/ 	.word	0x00000000
	.align		4
        /*0004*/ 	.word	0xffffffff
	.align		4
        /*0008*/ 	.word	index@(_ZN7cutlass13device_kernelINS_4gemm6kernel13GemmUniversalIN4cute5tupleIJiiiiEEENS1_10collective13CollectiveMmaINS1_37MainloopSm90TmaGmmaWarpSpecializedFP8ILi8ENS5_IJNS4_1CILi1EEESB_SB_EEENS1_35KernelTmaWarpSpecializedCooperativeEEENS5_IJNSA_ILi128EEENSA_ILi256EEENSA_ILi64EEEEEENS_12float_e4m3_tENS5_IJlSB_lEEESJ_SK_NS4_8TiledMMAINS4_8MMA_AtomIJNS4_4SM904GMMA31MMA_64x256x32_F32E4M3E4M3_SS_TNILNSO_7ScaleInE1ELSQ_1EEEEEENS4_6LayoutINS5_IJNSA_ILi2EEESB_SB_EEENS5_IJSB_NSA_ILi0EEESW_EEEEENS5_IJNS4_10UnderscoreESZ_SZ_EEEEENS4_13SM90_TMA_LOADENS4_14ComposedLayoutINS4_7SwizzleILi2ELi4ELi3EEENS4_18smem_ptr_flag_bitsILi8EEENST_INS5_IJNSA_ILi8EEESH_EEENS5_IJSH_SB_EEEEEEEvNS4_8identityES12_S1C_vS1D_EENS_8epilogue10collective18CollectiveEpilogueINS1F_22Sm90TmaWarpSpecializedILi4ELi2ELi16ELb0ELb0EEEJSI_NS5_IJSF_NSA_ILi32EEEEEESJ_SK_SJ_SK_NS1F_6fusion15FusionCallbacksIS1J_NS1M_13LinCombEltActINS1F_6thread4SiLuESJ_fSJ_fLNS_15FloatRoundStyleE2EEESI_S1L_JEEES12_NS13_INS14_ILi1ELi4ELi3EEES17_NST_INS5_IJS18_S1K_EEENS5_IJS1K_SB_EEEEEEENS4_39AutoVectorizingCopyWithAssumedAlignmentILi128EEENS4_14SM90_TMA_STOREES1Y_S20_NS4_9Copy_AtomIJNS4_17SM90_U32x4_STSM_NENS_6half_tEEEEvEEEvvEEEEvNT_6ParamsE)
	.align		4
        /*000c*/ 	.word	index@(__assertfail)
	.align		4
        /*0010*/ 	.word	0x00000000
	.align		4
        /*0014*/ 	.word	0xfffffffe
	.align		4
        /*0018*/ 	.word	0x00000000
	.align		4
        /*001c*/ 	.word	0xfffffffd
	.align		4
        /*0020*/ 	.word	0x00000000
	.align		4
        /*0024*/ 	.word	0xfffffffc


//--------------------- .nv.constant4             --------------------------
	.section	.nv.constant4,"a",@progbits
	.align	8
	.align		8
.nv.constant4:
        /*0000*/ 	.dword	__assertfail
	.align		8
        /*0008*/ 	.dword	__unnamed_1
	.align		8
        /*0010*/ 	.dword	__unnamed_2
	.align		8
        /*0018*/ 	.dword	_ZN39_INTERNAL_d033fbbb_4_k_cu_c7fbd33e_27514cuda3std3__45__cpo5beginE
	.align		8
        /*0020*/ 	.dword	_ZN39_INTERNAL_d033fbbb_4_k_cu_c7fbd33e_27514cuda3std3__45__cpo3endE
	.align		8
        /*0028*/ 	.dword	_ZN39_INTERNAL_d033fbbb_4_k_cu_c7fbd33e_27514cuda3std3__45__cpo6cbeginE
	.align		8
        /*0030*/ 	.dword	_ZN39_INTERNAL_d033fbbb_4_k_cu_c7fbd33e_27514cuda3std3__45__cpo4cendE
	.align		8
        /*0038*/ 	.dword	_ZN39_INTERNAL_d033fbbb_4_k_cu_c7fbd33e_27514cuda3std3__441_GLOBAL__N__d033fbbb_4_k_cu_c7fbd33e_27516ignoreE
	.align		8
        /*0040*/ 	.dword	_ZN39_INTERNAL_d033fbbb_4_k_cu_c7fbd33e_27514cuda3std3__419piecewise_constructE
	.align		8
        /*0048*/ 	.dword	_ZN39_INTERNAL_d033fbbb_4_k_cu_c7fbd33e_27514cuda3std3__48in_placeE
	.align		8
        /*0050*/ 	.dword	_ZN39_INTERNAL_d033fbbb_4_k_cu_c7fbd33e_27514cuda3std6ranges3__45__cpo4swapE
	.align		8
        /*0058*/ 	.dword	_ZN39_INTERNAL_d033fbbb_4_k_cu_c7fbd33e_27514cuda3std6ranges3__45__cpo9iter_moveE
	.align		8
        /*0060*/ 	.dword	_ZN39_INTERNAL_d033fbbb_4_k_cu_c7fbd33e_27514cute7productE
	.align		8
        /*0068*/ 	.dword	_ZN39_INTERNAL_d033fbbb_4_k_cu_c7fbd33e_27514cute1_E
	.align		8
        /*0070*/ 	.dword	$str$24
	.align		8
        /*0078*/ 	.dword	$str$25


//--------------------- .text._ZN7cutlass13device_kernelINS_4gemm6kernel13GemmUniversalIN4cute5tupleIJiiiiEEENS1_10collective13CollectiveMmaINS1_37MainloopSm90TmaGmmaWarpSpecializedFP8ILi8ENS5_IJNS4_1CILi1EEESB_SB_EEENS1_35KernelTmaWarpSpecializedCooperativeEEENS5_IJNSA_ILi128EEENSA_ILi256EEENSA_ILi64EEEEEENS_12float_e4m3_tENS5_IJlSB_lEEESJ_SK_NS4_8TiledMMAINS4_8MMA_AtomIJNS4_4SM904GMMA31MMA_64x256x32_F32E4M3E4M3_SS_TNILNSO_7ScaleInE1ELSQ_1EEEEEENS4_6LayoutINS5_IJNSA_ILi2EEESB_SB_EEENS5_IJSB_NSA_ILi0EEESW_EEEEENS5_IJNS4_10UnderscoreESZ_SZ_EEEEENS4_13SM90_TMA_LOADENS4_14ComposedLayoutINS4_7SwizzleILi2ELi4ELi3EEENS4_18smem_ptr_flag_bitsILi8EEENST_INS5_IJNSA_ILi8EEESH_EEENS5_IJSH_SB_EEEEEEEvNS4_8identityES12_S1C_vS1D_EENS_8epilogue10collective18CollectiveEpilogueINS1F_22Sm90TmaWarpSpecializedILi4ELi2ELi16ELb0ELb0EEEJSI_NS5_IJSF_NSA_ILi32EEEEEESJ_SK_SJ_SK_NS1F_6fusion15FusionCallbacksIS1J_NS1M_13LinCombEltActINS1F_6thread4SiLuESJ_fSJ_fLNS_15FloatRoundStyleE2EEESI_S1L_JEEES12_NS13_INS14_ILi1ELi4ELi3EEES17_NST_INS5_IJS18_S1K_EEENS5_IJS1K_SB_EEEEEEENS4_39AutoVectorizingCopyWithAssumedAlignmentILi128EEENS4_14SM90_TMA_STOREES1Y_S20_NS4_9Copy_AtomIJNS4_17SM90_U32x4_STSM_NENS_6half_tEEEEvEEEvvEEEEvNT_6ParamsE --------------------------
	.section	.text._ZN7cutlass13device_kernelINS_4gemm6kernel13GemmUniversalIN4cute5tupleIJiiiiEEENS1_10collective13CollectiveMmaINS1_37MainloopSm90TmaGmmaWarpSpecializedFP8ILi8ENS5_IJNS4_1CILi1EEESB_SB_EEENS1_35KernelTmaWarpSpecializedCooperativeEEENS5_IJNSA_ILi128EEENSA_ILi256EEENSA_ILi64EEEEEENS_12float_e4m3_tENS5_IJlSB_lEEESJ_SK_NS4_8TiledMMAINS4_8MMA_AtomIJNS4_4SM904GMMA31MMA_64x256x32_F32E4M3E4M3_SS_TNILNSO_7ScaleInE1ELSQ_1EEEEEENS4_6LayoutINS5_IJNSA_ILi2EEESB_SB_EEENS5_IJSB_NSA_ILi0EEESW_EEEEENS5_IJNS4_10UnderscoreESZ_SZ_EEEEENS4_13SM90_TMA_LOADENS4_14ComposedLayoutINS4_7SwizzleILi2ELi4ELi3EEENS4_18smem_ptr_flag_bitsILi8EEENST_INS5_IJNSA_ILi8EEESH_EEENS5_IJSH_SB_EEEEEEEvNS4_8identityES12_S1C_vS1D_EENS_8epilogue10collective18CollectiveEpilogueINS1F_22Sm90TmaWarpSpecializedILi4ELi2ELi16ELb0ELb0EEEJSI_NS5_IJSF_NSA_ILi32EEEEEESJ_SK_SJ_SK_NS1F_6fusion15FusionCallbacksIS1J_NS1M_13LinCombEltActINS1F_6thread4SiLuESJ_fSJ_fLNS_15FloatRoundStyleE2EEESI_S1L_JEEES12_NS13_INS14_ILi1ELi4ELi3EEES17_NST_INS5_IJS18_S1K_EEENS5_IJS1K_SB_EEEEEEENS4_39AutoVectorizingCopyWithAssumedAlignmentILi128EEENS4_14SM90_TMA_STOREES1Y_S20_NS4_9Copy_AtomIJNS4_17SM90_U32x4_STSM_NENS_6half_tEEEEvEEEvvEEEEvNT_6ParamsE,"ax",@progbits
	.align	128
.text._ZN7cutlass13device_kernelINS_4gemm6kernel13GemmUniversalIN4cute5tupleIJiiiiEEENS1_10collective13CollectiveMmaINS1_37MainloopSm90TmaGmmaWarpSpecializedFP8ILi8ENS5_IJNS4_1CILi1EEESB_SB_EEENS1_35KernelTmaWarpSpecializedCooperativeEEENS5_IJNSA_ILi128EEENSA_ILi256EEENSA_ILi64EEEEEENS_12float_e4m3_tENS5_IJlSB_lEEESJ_SK_NS4_8TiledMMAINS4_8MMA_AtomIJNS4_4SM904GMMA31MMA_64x256x32_F32E4M3E4M3_SS_TNILNSO_7ScaleInE1ELSQ_1EEEEEENS4_6LayoutINS5_IJNSA_ILi2EEESB_SB_EEENS5_IJSB_NSA_ILi0EEESW_EEEEENS5_IJNS4_10UnderscoreESZ_SZ_EEEEENS4_13SM90_TMA_LOADENS4_14ComposedLayoutINS4_7SwizzleILi2ELi4ELi3EEENS4_18smem_ptr_flag_bitsILi8EEENST_INS5_IJNSA_ILi8EEESH_EEENS5_IJSH_SB_EEEEEEEvNS4_8identityES12_S1C_vS1D_EENS_8epilogue10collective18CollectiveEpilogueINS1F_22Sm90TmaWarpSpecializedILi4ELi2ELi16ELb0ELb0EEEJSI_NS5_IJSF_NSA_ILi32EEEEEESJ_SK_SJ_SK_NS1F_6fusion15FusionCallbacksIS1J_NS1M_13LinCombEltActINS1F_6thread4SiLuESJ_fSJ_fLNS_15FloatRoundStyleE2EEESI_S1L_JEEES12_NS13_INS14_ILi1ELi4ELi3EEES17_NST_INS5_IJS18_S1K_EEENS5_IJS1K_SB_EEEEEEENS4_39AutoVectorizingCopyWithAssumedAlignmentILi128EEENS4_14SM90_TMA_STOREES1Y_S20_NS4_9Copy_AtomIJNS4_17SM90_U32x4_STSM_NENS_6half_tEEEEvEEEvvEEEEvNT_6ParamsE:
        .type           _ZN7cutlass13device_kernelINS_4gemm6kernel13GemmUniversalIN4cute5tupleIJiiiiEEENS1_10collective13CollectiveMmaINS1_37MainloopSm90TmaGmmaWarpSpecializedFP8ILi8ENS5_IJNS4_1CILi1EEESB_SB_EEENS1_35KernelTmaWarpSpecializedCooperativeEEENS5_IJNSA_ILi128EEENSA_ILi256EEENSA_ILi64EEEEEENS_12float_e4m3_tENS5_IJlSB_lEEESJ_SK_NS4_8TiledMMAINS4_8MMA_AtomIJNS4_4SM904GMMA31MMA_64x256x32_F32E4M3E4M3_SS_TNILNSO_7ScaleInE1ELSQ_1EEEEEENS4_6LayoutINS5_IJNSA_ILi2EEESB_SB_EEENS5_IJSB_NSA_ILi0EEESW_EEEEENS5_IJNS4_10UnderscoreESZ_SZ_EEEEENS4_13SM90_TMA_LOADENS4_14ComposedLayoutINS4_7SwizzleILi2ELi4ELi3EEENS4_18smem_ptr_flag_bitsILi8EEENST_INS5_IJNSA_ILi8EEESH_EEENS5_IJSH_SB_EEEEEEEvNS4_8identityES12_S1C_vS1D_EENS_8epilogue10collective18CollectiveEpilogueINS1F_22Sm90TmaWarpSpecializedILi4ELi2ELi16ELb0ELb0EEEJSI_NS5_IJSF_NSA_ILi32EEEEEESJ_SK_SJ_SK_NS1F_6fusion15FusionCallbacksIS1J_NS1M_13LinCombEltActINS1F_6thread4SiLuESJ_fSJ_fLNS_15FloatRoundStyleE2EEESI_S1L_JEEES12_NS13_INS14_ILi1ELi4ELi3EEES17_NST_INS5_IJS18_S1K_EEENS5_IJS1K_SB_EEEEEEENS4_39AutoVectorizingCopyWithAssumedAlignmentILi128EEENS4_14SM90_TMA_STOREES1Y_S20_NS4_9Copy_AtomIJNS4_17SM90_U32x4_STSM_NENS_6half_tEEEEvEEEvvEEEEvNT_6ParamsE,@function
        .size           _ZN7cutlass13device_kernelINS_4gemm6kernel13GemmUniversalIN4cute5tupleIJiiiiEEENS1_10collective13CollectiveMmaINS1_37MainloopSm90TmaGmmaWarpSpecializedFP8ILi8ENS5_IJNS4_1CILi1EEESB_SB_EEENS1_35KernelTmaWarpSpecializedCooperativeEEENS5_IJNSA_ILi128EEENSA_ILi256EEENSA_ILi64EEEEEENS_12float_e4m3_tENS5_IJlSB_lEEESJ_SK_NS4_8TiledMMAINS4_8MMA_AtomIJNS4_4SM904GMMA31MMA_64x256x32_F32E4M3E4M3_SS_TNILNSO_7ScaleInE1ELSQ_1EEEEEENS4_6LayoutINS5_IJNSA_ILi2EEESB_SB_EEENS5_IJSB_NSA_ILi0EEESW_EEEEENS5_IJNS4_10UnderscoreESZ_SZ_EEEEENS4_13SM90_TMA_LOADENS4_14ComposedLayoutINS4_7SwizzleILi2ELi4ELi3EEENS4_18smem_ptr_flag_bitsILi8EEENST_INS5_IJNSA_ILi8EEESH_EEENS5_IJSH_SB_EEEEEEEvNS4_8identityES12_S1C_vS1D_EENS_8epilogue10collective18CollectiveEpilogueINS1F_22Sm90TmaWarpSpecializedILi4ELi2ELi16ELb0ELb0EEEJSI_NS5_IJSF_NSA_ILi32EEEEEESJ_SK_SJ_SK_NS1F_6fusion15FusionCallbacksIS1J_NS1M_13LinCombEltActINS1F_6thread4SiLuESJ_fSJ_fLNS_15FloatRoundStyleE2EEESI_S1L_JEEES12_NS13_INS14_ILi1ELi4ELi3EEES17_NST_INS5_IJS18_S1K_EEENS5_IJS1K_SB_EEEEEEENS4_39AutoVectorizingCopyWithAssumedAlignmentILi128EEENS4_14SM90_TMA_STOREES1Y_S20_NS4_9Copy_AtomIJNS4_17SM90_U32x4_STSM_NENS_6half_tEEEEvEEEvvEEEEvNT_6ParamsE,(.L_x_661 - _ZN7cutlass13device_kernelINS_4gemm6kernel13GemmUniversalIN4cute5tupleIJiiiiEEENS1_10collective13CollectiveMmaINS1_37MainloopSm90TmaGmmaWarpSpecializedFP8ILi8ENS5_IJNS4_1CILi1EEESB_SB_EEENS1_35KernelTmaWarpSpecializedCooperativeEEENS5_IJNSA_ILi128EEENSA_ILi256EEENSA_ILi64EEEEEENS_12float_e4m3_tENS5_IJlSB_lEEESJ_SK_NS4_8TiledMMAINS4_8MMA_AtomIJNS4_4SM904GMMA31MMA_64x256x32_F32E4M3E4M3_SS_TNILNSO_7ScaleInE1ELSQ_1EEEEEENS4_6LayoutINS5_IJNSA_ILi2EEESB_SB_EEENS5_IJSB_NSA_ILi0EEESW_EEEEENS5_IJNS4_10UnderscoreESZ_SZ_EEEEENS4_13SM90_TMA_LOADENS4_14ComposedLayoutINS4_7SwizzleILi2ELi4ELi3EEENS4_18smem_ptr_flag_bitsILi8EEENST_INS5_IJNSA_ILi8EEESH_EEENS5_IJSH_SB_EEEEEEEvNS4_8identityES12_S1C_vS1D_EENS_8epilogue10collective18CollectiveEpilogueINS1F_22Sm90TmaWarpSpecializedILi4ELi2ELi16ELb0ELb0EEEJSI_NS5_IJSF_NSA_ILi32EEEEEESJ_SK_SJ_SK_NS1F_6fusion15FusionCallbacksIS1J_NS1M_13LinCombEltActINS1F_6thread4SiLuESJ_fSJ_fLNS_15FloatRoundStyleE2EEESI_S1L_JEEES12_NS13_INS14_ILi1ELi4ELi3EEES17_NST_INS5_IJS18_S1K_EEENS5_IJS1K_SB_EEEEEEENS4_39AutoVectorizingCopyWithAssumedAlignmentILi128EEENS4_14SM90_TMA_STOREES1Y_S20_NS4_9Copy_AtomIJNS4_17SM90_U32x4_STSM_NENS_6half_tEEEEvEEEvvEEEEvNT_6ParamsE)
        .other          _ZN7cutlass13device_kernelINS_4gemm6kernel13GemmUniversalIN4cute5tupleIJiiiiEEENS1_10collective13CollectiveMmaINS1_37MainloopSm90TmaGmmaWarpSpecializedFP8ILi8ENS5_IJNS4_1CILi1EEESB_SB_EEENS1_35KernelTmaWarpSpecializedCooperativeEEENS5_IJNSA_ILi128EEENSA_ILi256EEENSA_ILi64EEEEEENS_12float_e4m3_tENS5_IJlSB_lEEESJ_SK_NS4_8TiledMMAINS4_8MMA_AtomIJNS4_4SM904GMMA31MMA_64x256x32_F32E4M3E4M3_SS_TNILNSO_7ScaleInE1ELSQ_1EEEEEENS4_6LayoutINS5_IJNSA_ILi2EEESB_SB_EEENS5_IJSB_NSA_ILi0EEESW_EEEEENS5_IJNS4_10UnderscoreESZ_SZ_EEEEENS4_13SM90_TMA_LOADENS4_14ComposedLayoutINS4_7SwizzleILi2ELi4ELi3EEENS4_18smem_ptr_flag_bitsILi8EEENST_INS5_IJNSA_ILi8EEESH_EEENS5_IJSH_SB_EEEEEEEvNS4_8identityES12_S1C_vS1D_EENS_8epilogue10collective18CollectiveEpilogueINS1F_22Sm90TmaWarpSpecializedILi4ELi2ELi16ELb0ELb0EEEJSI_NS5_IJSF_NSA_ILi32EEEEEESJ_SK_SJ_SK_NS1F_6fusion15FusionCallbacksIS1J_NS1M_13LinCombEltActINS1F_6thread4SiLuESJ_fSJ_fLNS_15FloatRoundStyleE2EEESI_S1L_JEEES12_NS13_INS14_ILi1ELi4ELi3EEES17_NST_INS5_IJS18_S1K_EEENS5_IJS1K_SB_EEEEEEENS4_39AutoVectorizingCopyWithAssumedAlignmentILi128EEENS4_14SM90_TMA_STOREES1Y_S20_NS4_9Copy_AtomIJNS4_17SM90_U32x4_STSM_NENS_6half_tEEEEvEEEvvEEEEvNT_6ParamsE,@"STO_CUDA_ENTRY STV_DEFAULT"
_ZN7cutlass13device_kernelINS_4gemm6kernel13GemmUniversalIN4cute5tupleIJiiiiEEENS1_10collective13CollectiveMmaINS1_37MainloopSm90TmaGmmaWarpSpecializedFP8ILi8ENS5_IJNS4_1CILi1EEESB_SB_EEENS1_35KernelTmaWarpSpecializedCooperativeEEENS5_IJNSA_ILi128EEENSA_ILi256EEENSA_ILi64EEEEEENS_12float_e4m3_tENS5_IJlSB_lEEESJ_SK_NS4_8TiledMMAINS4_8MMA_AtomIJNS4_4SM904GMMA31MMA_64x256x32_F32E4M3E4M3_SS_TNILNSO_7ScaleInE1ELSQ_1EEEEEENS4_6LayoutINS5_IJNSA_ILi2EEESB_SB_EEENS5_IJSB_NSA_ILi0EEESW_EEEEENS5_IJNS4_10UnderscoreESZ_SZ_EEEEENS4_13SM90_TMA_LOADENS4_14ComposedLayoutINS4_7SwizzleILi2ELi4ELi3EEENS4_18smem_ptr_flag_bitsILi8EEENST_INS5_IJNSA_ILi8EEESH_EEENS5_IJSH_SB_EEEEEEEvNS4_8identityES12_S1C_vS1D_EENS_8epilogue10collective18CollectiveEpilogueINS1F_22Sm90TmaWarpSpecializedILi4ELi2ELi16ELb0ELb0EEEJSI_NS5_IJSF_NSA_ILi32EEEEEESJ_SK_SJ_SK_NS1F_6fusion15FusionCallbacksIS1J_NS1M_13LinCombEltActINS1F_6thread4SiLuESJ_fSJ_fLNS_15FloatRoundStyleE2EEESI_S1L_JEEES12_NS13_INS14_ILi1ELi4ELi3EEES17_NST_INS5_IJS18_S1K_EEENS5_IJS1K_SB_EEEEEEENS4_39AutoVectorizingCopyWithAssumedAlignmentILi128EEENS4_14SM90_TMA_STOREES1Y_S20_NS4_9Copy_AtomIJNS4_17SM90_U32x4_STSM_NENS_6half_tEEEEvEEEvvEEEEvNT_6ParamsE:
[----:B------:R-:W1:Y:S02]  /*0000*/  LDC R1, c[0x0][0x28] ;  /* 0x00000a00ff017b82 */ /* 0x000e640000000800 */
[----:B-1----:R-:W-:Y:S01]  /*0010*/  IADD3 R1, R1, -0xe8, RZ ;  /* 0xffffff1801017810 */ /* 0x002fe20007ffe0ff */
[----:B------:R-:W1:Y:S05]  /*0020*/  S2R R5, SR_TID.X ;  /* 0x0000000000057919 */ /* 0x000e6a0000002100 */
[----:B------:R-:W2:Y:S01]  /*0030*/  LDC.64 R2, c[0x0][0x588] ;  /* 0x00016200ff027b82 */ /* 0x000ea20000000a00 */
[----:B------:R-:W-:Y:S01]  /*0040*/  ELECT P0, URZ, PT ;  /* 0x00000000003f782f */ /* 0x000fe20003800000 */
[----:B------:R-:W-:Y:S01]  /*0050*/  BSSY B0, `(.L_x_0) ;  /* 0x0000016000007945 */ /* 0x000fe20003800000 */
[----:B-1----:R-:W-:-:S02]  /*0060*/  SHF.R.U32.HI R0, RZ, 0x5, R5 ;  /* 0x00000005ff007819 */ /* 0x002fc40000011605 */
[----:B------:R-:W-:-:S03]  /*0070*/  SHF.R.U32.HI R6, RZ, 0x7, R5 ;  /* 0x00000007ff067819 */ /* 0x000fc60000011605 */
[----:B------:R-:W1:Y:S04]  /*0080*/  SHFL.IDX PT, R4, R0, RZ, 0x1f ;  /* 0x00001fff00047589 */ /* 0x000e6800000e0000 */
[----:B------:R3:W4:Y:S01]  /*0090*/  SHFL.IDX PT, R12, R6, RZ, 0x1f ;  /* 0x00001fff060c7589 */ /* 0x00072200000e0000 */
[----:B-1----:R-:W-:Y:S02]  /*00a0*/  ISETP.NE.OR P0, PT, R4, RZ, !P0 ;  /* 0x000000ff0400720c */ /* 0x002fe40004705670 */
[----:B------:R-:W-:-:S11]  /*00b0*/  SHF.R.S32.HI R5, RZ, 0x1f, R4 ;  /* 0x0000001fff057819 */ /* 0x000fd60000011404 */
[----:B--234-:R-:W-:Y:S05]  /*00c0*/  @P0 BRA `(.L_x_1) ;  /* 0x0000000000380947 */ /* 0x01cfea0003800000 */
[----:B------:R-:W-:Y:S02]  /*00d0*/  ULDC.64 UR4, c[0x0][0x198] ;  /* 0x0000660000047ab9 */ /* 0x000fe40000000a00 */
[----:B------:R-:W-:Y:S02]  /*00e0*/  UIADD3 UR6, UP0, UR4, 0xf0, URZ ;  /* 0x000000f004067890 */ /* 0x000fe4000ff1e03f */
[----:B------:R-:W-:Y:S02]  /*00f0*/  UIADD3 UR8, UP1, UR4, 0x1f0, URZ ;  /* 0x000001f004087890 */ /* 0x000fe4000ff3e03f */
[----:B------:R-:W-:Y:S02]  /*0100*/  UIADD3 UR10, UP2, UR4, 0x3f0, URZ ;  /* 0x000003f0040a7890 */ /* 0x000fe4000ff5e03f */
[----:B------:R-:W-:Y:S02]  /*0110*/  UIADD3 UR4, UP3, UR4, 0x4f0, URZ ;  /* 0x000004f004047890 */ /* 0x000fe4000ff7e03f */
[----:B------:R-:W-:-:S02]  /*0120*/  UIADD3.X UR7, URZ, UR5, URZ, UP0, !UPT ;  /* 0x000000053f077290 */ /* 0x000fc400087fe43f */
[----:B------:R-:W-:Y:S02]  /*0130*/  UIADD3.X UR9, URZ, UR5, URZ, UP1, !UPT ;  /* 0x000000053f097290 */ /* 0x000fe40008ffe43f */
[----:B------:R-:W-:Y:S02]  /*0140*/  UIADD3.X UR11, URZ, UR5, URZ, UP2, !UPT ;  /* 0x000000053f0b7290 */ /* 0x000fe400097fe43f */
[----:B------:R-:W-:-:S03]  /*0150*/  UIADD3.X UR5, URZ, UR5, URZ, UP3, !UPT ;  /* 0x000000053f057290 */ /* 0x000fc60009ffe43f */
[----:B------:R1:W-:Y:S02]  /*0160*/  UTMACCTL.PF [UR6] ;  /* 0x00000000060079b9 */ /* 0x0003e40008040000 */
[----:B------:R1:W-:Y:S02]  /*0170*/  UTMACCTL.PF [UR8] ;  /* 0x00000000080079b9 */ /* 0x0003e40008040000 */
[----:B------:R1:W-:Y:S02]  /*0180*/  UTMACCTL.PF [UR10] ;  /* 0x000000000a0079b9 */ /* 0x0003e40008040000 */
[----:B------:R1:W-:Y:S02]  /*0190*/  UTMACCTL.PF [UR4] ;  /* 0x00000000040079b9 */ /* 0x0003e40008040000 */
[----:B-1----:R-:W-:Y:S01]  /*01a0*/  NOP ;  /* 0x0000000000007918 */ /* 0x002fe20000000000 */
.L_x_1:
[----:B------:R-:W-:Y:S05]  /*01b0*/  BSYNC B0 ;  /* 0x0000000000007941 */ /* 0x000fea0003800000 */
.L_x_0:
[----:B------:R-:W-:Y:S01]  /*01c0*/  ULDC.64 UR4, c[0x0][0x590] ;  /* 0x0001640000047ab9 */ /* 0x000fe20000000a00 */
[----:B------:R-:W-:Y:S01]  /*01d0*/  LEA.HI R5, R5, R4, RZ, 0x2 ;  /* 0x0000000405057211 */ /* 0x000fe200078f10ff */
[----:B------:R-:W-:Y:S01]  /*01e0*/  ULDC.64 UR48, c[0x0][0x208] ;  /* 0x0000820000307ab9 */ /* 0x000fe20000000a00 */
[----:B------:R-:W-:Y:S02]  /*01f0*/  ISETP.NE.U32.AND P2, PT, RZ, UR4, PT ;  /* 0x00000004ff007c0c */ /* 0x000fe4000bf45070 */
[----:B------:R-:W-:Y:S02]  /*0200*/  LOP3.LUT R5, R5, 0xfffffffc, RZ, 0xc0, !PT ;  /* 0xfffffffc05057812 */ /* 0x000fe400078ec0ff */
[----:B------:R-:W-:Y:S02]  /*0210*/  ISETP.NE.AND.EX P3, PT, RZ, UR5, PT, P2 ;  /* 0x00000005ff007c0c */ /* 0x000fe4000bf65320 */
[----:B------:R-:W-:Y:S02]  /*0220*/  IADD3 R4, R4, -R5, RZ ;  /* 0x8000000504047210 */ /* 0x000fe40007ffe0ff */
[----:B------:R-:W-:-:S02]  /*0230*/  PRMT R5, RZ, 0x7610, R5 ;  /* 0x00007610ff057816 */ /* 0x000fc40000000005 */
[----:B------:R-:W-:Y:S02]  /*0240*/  MOV R6, R2 ;  /* 0x0000000200067202 */ /* 0x000fe40000000f00 */
[----:B------:R-:W-:-:S05]  /*0250*/  MOV R7, R3 ;  /* 0x0000000300077202 */ /* 0x000fca0000000f00 */
[----:B------:R-:W-:Y:S05]  /*0260*/  @P3 BRA `(.L_x_2) ;  /* 0x0000000000303947 */ /* 0x000fea0003800000 */
[----:B------:R-:W-:Y:S02]  /*0270*/  ULDC.64 UR6, c[0x0][0x588] ;  /* 0x0001620000067ab9 */ /* 0x000fe40000000a00 */
[----:B------:R-:W-:-:S04]  /*0280*/  ISETP.NE.U32.AND P0, PT, RZ, UR6, PT ;  /* 0x00000006ff007c0c */ /* 0x000fc8000bf05070 */
[----:B------:R-:W-:-:S13]  /*0290*/  ISETP.NE.AND.EX P0, PT, RZ, UR7, PT, P0 ;  /* 0x00000007ff007c0c */ /* 0x000fda000bf05300 */
[----:B------:R-:W-:Y:S05]  /*02a0*/  @!P0 BRA `(.L_x_3) ;  /* 0x0000000000108947 */ /* 0x000fea0003800000 */
[----:B------:R-:W2:Y:S02]  /*02b0*/  LDG.E R5, desc[UR48][R6.64] ;  /* 0x0000003006057981 */ /* 0x000ea4000c1e1900 */
[----:B--2---:R-:W-:Y:S02]  /*02c0*/  FSETP.NEU.AND P1, PT, R5, RZ, PT ;  /* 0x000000ff0500720b */ /* 0x004fe40003f2d000 */
[----:B------:R-:W-:Y:S01]  /*02d0*/  MOV R5, 0x1 ;  /* 0x0000000100057802 */ /* 0x000fe20000000f00 */
[----:B------:R-:W-:Y:S10]  /*02e0*/  BRA `(.L_x_2) ;  /* 0x0000000000107947 */ /* 0x000ff40003800000 */
.L_x_3:
[----:B------:R-:W-:Y:S01]  /*02f0*/  ULDC UR6, c[0x0][0x580] ;  /* 0x0001600000067ab9 */ /* 0x000fe20000000800 */
[----:B------:R-:W-:Y:S02]  /*0300*/  MOV R5, 0x1 ;  /* 0x0000000100057802 */ /* 0x000fe40000000f00 */
[----:B------:R-:W-:Y:S02]  /*0310*/  CS2R R6, SRZ ;  /* 0x0000000000067805 */ /* 0x000fe4000001ff00 */
[----:B------:R-:W-:-:S13]  /*0320*/  FSETP.NEU.AND P1, PT, RZ, UR6, PT ;  /* 0x00000006ff007c0b */ /* 0x000fda000bf2d000 */
.L_x_2:
[----:B------:R-:W-:Y:S02]  /*0330*/  ISETP.NE.U32.AND P4, PT, R6, RZ, PT ;  /* 0x000000ff0600720c */ /* 0x000fe40003f85070 */
[----:B------:R-:W-:Y:S02]  /*0340*/  ISETP.NE.AND.EX P5, PT, RZ, UR5, PT, P2 ;  /* 0x00000005ff007c0c */ /* 0x000fe4000bfa5320 */
[----:B------:R-:W-:Y:S02]  /*0350*/  ISETP.NE.AND.EX P2, PT, R7, RZ, PT, P4 ;  /* 0x000000ff0700720c */ /* 0x000fe40003f45340 */
[----:B------:R-:W-:-:S11]  /*0360*/  PLOP3.LUT P0, PT, PT, PT, PT, 0x8, 0x0 ;  /* 0x000000000000781c */ /* 0x000fd60003f0e170 */
[----:B------:R-:W-:Y:S05]  /*0370*/  @P2 BRA P5, `(.L_x_4) ;  /* 0x0000000000342947 */ /* 0x000fea0002800000 */
[----:B------:R-:W-:-:S04]  /*0380*/  ISETP.NE.U32.AND P0, PT, RZ, UR4, PT ;  /* 0x00000004ff007c0c */ /* 0x000fc8000bf05070 */
[----:B------:R-:W-:-:S13]  /*0390*/  ISETP.NE.AND.EX P0, PT, RZ, UR5, PT, P0 ;  /* 0x00000005ff007c0c */ /* 0x000fda000bf05300 */
[----:B------:R-:W-:Y:S05]  /*03a0*/  @!P0 BRA `(.L_x_5) ;  /* 0x0000000000248947 */ /* 0x000fea0003800000 */
[----:B------:R-:W-:Y:S02]  /*03b0*/  PRMT R5, R5, 0x9910, RZ ;  /* 0x0000991005057816 */ /* 0x000fe400000000ff */
[----:B------:R-:W-:Y:S02]  /*03c0*/  ISETP.NE.U32.AND P0, PT, R6, RZ, PT ;  /* 0x000000ff0600720c */ /* 0x000fe40003f05070 */
[----:B------:R-:W-:Y:S02]  /*03d0*/  ISETP.NE.AND P2, PT, R5, RZ, PT ;  /* 0x000000ff0500720c */ /* 0x000fe40003f45270 */
[----:B------:R-:W-:Y:S02]  /*03e0*/  ISETP.NE.AND.EX P0, PT, R7, RZ, PT, P0 ;  /* 0x000000ff0700720c */ /* 0x000fe40003f05300 */
[----:B------:R-:W-:-:S09]  /*03f0*/  SEL R5, RZ, 0xffffffff, P1 ;  /* 0xffffffffff057807 */ /* 0x000fd20000800000 */
[----:B------:R-:W-:-:S04]  /*0400*/  @!P2 SEL R5, RZ, 0xffffffff, P0 ;  /* 0xffffffffff05a807 */ /* 0x000fc80000000000 */
[----:B------:R-:W-:-:S04]  /*0410*/  LOP3.LUT R5, R5, 0x1, RZ, 0xc0, !PT ;  /* 0x0000000105057812 */ /* 0x000fc800078ec0ff */
[----:B------:R-:W-:Y:S01]  /*0420*/  ISETP.EQ.U32.AND P0, PT, R5, 0x1, PT ;  /* 0x000000010500780c */ /* 0x000fe20003f02070 */
[----:B------:R-:W-:-:S12]  /*0430*/  BRA `(.L_x_4) ;  /* 0x0000000000047947 */ /* 0x000fd80003800000 */
.L_x_5:
[----:B------:R-:W-:-:S13]  /*0440*/  PLOP3.LUT P0, PT, P1, PT, PT, 0x8, 0x0 ;  /* 0x000000000000781c */ /* 0x000fda0000f0e170 */
.L_x_4:
[----:B------:R-:W1:Y:S02]  /*0450*/  SHFL.IDX PT, R5, R0, RZ, 0x1f ;  /* 0x00001fff00057589 */ /* 0x000e6400000e0000 */
[----:B-1----:R-:W-:-:S13]  /*0460*/  ISETP.NE.AND P1, PT, R5, RZ, PT ;  /* 0x000000ff0500720c */ /* 0x002fda0003f25270 */
[----:B------:R-:W-:Y:S05]  /*0470*/  @P1 BRA `(.L_x_6) ;  /* 0x0000000000841947 */ /* 0x000fea0003800000 */
[----:B------:R-:W-:Y:S01]  /*0480*/  ELECT P1, URZ, PT ;  /* 0x00000000003f782f */ /* 0x000fe20003820000 */
[----:B------:R-:W-:-:S12]  /*0490*/  BSSY B0, `(.L_x_6) ;  /* 0x000001f000007945 */ /* 0x000fd80003800000 */
[----:B------:R-:W-:Y:S05]  /*04a0*/  @!P1 BRA `(.L_x_7) ;  /* 0x0000000000749947 */ /* 0x000fea0003800000 */
[----:B------:R-:W1:Y:S01]  /*04b0*/  S2UR UR8, SR_CgaCtaId ;  /* 0x00000000000879c3 */ /* 0x000e620000008800 */
[----:B------:R-:W-:Y:S01]  /*04c0*/  UMOV UR4, 0x400 ;  /* 0x0000040000047882 */ /* 0x000fe20000000000 */
[----:B------:R-:W-:Y:S01]  /*04d0*/  UMOV UR5, 0x1 ;  /* 0x0000000100057882 */ /* 0x000fe20000000000 */
[----:B------:R-:W-:Y:S02]  /*04e0*/  UMOV UR6, 0x100 ;  /* 0x0000010000067882 */ /* 0x000fe40000000000 */
[----:B------:R-:W-:-:S04]  /*04f0*/  UIADD3 UR6, -UR6, 0x100000, URZ ;  /* 0x0010000006067890 */ /* 0x000fc8000fffe13f */
[----:B------:R-:W-:Y:S02]  /*0500*/  USHF.L.U32 UR7, UR6, 0xb, URZ ;  /* 0x0000000b06077899 */ /* 0x000fe4000800063f */
[----:B------:R-:W-:Y:S02]  /*0510*/  USHF.L.U32 UR6, UR6, 0x1, URZ ;  /* 0x0000000106067899 */ /* 0x000fe4000800063f */
[----:B-1----:R-:W-:Y:S02]  /*0520*/  ULEA UR8, UR8, UR4, 0x18 ;  /* 0x0000000408087291 */ /* 0x002fe4000f8ec03f */
[----:B------:R-:W-:-:S04]  /*0530*/  UIADD3 UR4, -UR5, 0x100000, URZ ;  /* 0x0010000005047890 */ /* 0x000fc8000fffe13f */
[----:B------:R-:W-:Y:S02]  /*0540*/  USHF.L.U32 UR5, UR4, 0xb, URZ ;  /* 0x0000000b04057899 */ /* 0x000fe4000800063f */
[----:B------:R-:W-:Y:S01]  /*0550*/  USHF.L.U32 UR4, UR4, 0x1, URZ ;  /* 0x0000000104047899 */ /* 0x000fe2000800063f */
[----:B------:R-:W1:Y:S11]  /*0560*/  FENCE.VIEW.ASYNC.S ;  /* 0x00000000000073c6 */ /* 0x000e760000000000 */
[----:B-1----:R1:W2:Y:S01]  /*0570*/  SYNCS.EXCH.64 URZ, [UR8], UR4 ;  /* 0x00000004083f75b2 */ /* 0x0022a20008000100 */
[----:B------:R1:W3:Y:S01]  /*0580*/  SYNCS.EXCH.64 URZ, [UR8+0x40], UR6 ;  /* 0x00004006083f75b2 */ /* 0x0002e20008000100 */
[----:B------:R1:W4:Y:S01]  /*0590*/  SYNCS.EXCH.64 URZ, [UR8+0x8], UR4 ;  /* 0x00000804083f75b2 */ /* 0x0003220008000100 */
[----:B------:R1:W1:Y:S01]  /*05a0*/  SYNCS.EXCH.64 URZ, [UR8+0x48], UR6 ;  /* 0x00004806083f75b2 */ /* 0x0002620008000100 */
        /* <DEDUP_REMOVED lines=12> */
[----:B------:R-:W-:Y:S01]  /*0670*/  NOP ;  /* 0x0000000000007918 */ /* 0x000fe20000000000 */
.L_x_7:
[----:B-1----:R-:W-:Y:S05]  /*0680*/  BSYNC B0 ;  /* 0x0000000000007941 */ /* 0x002fea0003800000 */
.L_x_6:
[----:B------:R-:W1:Y:S01]  /*0690*/  SHFL.IDX PT, R5, R0, RZ, 0x1f ;  /* 0x00001fff00057589 */ /* 0x000e6200000e0000 */
[----:B------:R-:W2:Y:S01]  /*06a0*/  LDC R6, c[0x0][0x904] ;  /* 0x00024100ff067b82 */ /* 0x000ea20000000800 */
[----:B------:R-:W-:Y:S01]  /*06b0*/  NOP ;  /* 0x0000000000007918 */ /* 0x000fe20000000000 */
[----:B-1----:R-:W-:-:S13]  /*06c0*/  ISETP.NE.AND P1, PT, R5, RZ, PT ;  /* 0x000000ff0500720c */ /* 0x002fda0003f25270 */
[----:B------:R-:W-:Y:S05]  /*06d0*/  @P1 BRA `(.L_x_8) ;  /* 0x0000000000581947 */ /* 0x000fea0003800000 */
[----:B------:R-:W1:Y:S01]  /*06e0*/  S2UR UR5, SR_CgaCtaId ;  /* 0x00000000000579c3 */ /* 0x000e620000008800 */
[----:B------:R-:W-:Y:S01]  /*06f0*/  UMOV UR4, 0x400 ;  /* 0x0000040000047882 */ /* 0x000fe20000000000 */
[----:B------:R-:W-:Y:S01]  /*0700*/  UMOV UR6, 0x20 ;  /* 0x0000002000067882 */ /* 0x000fe20000000000 */
[----:B------:R-:W-:Y:S01]  /*0710*/  UMOV UR7, 0x100 ;  /* 0x0000010000077882 */ /* 0x000fe20000000000 */
[----:B------:R-:W-:Y:S01]  /*0720*/  ELECT P1, URZ, PT ;  /* 0x00000000003f782f */ /* 0x000fe20003820000 */
[----:B-1----:R-:W-:Y:S02]  /*0730*/  ULEA UR8, UR5, UR4, 0x18 ;  /* 0x0000000405087291 */ /* 0x002fe4000f8ec03f */
[----:B------:R-:W-:-:S04]  /*0740*/  UIADD3 UR4, -UR6, 0x100000, URZ ;  /* 0x0010000006047890 */ /* 0x000fc8000fffe13f */
[----:B------:R-:W-:Y:S02]  /*0750*/  USHF.L.U32 UR5, UR4, 0xb, URZ ;  /* 0x0000000b04057899 */ /* 0x000fe4000800063f */
[----:B------:R-:W-:Y:S02]  /*0760*/  USHF.L.U32 UR4, UR4, 0x1, URZ ;  /* 0x0000000104047899 */ /* 0x000fe4000800063f */
[----:B------:R-:W-:-:S04]  /*0770*/  UIADD3 UR6, -UR7, 0x100000, URZ ;  /* 0x0010000007067890 */ /* 0x000fc8000fffe13f */
[----:B------:R-:W-:Y:S02]  /*0780*/  USHF.L.U32 UR7, UR6, 0xb, URZ ;  /* 0x0000000b06077899 */ /* 0x000fe4000800063f */
[----:B------:R-:W-:Y:S01]  /*0790*/  USHF.L.U32 UR6, UR6, 0x1, URZ ;  /* 0x0000000106067899 */ /* 0x000fe2000800063f */
[----:B------:R-:W1:Y:S03]  /*07a0*/  FENCE.VIEW.ASYNC.S ;  /* 0x00000000000073c6 */ /* 0x000e660000000000 */
[----:B-1----:R1:W1:Y:S08]  /*07b0*/  SYNCS.EXCH.64 URZ, [UR8+0x80], UR4 ;  /* 0x00008004083f75b2 */ /* 0x0022700008000100 */
        /* <DEDUP_REMOVED lines=8> */
.L_x_8:
[----:B------:R-:W5:Y:S01]  /*0840*/  SHFL.IDX PT, R0, R0, RZ, 0x1f ;  /* 0x00001fff00007589 */ /* 0x000f6200000e0000 */
[----:B--2---:R-:W-:Y:S02]  /*0850*/  ISETP.NE.AND P6, PT, R6, 0x1, PT ;  /* 0x000000010600780c */ /* 0x004fe40003fc5270 */
[----:B------:R-:W-:Y:S01]  /*0860*/  ELECT P1, URZ, PT ;  /* 0x00000000003f782f */ /* 0x000fe20003820000 */
[----:B------:R-:W2:Y:S01]  /*0870*/  S2UR UR37, SR_CgaCtaId ;  /* 0x00000000002579c3 */ /* 0x000ea20000008800 */
[----:B------:R-:W3:Y:S01]  /*0880*/  S2R R7, SR_CTAID.Y ;  /* 0x0000000000077919 */ /* 0x000ee20000002600 */
[----:B------:R-:W-:Y:S01]  /*0890*/  ISETP.NE.AND P4, PT, R4, RZ, PT ;  /* 0x000000ff0400720c */ /* 0x000fe20003f85270 */
[----:B-1----:R-:W-:Y:S01]  /*08a0*/  UMOV UR4, 0x20 ;  /* 0x0000002000047882 */ /* 0x002fe20000000000 */
[----:B------:R-:W-:Y:S01]  /*08b0*/  NOP ;  /* 0x0000000000007918 */ /* 0x000fe20000000000 */
[----:B------:R-:W1:Y:S05]  /*08c0*/  S2R R8, SR_CTAID.X ;  /* 0x0000000000087919 */ /* 0x000e6a0000002500 */
[----:B------:R-:W1:Y:S01]  /*08d0*/  @P6 LDC R9, c[0x0][0x10] ;  /* 0x00000400ff096b82 */ /* 0x000e620000000800 */
[----:B------:R-:W-:-:S07]  /*08e0*/  @P6 MOV R11, RZ ;  /* 0x000000ff000b6202 */ /* 0x000fce0000000f00 */
[----:B------:R-:W4:Y:S01]  /*08f0*/  @!P6 LDC R5, c[0x0][0xc] ;  /* 0x00000300ff05eb82 */ /* 0x000f220000000800 */
[----:B-----5:R-:W-:Y:S02]  /*0900*/  ISETP.NE.OR P2, PT, R0, RZ, !P1 ;  /* 0x000000ff0000720c */ /* 0x020fe40004f45670 */
[----:B------:R-:W-:-:S04]  /*0910*/  ISETP.EQ.OR P1, PT, R4, 0x3, !P4 ;  /* 0x000000030400780c */ /* 0x000fc80006722670 */
[----:B------:R-:W-:Y:S02]  /*0920*/  ISETP.EQ.AND P1, PT, R12, RZ, P1 ;  /* 0x000000ff0c00720c */ /* 0x000fe40000f22270 */
[----:B---3--:R-:W-:-:S05]  /*0930*/  @P6 MOV R10, R7 ;  /* 0x00000007000a6202 */ /* 0x008fca0000000f00 */
[----:B------:R-:W-:Y:S01]  /*0940*/  VOTEU.ALL UP0, P2 ;  /* 0x00000000003f7886 */ /* 0x000fe20001000000 */
[----:B------:R-:W-:Y:S01]  /*0950*/  VOTEU.ALL UP1, P2 ;  /* 0x00000000003f7886 */ /* 0x000fe20001020000 */
[----:B-1----:R-:W-:Y:S01]  /*0960*/  @P6 IMAD.WIDE.U32 R10, R8, R9, R10 ;  /* 0x00000009080a6225 */ /* 0x002fe200078e000a */
[----:B------:R-:W-:Y:S02]  /*0970*/  @P6 MOV R9, RZ ;  /* 0x000000ff00096202 */ /* 0x000fe40000000f00 */
[----:B------:R-:W-:Y:S01]  /*0980*/  @!UP0 UMOV UR6, 0x400 ;  /* 0x0000040000068882 */ /* 0x000fe20000000000 */
[----:B------:R-:W-:-:S04]  /*0990*/  @!UP0 UIADD3 UR4, -UR4, 0x100000, URZ ;  /* 0x0010000004048890 */ /* 0x000fc8000fffe13f */
[----:B------:R-:W-:Y:S02]  /*09a0*/  @!UP0 USHF.L.U32 UR5, UR4, 0xb, URZ ;  /* 0x0000000b04058899 */ /* 0x000fe4000800063f */
[----:B------:R-:W-:Y:S01]  /*09b0*/  @!UP0 USHF.L.U32 UR4, UR4, 0x1, URZ ;  /* 0x0000000104048899 */ /* 0x000fe2000800063f */
[----:B------:R-:W-:Y:S01]  /*09c0*/  @P6 IADD3 R19, R11, R9, RZ ;  /* 0x000000090b136210 */ /* 0x000fe20007ffe0ff */
[----:B--2---:R-:W-:Y:S01]  /*09d0*/  @!UP0 ULEA UR8, UR37, UR6, 0x18 ;  /* 0x0000000625088291 */ /* 0x004fe2000f8ec03f */
[----:B------:R-:W-:Y:S01]  /*09e0*/  MOV R9, RZ ;  /* 0x000000ff00097202 */ /* 0x000fe20000000f00 */
[----:B------:R-:W-:Y:S01]  /*09f0*/  VOTEU.ALL UP0, P2 ;  /* 0x00000000003f7886 */ /* 0x000fe20001000000 */
[C---:B------:R-:W-:Y:S01]  /*0a00*/  ISETP.NE.AND P2, PT, R12.reuse, RZ, PT ;  /* 0x000000ff0c00720c */ /* 0x040fe20003f45270 */
[----:B------:R-:W-:Y:S01]  /*0a10*/  ULDC UR6, c[0x0][0xc] ;  /* 0x0000030000067ab9 */ /* 0x000fe20000000800 */
[----:B------:R-:W-:Y:S01]  /*0a20*/  @P6 MOV R18, R10 ;  /* 0x0000000a00126202 */ /* 0x000fe20000000f00 */
[----:B----4-:R-:W-:Y:S01]  /*0a30*/  @!P6 IMAD.WIDE.U32 R10, R5, R7, R8 ;  /* 0x00000007050ae225 */ /* 0x010fe200078e0008 */
[----:B------:R-:W-:Y:S01]  /*0a40*/  IADD3 R12, R12, -0x1, RZ ;  /* 0xffffffff0c0c7810 */ /* 0x000fe20007ffe0ff */
[----:B------:R-:W-:Y:S01]  /*0a50*/  ULDC UR7, c[0x0][0x10] ;  /* 0x0000040000077ab9 */ /* 0x000fe20000000800 */
[----:B------:R-:W-:-:S02]  /*0a60*/  SEL R5, RZ, 0x1, !P1 ;  /* 0x00000001ff057807 */ /* 0x000fc40004800000 */
[----:B------:R-:W-:Y:S01]  /*0a70*/  ISETP.GE.U32.AND P1, PT, R12, 0x2, PT ;  /* 0x000000020c00780c */ /* 0x000fe20003f26070 */
[----:B------:R-:W1:Y:S02]  /*0a80*/  FENCE.VIEW.ASYNC.S ;  /* 0x00000000000073c6 */ /* 0x000e640000000000 */
[----:B-1----:R-:W1:Y:S01]  /*0a90*/  @!UP0 SYNCS.EXCH.64 URZ, [UR8+0xc0], UR4 ;  /* 0x0000c004083f85b2 */ /* 0x002e620008000100 */
[----:B------:R-:W-:Y:S02]  /*0aa0*/  @!P6 MOV R18, R10 ;  /* 0x0000000a0012e202 */ /* 0x000fe40000000f00 */
[----:B------:R-:W-:Y:S02]  /*0ab0*/  @!P6 MOV R19, R11 ;  /* 0x0000000b0013e202 */ /* 0x000fe40000000f00 */
[----:B------:R-:W-:Y:S01]  /*0ac0*/  SEL R5, R5, 0x2, P1 ;  /* 0x0000000205057807 */ /* 0x000fe20000800000 */
[----:B------:R2:W-:Y:S01]  /*0ad0*/  STL [R1+0xc0], R18 ;  /* 0x0000c01201007387 */ /* 0x0005e20000100800 */
[----:B------:R-:W-:-:S03]  /*0ae0*/  ISETP.EQ.AND P5, PT, R4, 0x2, !P2 ;  /* 0x000000020400780c */ /* 0x000fc600057a2270 */
[----:B------:R2:W-:Y:S01]  /*0af0*/  STL [R1+0xc4], R19 ;  /* 0x0000c41301007387 */ /* 0x0005e20000100800 */
[----:B------:R-:W-:-:S03]  /*0b00*/  SEL R0, RZ, 0x1, !P5 ;  /* 0x00000001ff007807 */ /* 0x000fc60006800000 */
[----:B------:R2:W-:Y:S01]  /*0b10*/  STL [R1+0xc8], R5 ;  /* 0x0000c80501007387 */ /* 0x0005e20000100800 */
[----:B------:R-:W-:Y:S01]  /*0b20*/  SEL R0, R0, 0x2, P1 ;  /* 0x0000000200007807 */ /* 0x000fe20000800000 */
[----:B------:R3:W1:Y:S01]  /*0b30*/  @!UP1 SYNCS.EXCH.64 URZ, [UR8+0xc8], UR4 ;  /* 0x0000c804083f95b2 */ /* 0x0006620008000100 */
[----:B------:R-:W-:Y:S01]  /*0b40*/  NOP ;  /* 0x0000000000007918 */ /* 0x000fe20000000000 */
[----:B---3--:R-:W-:-:S03]  /*0b50*/  UIMAD.WIDE.U32 UR4, UR6, UR7, URZ ;  /* 0x00000007060472a5 */ /* 0x008fc6000f8e003f */
[----:B------:R-:W-:Y:S02]  /*0b60*/  ULDC UR6, c[0x0][0x14] ;  /* 0x0000050000067ab9 */ /* 0x000fe40000000800 */
[----:B------:R-:W-:Y:S02]  /*0b70*/  UIMAD.WIDE.U32 UR46, UR4, UR6, URZ ;  /* 0x00000006042e72a5 */ /* 0x000fe4000f8e003f */
[----:B------:R-:W-:-:S04]  /*0b80*/  UIMAD UR38, UR5, UR6, URZ ;  /* 0x00000006052672a4 */ /* 0x000fc8000f8e023f */
[----:B------:R-:W-:Y:S01]  /*0b90*/  UIADD3 UR38, UR47, UR38, URZ ;  /* 0x000000262f267290 */ /* 0x000fe2000fffe03f */
[----:B-1----:R-:W-:Y:S06]  /*0ba0*/  BAR.SYNC.DEFER_BLOCKING 0x0 ;  /* 0x0000000000007b1d */ /* 0x002fec0000010000 */
[----:B--2---:R-:W-:Y:S05]  /*0bb0*/  @!P2 BRA `(.L_x_9) ;  /* 0x000001680044a947 */ /* 0x004fea0003800000 */
[----:B------:R-:W-:-:S13]  /*0bc0*/  ISETP.GT.U32.AND P0, PT, R12, 0x1, PT ;  /* 0x000000010c00780c */ /* 0x000fda0003f04070 */
[----:B------:R-:W-:Y:S05]  /*0bd0*/  @P0 EXIT ;  /* 0x000000000000094d */ /* 0x000fea0003800000 */
[----:B------:R-:W-:Y:S01]  /*0be0*/  PRMT R2, RZ, 0x7610, R2 ;  /* 0x00007610ff027816 */ /* 0x000fe20000000002 */
[----:B------:R-:W-:Y:S01]  /*0bf0*/  ULDC.64 UR4, c[0x0][0x8f8] ;  /* 0x00023e0000047ab9 */ /* 0x000fe20000000a00 */
[----:B------:R-:W-:Y:S01]  /*0c00*/  UMOV UR55, 0xffffffff ;  /* 0xffffffff00377882 */ /* 0x000fe20000000000 */
[----:B------:R-:W-:Y:S02]  /*0c10*/  ISETP.GE.U32.AND P0, PT, R18, UR4, PT ;  /* 0x0000000412007c0c */ /* 0x000fe4000bf06070 */
[----:B------:R1:W-:Y:S01]  /*0c20*/  STL.S16 [R1+0xd0], R2 ;  /* 0x0000d00201007387 */ /* 0x0003e20000100600 */
[----:B------:R-:W-:Y:S02]  /*0c30*/  MOV R6, 0xffffffff ;  /* 0xffffffff00067802 */ /* 0x000fe40000000f00 */
[----:B------:R-:W-:Y:S02]  /*0c40*/  ISETP.GE.U32.AND.EX P0, PT, R19, UR5, PT, P0 ;  /* 0x0000000513007c0c */ /* 0x000fe4000bf06100 */
[----:B------:R-:W-:-:S02]  /*0c50*/  MOV R5, 0xffffffff ;  /* 0xffffffff00057802 */ /* 0x000fc40000000f00 */
[----:B------:R-:W-:-:S09]  /*0c60*/  PRMT R4, RZ, 0x7610, R4 ;  /* 0x00007610ff047816 */ /* 0x000fd20000000004 */
[----:B-1----:R-:W-:Y:S05]  /*0c70*/  @P0 BRA `(.L_x_10) ;  /* 0x0000000400640947 */ /* 0x002fea0003800000 */
[----:B------:R-:W1:Y:S01]  /*0c80*/  LDC.64 R14, c[0x0][0x8d0] ;  /* 0x00023400ff0e7b82 */ /* 0x000e620000000a00 */
[----:B------:R-:W-:Y:S02]  /*0c90*/  MOV R2, R18 ;  /* 0x0000001200027202 */ /* 0x000fe40000000f00 */
[----:B------:R-:W-:-:S05]  /*0ca0*/  MOV R3, R19 ;  /* 0x0000001300037202 */ /* 0x000fca0000000f00 */
[----:B------:R-:W2:Y:S08]  /*0cb0*/  LDC R6, c[0x0][0x8d8] ;  /* 0x00023600ff067b82 */ /* 0x000eb00000000800 */
[----:B------:R-:W3:Y:S01]  /*0cc0*/  LDC.64 R16, c[0x0][0x8c8] ;  /* 0x00023200ff107b82 */ /* 0x000ee20000000a00 */
[----:B-1----:R-:W-:-:S04]  /*0cd0*/  ISETP.NE.U32.AND P0, PT, R14, RZ, PT ;  /* 0x000000ff0e00720c */ /* 0x002fc80003f05070 */
[----:B------:R-:W-:-:S13]  /*0ce0*/  ISETP.NE.AND.EX P0, PT, R15, RZ, PT, P0 ;  /* 0x000000ff0f00720c */ /* 0x000fda0003f05300 */
[----:B--23--:R-:W-:Y:S05]  /*0cf0*/  @!P0 BRA `(.L_x_11) ;  /* 0x0000000000288947 */ /* 0x00cfea0003800000 */
[----:B------:R-:W1:Y:S02]  /*0d00*/  LDC R11, c[0x0][0x8dc] ;  /* 0x00023700ff0b7b82 */ /* 0x000e640000000800 */
[----:B-1----:R-:W-:-:S04]  /*0d10*/  IADD3 R11, P0, R18, R11, RZ ;  /* 0x0000000b120b7210 */ /* 0x002fc80007f1e0ff */
[----:B------:R-:W-:-:S05]  /*0d20*/  IADD3.X R13, RZ, R19, RZ, P0, !PT ;  /* 0x00000013ff0d7210 */ /* 0x000fca00007fe4ff */
[----:B------:R-:W-:-:S04]  /*0d30*/  IMAD.WIDE.U32 R2, R13, R14, RZ ;  /* 0x0000000e0d027225 */ /* 0x000fc800078e00ff */
[----:B------:R-:W-:-:S04]  /*0d40*/  IMAD.WIDE.U32 R4, P0, R11, R15, R2 ;  /* 0x0000000f0b047225 */ /* 0x000fc80007800002 */
[----:B------:R-:W-:Y:S01]  /*0d50*/  IMAD.WIDE.U32 R2, R11, R14, RZ ;  /* 0x0000000e0b027225 */ /* 0x000fe200078e00ff */
[----:B------:R-:W-:Y:S02]  /*0d60*/  IADD3.X R11, RZ, RZ, RZ, P0, !PT ;  /* 0x000000ffff0b7210 */ /* 0x000fe400007fe4ff */
[----:B------:R-:W-:Y:S02]  /*0d70*/  MOV R10, R5 ;  /* 0x00000005000a7202 */ /* 0x000fe40000000f00 */
[----:B------:R-:W-:-:S05]  /*0d80*/  IADD3 RZ, P0, R3, R4, RZ ;  /* 0x0000000403ff7210 */ /* 0x000fca0007f1e0ff */
[----:B------:R-:W-:-:S08]  /*0d90*/  IMAD.WIDE.U32.X R2, R13, R15, R10, P0 ;  /* 0x0000000f0d027225 */ /* 0x000fd000000e040a */
.L_x_11:
[-CC-:B------:R-:W-:Y:S01]  /*0da0*/  SHF.R.U64 R23, R2, R6.reuse, R3.reuse ;  /* 0x0000000602177219 */ /* 0x180fe20000001203 */
[----:B------:R-:W1:Y:S01]  /*0db0*/  LDC R10, c[0x0][0x8c0] ;  /* 0x00023000ff0a7b82 */ /* 0x000e620000000800 */
[----:B------:R-:W-:Y:S01]  /*0dc0*/  SHF.R.U32.HI R2, RZ, R6, R3 ;  /* 0x00000006ff027219 */ /* 0x000fe20000011603 */
[----:B------:R-:W-:Y:S01]  /*0dd0*/  ULDC UR4, c[0x0][0x150] ;  /* 0x0000540000047ab9 */ /* 0x000fe20000000800 */
[----:B------:R-:W-:Y:S02]  /*0de0*/  IADD3 R9, P0, RZ, -R23, RZ ;  /* 0x80000017ff097210 */ /* 0x000fe40007f1e0ff */
[----:B------:R-:W-:Y:S02]  /*0df0*/  MOV R3, R19 ;  /* 0x0000001300037202 */ /* 0x000fe40000000f00 */
[----:B------:R-:W-:Y:S01]  /*0e00*/  IADD3.X R11, RZ, ~R2, RZ, P0, !PT ;  /* 0x80000002ff0b7210 */ /* 0x000fe200007fe4ff */
[----:B------:R-:W2:Y:S01]  /*0e10*/  LDC R12, c[0x0][0x8b0] ;  /* 0x00022c00ff0c7b82 */ /* 0x000ea20000000800 */
[----:B------:R-:W-:-:S02]  /*0e20*/  MOV R2, R18 ;  /* 0x0000001200027202 */ /* 0x000fc40000000f00 */
[----:B------:R-:W-:Y:S01]  /*0e30*/  I2FP.F32.U32 R4, R8 ;  /* 0x0000000800047245 */ /* 0x000fe20000201000 */
[-C--:B------:R-:W-:Y:S02]  /*0e40*/  IMAD R6, R11, R16.reuse, RZ ;  /* 0x000000100b067224 */ /* 0x080fe400078e02ff */
[C---:B------:R-:W-:Y:S02]  /*0e50*/  IMAD.WIDE.U32 R2, R9.reuse, R16, R2 ;  /* 0x0000001009027225 */ /* 0x040fe400078e0002 */
[----:B------:R-:W3:Y:S02]  /*0e60*/  LDC.64 R18, c[0x0][0x8e8] ;  /* 0x00023a00ff127b82 */ /* 0x000ee40000000a00 */
[----:B------:R-:W-:Y:S01]  /*0e70*/  FMUL R4, R4, UR4 ;  /* 0x0000000404047c20 */ /* 0x000fe20008400000 */
[----:B------:R-:W-:Y:S01]  /*0e80*/  IMAD R9, R9, R17, R6 ;  /* 0x0000001109097224 */ /* 0x000fe200078e0206 */
[----:B------:R-:W-:-:S04]  /*0e90*/  ULDC UR4, c[0x0][0x154] ;  /* 0x0000550000047ab9 */ /* 0x000fc80000000800 */
[----:B------:R-:W4:Y:S01]  /*0ea0*/  F2I.U32.TRUNC.NTZ R4, R4 ;  /* 0x0000000400047305 */ /* 0x000f22000020f000 */
[----:B------:R-:W5:Y:S01]  /*0eb0*/  LDC R11, c[0x0][0x900] ;  /* 0x00024000ff0b7b82 */ /* 0x000f620000000800 */
[----:B------:R-:W-:-:S04]  /*0ec0*/  IADD3 R9, R3, R9, RZ ;  /* 0x0000000903097210 */ /* 0x000fc80007ffe0ff */
[-CC-:B-1----:R-:W-:Y:S02]  /*0ed0*/  SHF.R.U64 R16, R2, R10.reuse, R9.reuse ;  /* 0x0000000a02107219 */ /* 0x182fe40000001209 */
[----:B------:R-:W-:Y:S01]  /*0ee0*/  I2FP.F32.U32 R2, R7 ;  /* 0x0000000700027245 */ /* 0x000fe20000201000 */
[----:B------:R-:W1:Y:S01]  /*0ef0*/  LDC R5, c[0x0][0x144] ;  /* 0x00005100ff057b82 */ /* 0x000e620000000800 */
[----:B------:R-:W-:Y:S02]  /*0f00*/  SHF.R.U32.HI R9, RZ, R10, R9 ;  /* 0x0000000aff097219 */ /* 0x000fe40000011609 */
[----:B------:R-:W-:Y:S01]  /*0f10*/  MOV R10, 0x1 ;  /* 0x00000001000a7802 */ /* 0x000fe20000000f00 */
[----:B------:R-:W-:Y:S01]  /*0f20*/  FMUL R3, R2, UR4 ;  /* 0x0000000402037c20 */ /* 0x000fe20008400000 */
[----:B--2---:R-:W-:Y:S02]  /*0f30*/  SHF.R.U64 R22, R16, R12, R9 ;  /* 0x0000000c10167219 */ /* 0x004fe40000001209 */
[----:B----4-:R-:W-:Y:S01]  /*0f40*/  IADD3 R6, -R4, RZ, RZ ;  /* 0x000000ff04067210 */ /* 0x010fe20007ffe1ff */
[----:B------:R-:W2:Y:S01]  /*0f50*/  LDC R14, c[0x0][0x148] ;  /* 0x00005200ff0e7b82 */ /* 0x000ea20000000800 */
[----:B---3--:R-:W-:-:S02]  /*0f60*/  ISETP.NE.U32.AND P0, PT, R18, RZ, PT ;  /* 0x000000ff1200720c */ /* 0x008fc40003f05070 */
[----:B------:R-:W-:Y:S02]  /*0f70*/  SHF.R.U32.HI R4, RZ, R12, R9 ;  /* 0x0000000cff047219 */ /* 0x000fe40000011609 */
[----:B------:R-:W-:Y:S01]  /*0f80*/  ISETP.NE.AND.EX P0, PT, R19, RZ, PT, P0 ;  /* 0x000000ff1300720c */ /* 0x000fe20003f05300 */
[----:B------:R3:W4:Y:S01]  /*0f90*/  F2I.U32.TRUNC.NTZ R12, R3 ;  /* 0x00000003000c7305 */ /* 0x000722000020f000 */
[----:B------:R-:W-:Y:S01]  /*0fa0*/  MOV R2, 0xffffffff ;  /* 0xffffffff00027802 */ /* 0x000fe20000000f00 */
[----:B------:R-:W2:Y:S01]  /*0fb0*/  LDC R15, c[0x0][0x8a8] ;  /* 0x00022a00ff0f7b82 */ /* 0x000ea20000000800 */
[-CC-:B-----5:R-:W-:Y:S02]  /*0fc0*/  SHF.R.U64 R24, R22, R11.reuse, R4.reuse ;  /* 0x0000000b16187219 */ /* 0x1a0fe40000001204 */
[-C--:B------:R-:W-:Y:S02]  /*0fd0*/  SHF.L.U32 R2, R2, R11.reuse, RZ ;  /* 0x0000000b02027219 */ /* 0x080fe400000006ff */
[----:B------:R-:W-:-:S02]  /*0fe0*/  SHF.R.U32.HI R4, RZ, R11, R4 ;  /* 0x0000000bff047219 */ /* 0x000fc40000011604 */
[----:B------:R-:W-:Y:S01]  /*0ff0*/  SHF.L.U32 R10, R10, R11, RZ ;  /* 0x0000000b0a0a7219 */ /* 0x000fe200000006ff */
[----:B------:R-:W2:Y:S01]  /*1000*/  LDC R17, c[0x0][0x8f0] ;  /* 0x00023c00ff117b82 */ /* 0x000ea20000000800 */
[----:B------:R-:W-:Y:S01]  /*1010*/  LOP3.LUT R11, RZ, R2, RZ, 0x33, !PT ;  /* 0x00000002ff0b7212 */ /* 0x000fe200078e33ff */
[----:B-1----:R-:W-:Y:S01]  /*1020*/  IMAD R6, R5, R6, R8 ;  /* 0x0000000605067224 */ /* 0x002fe200078e0208 */
[----:B------:R-:W-:Y:S02]  /*1030*/  MOV R2, R24 ;  /* 0x0000001800027202 */ /* 0x000fe40000000f00 */
[----:B---3--:R-:W-:-:S03]  /*1040*/  MOV R3, R4 ;  /* 0x0000000400037202 */ /* 0x008fc60000000f00 */
[----:B------:R-:W1:Y:S08]  /*1050*/  LDC R21, c[0x0][0x8e0] ;  /* 0x00023800ff157b82 */ /* 0x000e700000000800 */
[----:B------:R-:W3:Y:S01]  /*1060*/  LDC R20, c[0x0][0x8b8] ;  /* 0x00022e00ff147b82 */ /* 0x000ee20000000800 */
[----:B----4-:R-:W-:Y:S05]  /*1070*/  @!P0 BRA `(.L_x_12) ;  /* 0x0000000000288947 */ /* 0x010fea0003800000 */
[----:B------:R-:W4:Y:S02]  /*1080*/  LDC R9, c[0x0][0x8f4] ;  /* 0x00023d00ff097b82 */ /* 0x000f240000000800 */
[----:B----4-:R-:W-:-:S04]  /*1090*/  IADD3 R9, P0, R24, R9, RZ ;  /* 0x0000000918097210 */ /* 0x010fc80007f1e0ff */
        /* <DEDUP_REMOVED lines=8> */
.L_x_12:
[----:B--2---:R-:W-:Y:S02]  /*1120*/  SHF.R.U64 R2, R2, R17, R3 ;  /* 0x0000001102027219 */ /* 0x004fe40000001203 */
[----:B------:R-:W-:Y:S02]  /*1130*/  LOP3.LUT R11, R22, R11, RZ, 0xc0, !PT ;  /* 0x0000000b160b7212 */ /* 0x000fe400078ec0ff */
[----:B------:R-:W-:Y:S02]  /*1140*/  IADD3 R12, -R12, RZ, RZ ;  /* 0x000000ff0c0c7210 */ /* 0x000fe40007ffe1ff */
[----:B------:R-:W-:Y:S01]  /*1150*/  IADD3 R3, R15, -0x1, RZ ;  /* 0xffffffff0f037810 */ /* 0x000fe20007ffe0ff */
[----:B------:R-:W-:Y:S01]  /*1160*/  IMAD R11, R10, R2, R11 ;  /* 0x000000020a0b7224 */ /* 0x000fe200078e020b */
[----:B------:R-:W-:Y:S01]  /*1170*/  IADD3 R4, -R2, RZ, RZ ;  /* 0x000000ff02047210 */ /* 0x000fe20007ffe1ff */
[----:B------:R-:W-:Y:S01]  /*1180*/  @P6 IMAD R6, R14, R12, R7 ;  /* 0x0000000c0e066224 */ /* 0x000fe200078e0207 */
[----:B------:R-:W-:-:S02]  /*1190*/  LOP3.LUT R3, R16, R3, RZ, 0xc0, !PT ;  /* 0x0000000310037212 */ /* 0x000fc400078ec0ff */
[----:B------:R-:W-:Y:S01]  /*11a0*/  R2UR UR55, R23 ;  /* 0x00000000173772ca */ /* 0x000fe200000e0000 */
[----:B-1----:R-:W-:Y:S01]  /*11b0*/  IMAD R2, R4, R21, R24 ;  /* 0x0000001504027224 */ /* 0x002fe200078e0218 */
[----:B------:R-:W-:Y:S01]  /*11c0*/  MOV R4, 0x1 ;  /* 0x0000000100047802 */ /* 0x000fe20000000f00 */
[----:B---3--:R-:W-:Y:S02]  /*11d0*/  IMAD R6, R11, R20, R6 ;  /* 0x000000140b067224 */ /* 0x008fe400078e0206 */
[----:B------:R-:W-:-:S05]  /*11e0*/  IMAD R3, R2, R15, R3 ;  /* 0x0000000f02037224 */ /* 0x000fca00078e0203 */
[----:B------:R-:W-:Y:S02]  /*11f0*/  SEL R5, R3, R6, !P6 ;  /* 0x0000000603057207 */ /* 0x000fe40007000000 */
[----:B------:R-:W-:-:S07]  /*1200*/  SEL R6, R6, R3, !P6 ;  /* 0x0000000306067207 */ /* 0x000fce0007000000 */
.L_x_10:
[----:B------:R-:W-:-:S08]  /*1210*/  NOP ;  /* 0x0000000000007918 */ /* 0x000fd00000000000 */
[----:B------:R-:W1:Y:S02]  /*1220*/  USETMAXREG.TRY_ALLOC.CTAPOOL UP0, 0xe8 ;  /* 0x000000e8000079c8 */ /* 0x000e640008000600 */
[----:B-1----:R-:W-:-:S13]  /*1230*/  PLOP3.LUT P0, PT, PT, PT, UP0, 0x80, 0x0 ;  /* 0x000000000000781c */ /* 0x002fda0003f0f008 */
[----:B------:R-:W-:Y:S05]  /*1240*/  @!P0 BRA `(.L_x_10) ;  /* 0xfffffffc00f08947 */ /* 0x000fea000383ffff */
[----:B------:R-:W-:Y:S02]  /*1250*/  ULDC.64 UR4, c[0x0][0x590] ;  /* 0x0001640000047ab9 */ /* 0x000fe40000000a00 */
[----:B------:R-:W-:-:S04]  /*1260*/  ISETP.NE.U32.AND P0, PT, RZ, UR4, PT ;  /* 0x00000004ff007c0c */ /* 0x000fc8000bf05070 */
[----:B------:R-:W-:-:S13]  /*1270*/  ISETP.NE.AND.EX P0, PT, RZ, UR5, PT, P0 ;  /* 0x00000005ff007c0c */ /* 0x000fda000bf05300 */
[----:B------:R-:W-:Y:S05]  /*1280*/  @P0 BRA `(.L_x_13) ;  /* 0x0000000000340947 */ /* 0x000fea0003800000 */
[----:B------:R-:W-:Y:S02]  /*1290*/  ULDC.64 UR4, c[0x0][0x588] ;  /* 0x0001620000047ab9 */ /* 0x000fe40000000a00 */
[----:B------:R-:W-:-:S04]  /*12a0*/  ISETP.NE.U32.AND P0, PT, RZ, UR4, PT ;  /* 0x00000004ff007c0c */ /* 0x000fc8000bf05070 */
[----:B------:R-:W-:-:S13]  /*12b0*/  ISETP.NE.AND.EX P0, PT, RZ, UR5, PT, P0 ;  /* 0x00000005ff007c0c */ /* 0x000fda000bf05300 */
[----:B------:R-:W-:Y:S05]  /*12c0*/  @!P0 BRA `(.L_x_14) ;  /* 0x0000000000148947 */ /* 0x000fea0003800000 */
[----:B------:R-:W1:Y:S02]  /*12d0*/  LDC.64 R16, c[0x0][0x588] ;  /* 0x00016200ff107b82 */ /* 0x000e640000000a00 */
[----:B-1----:R1:W5:Y:S01]  /*12e0*/  LDG.E R16, desc[UR48][R16.64] ;  /* 0x0000003010107981 */ /* 0x002362000c1e1900 */
[----:B------:R-:W-:-:S05]  /*12f0*/  MOV R2, 0x1 ;  /* 0x0000000100027802 */ /* 0x000fca0000000f00 */
[----:B------:R1:W-:Y:S01]  /*1300*/  STL.S16 [R1+0xd0], R2 ;  /* 0x0000d00201007387 */ /* 0x0003e20000100600 */
[----:B------:R-:W-:Y:S05]  /*1310*/  BRA `(.L_x_13) ;  /* 0x0000000000107947 */ /* 0x000fea0003800000 */
.L_x_14:
[----:B------:R-:W-:Y:S01]  /*1320*/  MOV R2, 0x1 ;  /* 0x0000000100027802 */ /* 0x000fe20000000f00 */
[----:B------:R-:W-:Y:S02]  /*1330*/  ULDC UR4, c[0x0][0x580] ;  /* 0x0001600000047ab9 */ /* 0x000fe40000000800 */
[----:B------:R-:W-:Y:S02]  /*1340*/  MOV R16, UR4 ;  /* 0x0000000400107c02 */ /* 0x000fe40008000f00 */
[----:B------:R2:W-:Y:S05]  /*1350*/  STL.S16 [R1+0xd0], R2 ;  /* 0x0000d00201007387 */ /* 0x0005ea0000100600 */
.L_x_13:
        /* <DEDUP_REMOVED lines=8> */
[----:B-12---:R-:W1:Y:S02]  /*13e0*/  LDC.64 R2, c[0x0][0x5a8] ;  /* 0x00016a00ff027b82 */ /* 0x006e640000000a00 */
[----:B-1----:R3:W5:Y:S01]  /*13f0*/  LDG.E R2, desc[UR48][R2.64] ;  /* 0x0000003002027981 */ /* 0x002762000c1e1900 */
[----:B------:R-:W-:Y:S05]  /*1400*/  BRA `(.L_x_15) ;  /* 0x0000000000087947 */ /* 0x000fea0003800000 */
.L_x_16:
[----:B------:R-:W-:Y:S02]  /*1410*/  ULDC UR4, c[0x0][0x5a0] ;  /* 0x0001680000047ab9 */ /* 0x000fe40000000800 */
[----:B-12---:R-:W-:-:S07]  /*1420*/  MOV R2, UR4 ;  /* 0x0000000400027c02 */ /* 0x006fce0008000f00 */
.L_x_15:
[----:B------:R-:W-:-:S13]  /*1430*/  LOP3.LUT P0, RZ, R4, 0xff, RZ, 0xc0, !PT ;  /* 0x000000ff04ff7812 */ /* 0x000fda000780c0ff */
[----:B------:R-:W-:Y:S05]  /*1440*/  @!P0 EXIT ;  /* 0x000000000000894d */ /* 0x000fea0003800000 */
[----:B---3--:R-:W3:Y:S01]  /*1450*/  LDL R3, [R1+0xc8] ;  /* 0x0000c80001037983 */ /* 0x008ee20000100800 */
[----:B------:R-:W-:Y:S01]  /*1460*/  LOP3.LUT R4, R0, 0x1, RZ, 0xfc, !PT ;  /* 0x0000000100047812 */ /* 0x000fe200078efcff */
[----:B------:R-:W-:Y:S01]  /*1470*/  ULDC UR4, c[0x0][0x28c] ;  /* 0x0000a30000047ab9 */ /* 0x000fe20000000800 */
[----:B------:R-:W-:Y:S01]  /*1480*/  ULDC.64 UR40, c[0x0][0x198] ;  /* 0x0000660000287ab9 */ /* 0x000fe20000000a00 */
[----:B------:R-:W-:Y:S02]  /*1490*/  UIADD3 UR4, UR4, 0x3f, URZ ;  /* 0x0000003f04047890 */ /* 0x000fe4000fffe03f */
[----:B------:R4:W-:Y:S01]  /*14a0*/  STL [R1+0xcc], R4 ;  /* 0x0000cc0401007387 */ /* 0x0009e20000100800 */
[----:B------:R-:W-:Y:S01]  /*14b0*/  UMOV UR36, URZ ;  /* 0x0000003f00247c82 */ /* 0x000fe20008000000 */
[----:B------:R-:W-:Y:S02]  /*14c0*/  USHF.R.S32.HI UR5, URZ, 0x1f, UR4 ;  /* 0x0000001f3f057899 */ /* 0x000fe40008011404 */
[----:B------:R4:W-:Y:S01]  /*14d0*/  STL [R1+0xb8], RZ ;  /* 0x0000b8ff01007387 */ /* 0x0009e20000100800 */
[----:B------:R-:W-:Y:S01]  /*14e0*/  UMOV UR39, URZ ;  /* 0x0000003f00277c82 */ /* 0x000fe20008000000 */
[----:B------:R-:W-:-:S04]  /*14f0*/  ULEA.HI UR5, UR5, UR4, URZ, 0x6 ;  /* 0x0000000405057291 */ /* 0x000fc8000f8f303f */
[----:B------:R-:W-:Y:S01]  /*1500*/  USHF.R.S32.HI UR42, URZ, 0x6, UR5 ;  /* 0x000000063f2a7899 */ /* 0x000fe20008011405 */
[----:B---3--:R-:W-:-:S05]  /*1510*/  LOP3.LUT R0, R3, 0x1, RZ, 0xfc, !PT ;  /* 0x0000000103007812 */ /* 0x008fca00078efcff */
[----:B------:R4:W-:Y:S04]  /*1520*/  STL [R1+0xbc], R0 ;  /* 0x0000bc0001007387 */ /* 0x0009e80000100800 */
[----:B------:R4:W-:Y:S02]  /*1530*/  STL [R1+0xb4], RZ ;  /* 0x0000b4ff01007387 */ /* 0x0009e40000100800 */
.L_x_522:
[----:B----4-:R-:W3:Y:S01]  /*1540*/  S2R R0, SR_TID.X ;  /* 0x0000000000007919 */ /* 0x010ee20000002100 */
[----:B------:R-:W4:Y:S01]  /*1550*/  S2UR UR9, SR_CgaCtaId ;  /* 0x00000000000979c3 */ /* 0x000f220000008800 */
[----:B------:R-:W-:Y:S01]  /*1560*/  UMOV UR43, 0x400 ;  /* 0x00000400002b7882 */ /* 0x000fe20000000000 */
[----:B------:R-:W-:Y:S01]  /*1570*/  UMOV UR5, URZ ;  /* 0x0000003f00057c82 */ /* 0x000fe20008000000 */
[----:B------:R-:W-:Y:S01]  /*1580*/  STL [R1+0xb0], RZ ;  /* 0x0000b0ff01007387 */ /* 0x000fe20000100800 */
[----:B------:R-:W-:Y:S01]  /*1590*/  UMOV UR4, URZ ;  /* 0x0000003f00047c82 */ /* 0x000fe20008000000 */
[----:B------:R-:W-:Y:S01]  /*15a0*/  UMOV UR6, URZ ;  /* 0x0000003f00067c82 */ /* 0x000fe20008000000 */
[----:B------:R-:W-:Y:S01]  /*15b0*/  UMOV UR12, UR39 ;  /* 0x00000027000c7c82 */ /* 0x000fe20008000000 */
[----:B------:R-:W-:Y:S01]  /*15c0*/  STL [R1+0xac], RZ ;  /* 0x0000acff01007387 */ /* 0x000fe20000100800 */
[----:B------:R-:W2:Y:S01]  /*15d0*/  LDC R3, c[0x0][0x28c] ;  /* 0x0000a300ff037b82 */ /* 0x000ea20000000800 */
[----:B------:R-:W-:-:S02]  /*15e0*/  CS2R R228, SRZ ;  /* 0x0000000000e47805 */ /* 0x000fc4000001ff00 */
[----:B-1----:R-:W-:Y:S01]  /*15f0*/  MOV R17, RZ ;  /* 0x000000ff00117202 */ /* 0x002fe20000000f00 */
[----:B------:R-:W-:Y:S01]  /*1600*/  STL [R1+0xa8], RZ ;  /* 0x0000a8ff01007387 */ /* 0x000fe20000100800 */
[----:B------:R-:W-:Y:S02]  /*1610*/  CS2R R18, SRZ ;  /* 0x0000000000127805 */ /* 0x000fe4000001ff00 */
[----:B------:R-:W-:Y:S02]  /*1620*/  CS2R R22, SRZ ;  /* 0x0000000000167805 */ /* 0x000fe4000001ff00 */
[----:B------:R-:W-:Y:S01]  /*1630*/  CS2R R152, SRZ ;  /* 0x0000000000987805 */ /* 0x000fe2000001ff00 */
[----:B------:R-:W-:Y:S01]  /*1640*/  STL [R1+0xa4], RZ ;  /* 0x0000a4ff01007387 */ /* 0x000fe20000100800 */
[----:B------:R-:W-:Y:S02]  /*1650*/  CS2R R154, SRZ ;  /* 0x00000000009a7805 */ /* 0x000fe4000001ff00 */
[----:B------:R-:W-:-:S02]  /*1660*/  CS2R R156, SRZ ;  /* 0x00000000009c7805 */ /* 0x000fc4000001ff00 */
[----:B------:R-:W-:Y:S01]  /*1670*/  CS2R R158, SRZ ;  /* 0x00000000009e7805 */ /* 0x000fe2000001ff00 */
[----:B------:R-:W-:Y:S01]  /*1680*/  STL [R1+0xa0], RZ ;  /* 0x0000a0ff01007387 */ /* 0x000fe20000100800 */
[----:B------:R-:W-:Y:S02]  /*1690*/  CS2R R160, SRZ ;  /* 0x0000000000a07805 */ /* 0x000fe4000001ff00 */
[----:B------:R-:W-:Y:S02]  /*16a0*/  CS2R R162, SRZ ;  /* 0x0000000000a27805 */ /* 0x000fe4000001ff00 */
[----:B------:R-:W-:Y:S01]  /*16b0*/  CS2R R164, SRZ ;  /* 0x0000000000a47805 */ /* 0x000fe2000001ff00 */
[----:B------:R-:W-:Y:S01]  /*16c0*/  STL [R1+0x9c], RZ ;  /* 0x00009cff01007387 */ /* 0x000fe20000100800 */
[----:B----4-:R-:W-:Y:S01]  /*16d0*/  ULEA UR43, UR9, UR43, 0x18 ;  /* 0x0000002b092b7291 */ /* 0x010fe2000f8ec03f */
[----:B------:R-:W-:Y:S02]  /*16e0*/  CS2R R166, SRZ ;  /* 0x0000000000a67805 */ /* 0x000fe4000001ff00 */
[----:B------:R-:W-:Y:S01]  /*16f0*/  CS2R R168, SRZ ;  /* 0x0000000000a87805 */ /* 0x000fe2000001ff00 */
[----:B------:R-:W-:Y:S01]  /*1700*/  STL [R1+0x98], RZ ;  /* 0x000098ff01007387 */ /* 0x000fe20000100800 */
[----:B------:R-:W-:-:S02]  /*1710*/  CS2R R170, SRZ ;  /* 0x0000000000aa7805 */ /* 0x000fc4000001ff00 */
[----:B------:R-:W-:Y:S02]  /*1720*/  CS2R R172, SRZ ;  /* 0x0000000000ac7805 */ /* 0x000fe4000001ff00 */
[----:B------:R-:W-:Y:S02]  /*1730*/  CS2R R174, SRZ ;  /* 0x0000000000ae7805 */ /* 0x000fe4000001ff00 */
[----:B---3--:R-:W-:Y:S01]  /*1740*/  LOP3.LUT R0, R0, 0x80, RZ, 0xc0, !PT ;  /* 0x0000008000007812 */ /* 0x008fe200078ec0ff */
[----:B------:R-:W-:Y:S01]  /*1750*/  STL [R1+0x94], RZ ;  /* 0x000094ff01007387 */ /* 0x000fe20000100800 */
[----:B--2---:R-:W-:Y:S02]  /*1760*/  ISETP.GE.AND P0, PT, R3, 0x1, PT ;  /* 0x000000010300780c */ /* 0x004fe40003f06270 */
[----:B------:R-:W-:Y:S02]  /*1770*/  CS2R R176, SRZ ;  /* 0x0000000000b07805 */ /* 0x000fe4000001ff00 */
[----:B------:R-:W-:Y:S01]  /*1780*/  SHF.R.U32.HI R0, RZ, 0x7, R0 ;  /* 0x00000007ff007819 */ /* 0x000fe20000011600 */
[----:B------:R-:W-:Y:S01]  /*1790*/  STL [R1+0x90], RZ ;  /* 0x000090ff01007387 */ /* 0x000fe20000100800 */
[----:B------:R-:W-:-:S02]  /*17a0*/  CS2R R178, SRZ ;  /* 0x0000000000b27805 */ /* 0x000fc4000001ff00 */
[----:B------:R-:W-:Y:S02]  /*17b0*/  CS2R R180, SRZ ;  /* 0x0000000000b47805 */ /* 0x000fe4000001ff00 */
[----:B------:R-:W-:Y:S01]  /*17c0*/  CS2R R182, SRZ ;  /* 0x0000000000b67805 */ /* 0x000fe2000001ff00 */
[----:B------:R-:W-:Y:S01]  /*17d0*/  STL [R1+0x8c], RZ ;  /* 0x00008cff01007387 */ /* 0x000fe20000100800 */
[----:B------:R-:W-:Y:S02]  /*17e0*/  CS2R R184, SRZ ;  /* 0x0000000000b87805 */ /* 0x000fe4000001ff00 */
[----:B------:R-:W-:Y:S02]  /*17f0*/  CS2R R186, SRZ ;  /* 0x0000000000ba7805 */ /* 0x000fe4000001ff00 */
[----:B------:R-:W-:Y:S01]  /*1800*/  CS2R R188, SRZ ;  /* 0x0000000000bc7805 */ /* 0x000fe2000001ff00 */
[----:B------:R-:W1:Y:S01]  /*1810*/  SHFL.IDX PT, R0, R0, RZ, 0x1f ;  /* 0x00001fff00007589 */ /* 0x000e6200000e0000 */
[----:B------:R-:W-:-:S02]  /*1820*/  CS2R R190, SRZ ;  /* 0x0000000000be7805 */ /* 0x000fc4000001ff00 */
[----:B------:R-:W-:Y:S02]  /*1830*/  CS2R R192, SRZ ;  /* 0x0000000000c07805 */ /* 0x000fe4000001ff00 */
[----:B------:R-:W-:Y:S01]  /*1840*/  CS2R R194, SRZ ;  /* 0x0000000000c27805 */ /* 0x000fe2000001ff00 */
[----:B------:R2:W-:Y:S01]  /*1850*/  STL [R1+0x88], RZ ;  /* 0x000088ff01007387 */ /* 0x0005e20000100800 */
[----:B------:R-:W-:Y:S02]  /*1860*/  CS2R R196, SRZ ;  /* 0x0000000000c47805 */ /* 0x000fe4000001ff00 */
[----:B------:R-:W-:Y:S02]  /*1870*/  CS2R R198, SRZ ;  /* 0x0000000000c67805 */ /* 0x000fe4000001ff00 */
[----:B------:R-:W-:Y:S01]  /*1880*/  CS2R R200, SRZ ;  /* 0x0000000000c87805 */ /* 0x000fe2000001ff00 */
[----:B------:R2:W-:Y:S01]  /*1890*/  STL [R1+0x84], RZ ;  /* 0x000084ff01007387 */ /* 0x0005e20000100800 */
        /* <DEDUP_REMOVED lines=16> */
[----:B-1----:R-:W-:-:S02]  /*19a0*/  R2UR UR7, R0 ;  /* 0x00000000000772ca */ /* 0x002fc400000e0000 */
[----:B------:R-:W-:Y:S02]  /*19b0*/  CS2R R226, SRZ ;  /* 0x0000000000e27805 */ /* 0x000fe4000001ff00 */
[----:B------:R-:W-:Y:S01]  /*19c0*/  MOV R0, UR36 ;  /* 0x0000002400007c02 */ /* 0x000fe20008000f00 */
        /* <DEDUP_REMOVED lines=9> */
[----:B------:R-:W-:Y:S01]  /*1a60*/  CS2R R36, SRZ ;  /* 0x0000000000247805 */ /* 0x000fe2000001ff00 */
[----:B------:R-:W-:Y:S01]  /*1a70*/  ULEA.HI UR8, UR7, UR7, URZ, 0x1 ;  /* 0x0000000707087291 */ /* 0x000fe2000f8f083f */
[----:B------:R-:W-:Y:S01]  /*1a80*/  CS2R R38, SRZ ;  /* 0x0000000000267805 */ /* 0x000fe2000001ff00 */
[----:B------:R2:W-:Y:S01]  /*1a90*/  STL [R1+0x64], RZ ;  /* 0x000064ff01007387 */ /* 0x0005e20000100800 */
[----:B------:R-:W-:Y:S01]  /*1aa0*/  CS2R R40, SRZ ;  /* 0x0000000000287805 */ /* 0x000fe2000001ff00 */
[----:B------:R-:W-:Y:S01]  /*1ab0*/  ULOP3.LUT UR8, UR8, 0xffffe, URZ, 0xc0, !UPT ;  /* 0x000ffffe08087892 */ /* 0x000fe2000f8ec03f */
[----:B------:R-:W-:Y:S01]  /*1ac0*/  CS2R R42, SRZ ;  /* 0x00000000002a7805 */ /* 0x000fe2000001ff00 */
[----:B------:R2:W-:Y:S01]  /*1ad0*/  STL [R1+0x60], RZ ;  /* 0x000060ff01007387 */ /* 0x0005e20000100800 */
[----:B------:R-:W-:Y:S01]  /*1ae0*/  CS2R R44, SRZ ;  /* 0x00000000002c7805 */ /* 0x000fe2000001ff00 */
[----:B------:R-:W-:Y:S01]  /*1af0*/  UIADD3 UR8, UR7, -UR8, URZ ;  /* 0x8000000807087290 */ /* 0x000fe2000fffe03f */
[----:B------:R-:W-:Y:S01]  /*1b00*/  CS2R R46, SRZ ;  /* 0x00000000002e7805 */ /* 0x000fe2000001ff00 */
[----:B------:R2:W-:Y:S01]  /*1b10*/  STL [R1+0x5c], RZ ;  /* 0x00005cff01007387 */ /* 0x0005e20000100800 */
[----:B------:R-:W-:Y:S01]  /*1b20*/  CS2R R48, SRZ ;  /* 0x0000000000307805 */ /* 0x000fe2000001ff00 */
[----:B------:R-:W-:Y:S01]  /*1b30*/  ULEA UR8, UR8, UR43, 0xc ;  /* 0x0000002b08087291 */ /* 0x000fe2000f8e603f */
[----:B------:R-:W-:Y:S01]  /*1b40*/  CS2R R50, SRZ ;  /* 0x0000000000327805 */ /* 0x000fe2000001ff00 */
[----:B------:R2:W-:Y:S01]  /*1b50*/  STL [R1+0x58], RZ ;  /* 0x000058ff01007387 */ /* 0x0005e20000100800 */
[----:B------:R-:W-:Y:S01]  /*1b60*/  CS2R R52, SRZ ;  /* 0x0000000000347805 */ /* 0x000fe2000001ff00 */
[----:B------:R-:W-:Y:S01]  /*1b70*/  UIADD3 UR8, UR8, 0x6200, URZ ;  /* 0x0000620008087890 */ /* 0x000fe2000fffe03f */
[----:B------:R-:W-:Y:S01]  /*1b80*/  CS2R R54, SRZ ;  /* 0x0000000000367805 */ /* 0x000fe2000001ff00 */
[----:B------:R2:W-:Y:S01]  /*1b90*/  STL [R1+0x54], RZ ;  /* 0x000054ff01007387 */ /* 0x0005e20000100800 */
[----:B------:R-:W-:Y:S01]  /*1ba0*/  CS2R R56, SRZ ;  /* 0x0000000000387805 */ /* 0x000fe2000001ff00 */
[----:B------:R-:W-:Y:S01]  /*1bb0*/  USHF.R.U32.HI UR7, URZ, 0x4, UR8 ;  /* 0x000000043f077899 */ /* 0x000fe20008011608 */
[----:B------:R-:W-:Y:S01]  /*1bc0*/  CS2R R58, SRZ ;  /* 0x00000000003a7805 */ /* 0x000fe2000001ff00 */
[----:B------:R2:W-:Y:S01]  /*1bd0*/  STL [R1+0x50], RZ ;  /* 0x000050ff01007387 */ /* 0x0005e20000100800 */
[----:B------:R-:W-:Y:S01]  /*1be0*/  CS2R R60, SRZ ;  /* 0x00000000003c7805 */ /* 0x000fe2000001ff00 */
[----:B------:R-:W-:Y:S01]  /*1bf0*/  ULOP3.LUT UR7, UR7, 0x3fff, URZ, 0xc0, !UPT ;  /* 0x00003fff07077892 */ /* 0x000fe2000f8ec03f */
        /* <DEDUP_REMOVED lines=59> */
[----:B------:R-:W-:Y:S01]  /*1fb0*/  CS2R R150, SRZ ;  /* 0x0000000000967805 */ /* 0x000fe2000001ff00 */
[----:B------:R2:W-:Y:S04]  /*1fc0*/  STL [R1+0x10], RZ ;  /* 0x000010ff01007387 */ /* 0x0005e80000100800 */
[----:B------:R2:W-:Y:S04]  /*1fd0*/  STL [R1+0xc], RZ ;  /* 0x00000cff01007387 */ /* 0x0005e80000100800 */
[----:B------:R2:W-:Y:S04]  /*1fe0*/  STL [R1+0x8], RZ ;  /* 0x000008ff01007387 */ /* 0x0005e80000100800 */
[----:B------:R2:W-:Y:S04]  /*1ff0*/  STL [R1+0x4], RZ ;  /* 0x000004ff01007387 */ /* 0x0005e80000100800 */
[----:B------:R2:W-:Y:S01]  /*2000*/  STL [R1], RZ ;  /* 0x000000ff01007387 */ /* 0x0005e20000100800 */
[----:B------:R-:W-:Y:S05]  /*2010*/  @!P0 BRA `(.L_x_17) ;  /* 0x0000001000c88947 */ /* 0x000fea0003800000 */
[----:B------:R-:W3:Y:S02]  /*2020*/  LDL R3, [R1+0xbc] ;  /* 0x0000bc0001037983 */ /* 0x000ee40000100800 */
[----:B---3--:R-:W-:-:S13]  /*2030*/  ISETP.NE.AND P1, PT, R3, 0x3, PT ;  /* 0x000000030300780c */ /* 0x008fda0003f25270 */
[----:B------:R-:W-:Y:S05]  /*2040*/  @!P1 BRA `(.L_x_18) ;  /* 0x0000000000049947 */ /* 0x000fea0003800000 */
[----:B------:R-:W-:Y:S01]  /*2050*/  BPT.TRAP 0x1 ;  /* 0x000000040000795c */ /* 0x000fe20000300000 */
.L_x_18:
[----:B------:R-:W-:Y:S01]  /*2060*/  ULEA UR4, UR39, UR43, 0x3 ;  /* 0x0000002b27047291 */ /* 0x000fe2000f8e183f */
[----:B------:R-:W-:-:S04]  /*2070*/  MOV R0, UR36 ;  /* 0x0000002400007c02 */ /* 0x000fc80008000f00 */
[----:B------:R-:W-:-:S04]  /*2080*/  SHF.L.U32 R0, R0, 0x1f, RZ ;  /* 0x0000001f00007819 */ /* 0x000fc800000006ff */
[----:B------:R1:W3:Y:S01]  /*2090*/  SYNCS.PHASECHK.TRANS64.TRYWAIT P0, [UR4], R0 ;  /* 0x00000000ff0075a7 */ /* 0x0002e20008000144 */
[----:B------:R-:W-:Y:S05]  /*20a0*/  @!P1 BRA `(.L_x_19) ;  /* 0x0000000000049947 */ /* 0x000fea0003800000 */
[----:B------:R-:W-:Y:S01]  /*20b0*/  BPT.TRAP 0x1 ;  /* 0x000000040000795c */ /* 0x000fe20000300000 */
.L_x_19:
[----:B---3--:R-:W-:Y:S05]  /*20c0*/  @P0 BRA `(.L_x_20) ;  /* 0x0000000000080947 */ /* 0x008fea0003800000 */
[----:B------:R-:W3:Y:S02]  /*20d0*/  SYNCS.PHASECHK.TRANS64.TRYWAIT P0, [UR4], R0 ;  /* 0x00000000ff0075a7 */ /* 0x000ee40008000144 */
[----:B---3--:R-:W-:Y:S05]  /*20e0*/  @!P0 BRA `(.L_x_21) ;  /* 0x00000184007c8947 */ /* 0x008fea0003800000 */
.L_x_20:
[----:B------:R-:W-:Y:S01]  /*20f0*/  UIADD3 UR4, UR43, 0x16200, URZ ;  /* 0x000162002b047890 */ /* 0x000fe2000fffe03f */
[----:B------:R-:W-:Y:S01]  /*2100*/  WARPGROUP.ARRIVE ;  /* 0x00000000000079c5 */ /* 0x000fe20000000000 */
[----:B------:R-:W-:Y:S01]  /*2110*/  ULOP3.LUT UR8, UR7, 0x10000, URZ, 0xfc, !UPT ;  /* 0x0001000007087892 */ /* 0x000fe2000f8efc3f */
[----:B------:R4:W-:Y:S01]  /*2120*/  STL [R1+0xb0], RZ ;  /* 0x0000b0ff01007387 */ /* 0x0009e20000100800 */
[----:B------:R-:W-:Y:S01]  /*2130*/  USHF.R.U32.HI UR4, URZ, 0x4, UR4 ;  /* 0x000000043f047899 */ /* 0x000fe20008011604 */
[----:B------:R-:W-:Y:S01]  /*2140*/  CS2R R228, SRZ ;  /* 0x0000000000e47805 */ /* 0x000fe2000001ff00 */
[----:B------:R-:W-:Y:S01]  /*2150*/  ULEA UR8, UR39, UR8, 0x9 ;  /* 0x0000000827087291 */ /* 0x000fe2000f8e483f */
[----:B------:R4:W-:Y:S01]  /*2160*/  STL [R1+0xac], RZ ;  /* 0x0000acff01007387 */ /* 0x0009e20000100800 */
[----:B------:R-:W-:Y:S01]  /*2170*/  ULOP3.LUT UR4, UR4, 0x3fff, URZ, 0xc0, !UPT ;  /* 0x00003fff04047892 */ /* 0x000fe2000f8ec03f */
[----:B------:R-:W-:Y:S01]  /*2180*/  MOV R17, RZ ;  /* 0x000000ff00117202 */ /* 0x000fe20000000f00 */
[----:B------:R-:W-:Y:S01]  /*2190*/  UMOV UR9, 0x80000020 ;  /* 0x8000002000097882 */ /* 0x000fe20000000000 */
[----:B------:R-:W-:Y:S01]  /*21a0*/  UMOV UR11, 0x80000020 ;  /* 0x80000020000b7882 */ /* 0x000fe20000000000 */
[----:B------:R-:W-:Y:S01]  /*21b0*/  ULOP3.LUT UR4, UR4, 0x10000, URZ, 0xfc, !UPT ;  /* 0x0001000004047892 */ /* 0x000fe2000f8efc3f */
[----:B------:R4:W-:Y:S01]  /*21c0*/  STL [R1+0xa8], RZ ;  /* 0x0000a8ff01007387 */ /* 0x0009e20000100800 */
[----:B------:R-:W-:Y:S01]  /*21d0*/  ULDC UR5, c[0x0][0x50c] ;  /* 0x0001430000057ab9 */ /* 0x000fe20000000800 */
[----:B------:R-:W-:Y:S01]  /*21e0*/  CS2R R18, SRZ ;  /* 0x0000000000127805 */ /* 0x000fe2000001ff00 */
[----:B------:R-:W-:Y:S01]  /*21f0*/  ULEA UR10, UR39, UR4, 0xa ;  /* 0x00000004270a7291 */ /* 0x000fe2000f8e503f */
[----:B------:R4:W-:Y:S01]  /*2200*/  STL [R1+0xa4], RZ ;  /* 0x0000a4ff01007387 */ /* 0x0009e20000100800 */
[----:B------:R-:W-:Y:S01]  /*2210*/  UISETP.NE.AND UP0, UPT, UR5, 0x2, UPT ;  /* 0x000000020500788c */ /* 0x000fe2000bf05270 */
[----:B------:R-:W-:Y:S01]  /*2220*/  CS2R R22, SRZ ;  /* 0x0000000000167805 */ /* 0x000fe2000001ff00 */
[----:B------:R-:W-:Y:S01]  /*2230*/  UMOV UR4, 0x2 ;  /* 0x0000000200047882 */ /* 0x000fe20000000000 */
[----:B------:R4:W-:Y:S01]  /*2240*/  STL [R1+0xa0], RZ ;  /* 0x0000a0ff01007387 */ /* 0x0009e20000100800 */
[----:B------:R-:W-:Y:S01]  /*2250*/  USEL UR5, URZ, 0x1, UP0 ;  /* 0x000000013f057887 */ /* 0x000fe20008000000 */
[----:B------:R-:W-:-:S02]  /*2260*/  CS2R R152, SRZ ;  /* 0x0000000000987805 */ /* 0x000fc4000001ff00 */
[----:B------:R-:W-:Y:S01]  /*2270*/  CS2R R154, SRZ ;  /* 0x00000000009a7805 */ /* 0x000fe2000001ff00 */
[----:B------:R-:W-:Y:S01]  /*2280*/  QGMMA.64x256x32.F32.E4M3.E4M3 R24, gdesc[UR8], RZ, !UPT, gsb0 ;  /* 0x03e00000081879f3 */ /* 0x000fe2000c0008ff */
[----:B------:R-:W-:Y:S01]  /*2290*/  UIADD3 UR8, UR8, 0x2, URZ ;  /* 0x0000000208087890 */ /* 0x000fe2000fffe03f */
[----:B------:R4:W-:Y:S01]  /*22a0*/  STL [R1+0x9c], RZ ;  /* 0x00009cff01007387 */ /* 0x0009e20000100800 */
[----:B------:R-:W-:Y:S01]  /*22b0*/  UIADD3 UR10, UR10, 0x2, URZ ;  /* 0x000000020a0a7890 */ /* 0x000fe2000fffe03f */
[----:B------:R-:W-:Y:S01]  /*22c0*/  ISETP.NE.AND P0, PT, RZ, UR5, PT ;  /* 0x00000005ff007c0c */ /* 0x000fe2000bf05270 */
[----:B------:R-:W-:Y:S01]  /*22d0*/  UMOV UR9, 0x80000020 ;  /* 0x8000002000097882 */ /* 0x000fe20000000000 */
[----:B------:R-:W-:Y:S01]  /*22e0*/  UMOV UR11, 0x80000020 ;  /* 0x80000020000b7882 */ /* 0x000fe20000000000 */
[----:B------:R4:W-:Y:S01]  /*22f0*/  STL [R1+0x98], RZ ;  /* 0x000098ff01007387 */ /* 0x0009e20000100800 */
[----:B------:R-:W-:Y:S02]  /*2300*/  CS2R R156, SRZ ;  /* 0x00000000009c7805 */ /* 0x000fe4000001ff00 */
[----:B------:R-:W-:-:S02]  /*2310*/  CS2R R158, SRZ ;  /* 0x00000000009e7805 */ /* 0x000fc4000001ff00 */
[----:B------:R-:W-:Y:S01]  /*2320*/  CS2R R160, SRZ ;  /* 0x0000000000a07805 */ /* 0x000fe2000001ff00 */
[----:B------:R4:W-:Y:S01]  /*2330*/  STL [R1+0x94], RZ ;  /* 0x000094ff01007387 */ /* 0x0009e20000100800 */
[----:B------:R-:W-:Y:S02]  /*2340*/  CS2R R162, SRZ ;  /* 0x0000000000a27805 */ /* 0x000fe4000001ff00 */
[----:B------:R-:W-:Y:S02]  /*2350*/  CS2R R164, SRZ ;  /* 0x0000000000a47805 */ /* 0x000fe4000001ff00 */
[----:B------:R-:W-:Y:S01]  /*2360*/  CS2R R166, SRZ ;  /* 0x0000000000a67805 */ /* 0x000fe2000001ff00 */
        /* <DEDUP_REMOVED lines=40> */
[----:B------:R4:W-:Y:S04]  /*25f0*/  STL [R1+0x68], RZ ;  /* 0x000068ff01007387 */ /* 0x0009e80000100800 */
        /* <DEDUP_REMOVED lines=25> */
[----:B------:R4:W-:Y:S01]  /*2790*/  STL [R1], RZ ;  /* 0x000000ff01007387 */ /* 0x0009e20000100800 */
[----:B------:R-:W-:-:S02]  /*27a0*/  WARPGROUP.DEPBAR.LE gsb0, 0x0 ;  /* 0x00008000000079c5 */ /* 0x000fc40000010000 */
[----:B------:R-:W-:-:S06]  /*27b0*/  WARPGROUP.ARRIVE ;  /* 0x00000000000079c5 */ /* 0x000fcc0000000000 */
[----:B------:R-:W-:Y:S03]  /*27c0*/  QGMMA.64x256x32.F32.E4M3.E4M3 R24, gdesc[UR8], R24, gsb0 ;  /* 0x03e00000081879f3 */ /* 0x000fe60008000818 */
[----:B------:R-:W-:Y:S02]  /*27d0*/  WARPGROUP.DEPBAR.LE gsb0, 0x0 ;  /* 0x00008000000079c5 */ /* 0x000fe40000010000 */
[----:B----4-:R-:W-:Y:S05]  /*27e0*/  @!P0 BRA `(.L_x_22) ;  /* 0x0000000800b88947 */ /* 0x010fea0003800000 */
[----:B------:R-:W-:Y:S01]  /*27f0*/  FADD R4, RZ, R107 ;  /* 0x0000006bff047221 */ /* 0x000fe20000000000 */
[----:B-1-3--:R-:W-:-:S01]  /*2800*/  FADD R0, RZ, R108 ;  /* 0x0000006cff007221 */ /* 0x00afc20000000000 */
[----:B------:R-:W-:Y:S01]  /*2810*/  FADD R3, RZ, R109 ;  /* 0x0000006dff037221 */ /* 0x000fe20000000000 */
[----:B------:R-:W-:-:S01]  /*2820*/  FADD R227, RZ, R24 ;  /* 0x00000018ffe37221 */ /* 0x000fc20000000000 */
[----:B------:R-:W-:Y:S01]  /*2830*/  FADD R226, RZ, R25 ;  /* 0x00000019ffe27221 */ /* 0x000fe20000000000 */
[----:B------:R1:W-:Y:S01]  /*2840*/  STL [R1], R4 ;  /* 0x0000000401007387 */ /* 0x0003e20000100800 */
[----:B------:R-:W-:-:S01]  /*2850*/  FADD R225, RZ, R26 ;  /* 0x0000001affe17221 */ /* 0x000fc20000000000 */
[----:B------:R-:W-:Y:S01]  /*2860*/  FADD R224, RZ, R27 ;  /* 0x0000001bffe07221 */ /* 0x000fe20000000000 */
[----:B------:R-:W-:-:S01]  /*2870*/  FADD R223, RZ, R28 ;  /* 0x0000001cffdf7221 */ /* 0x000fc20000000000 */
[----:B------:R3:W-:Y:S01]  /*2880*/  STL [R1+0x4], R0 ;  /* 0x0000040001007387 */ /* 0x0007e20000100800 */
[----:B------:R-:W-:-:S01]  /*2890*/  FADD R222, RZ, R29 ;  /* 0x0000001dffde7221 */ /* 0x000fc20000000000 */
[----:B------:R-:W-:Y:S01]  /*28a0*/  FADD R221, RZ, R30 ;  /* 0x0000001effdd7221 */ /* 0x000fe20000000000 */
[----:B------:R-:W-:-:S01]  /*28b0*/  FADD R220, RZ, R31 ;  /* 0x0000001fffdc7221 */ /* 0x000fc20000000000 */
[----:B------:R4:W-:Y:S01]  /*28c0*/  STL [R1+0x8], R3 ;  /* 0x0000080301007387 */ /* 0x0009e20000100800 */
[----:B------:R-:W-:-:S01]  /*28d0*/  FADD R219, RZ, R32 ;  /* 0x00000020ffdb7221 */ /* 0x000fc20000000000 */
[----:B-1----:R-:W-:Y:S01]  /*28e0*/  FADD R4, RZ, R110 ;  /* 0x0000006eff047221 */ /* 0x002fe20000000000 */
[----:B------:R-:W-:-:S01]  /*28f0*/  FADD R218, RZ, R33 ;  /* 0x00000021ffda7221 */ /* 0x000fc20000000000 */
[----:B------:R-:W-:Y:S01]  /*2900*/  FADD R217, RZ, R34 ;  /* 0x00000022ffd97221 */ /* 0x000fe20000000000 */
[----:B------:R-:W-:-:S01]  /*2910*/  FADD R216, RZ, R35 ;  /* 0x00000023ffd87221 */ /* 0x000fc20000000000 */
[----:B---3--:R-:W-:Y:S01]  /*2920*/  FADD R0, RZ, R111 ;  /* 0x0000006fff007221 */ /* 0x008fe20000000000 */
[----:B------:R1:W-:Y:S01]  /*2930*/  STL [R1+0xc], R4 ;  /* 0x00000c0401007387 */ /* 0x0003e20000100800 */
[----:B------:R-:W-:-:S01]  /*2940*/  FADD R215, RZ, R36 ;  /* 0x00000024ffd77221 */ /* 0x000fc20000000000 */
[----:B------:R-:W-:Y:S01]  /*2950*/  FADD R214, RZ, R37 ;  /* 0x00000025ffd67221 */ /* 0x000fe20000000000 */
[----:B----4-:R-:W-:-:S01]  /*2960*/  FADD R3, RZ, R112 ;  /* 0x00000070ff037221 */ /* 0x010fc20000000000 */
        /* <DEDUP_REMOVED lines=90> */
[----:B------:R-:W-:Y:S01]  /*2f10*/  FADD R159, RZ, R92 ;  /* 0x0000005cff9f7221 */ /* 0x000fe20000000000 */
[----:B------:R-:W-:-:S01]  /*2f20*/  FADD R158, RZ, R93 ;  /* 0x0000005dff9e7221 */ /* 0x000fc20000000000 */
[----:B------:R-:W-:Y:S01]  /*2f30*/  FADD R157, RZ, R94 ;  /* 0x0000005eff9d7221 */ /* 0x000fe20000000000 */
[----:B------:R-:W-:-:S01]  /*2f40*/  FADD R156, RZ, R95 ;  /* 0x0000005fff9c7221 */ /* 0x000fc20000000000 */
[----:B------:R3:W-:Y:S01]  /*2f50*/  STL [R1+0x5c], R3 ;  /* 0x00005c0301007387 */ /* 0x0007e20000100800 */
[----:B------:R-:W-:-:S01]  /*2f60*/  FADD R155, RZ, R96 ;  /* 0x00000060ff9b7221 */ /* 0x000fc20000000000 */
[----:B-1----:R-:W-:Y:S01]  /*2f70*/  FADD R4, RZ, R134 ;  /* 0x00000086ff047221 */ /* 0x002fe20000000000 */
[----:B------:R-:W-:-:S01]  /*2f80*/  FADD R154, RZ, R97 ;  /* 0x00000061ff9a7221 */ /* 0x000fc20000000000 */
[----:B------:R1:W-:Y:S01]  /*2f90*/  STL [R1+0x58], R0 ;  /* 0x0000580001007387 */ /* 0x0003e20000100800 */
[----:B------:R-:W-:-:S01]  /*2fa0*/  FADD R153, RZ, R98 ;  /* 0x00000062ff997221 */ /* 0x000fc20000000000 */
[----:B------:R-:W-:Y:S01]  /*2fb0*/  FADD R152, RZ, R99 ;  /* 0x00000063ff987221 */ /* 0x000fe20000000000 */
[----:B------:R-:W-:-:S01]  /*2fc0*/  FADD R23, RZ, R100 ;  /* 0x00000064ff177221 */ /* 0x000fc20000000000 */
[----:B------:R-:W-:Y:S01]  /*2fd0*/  FADD R22, RZ, R101 ;  /* 0x00000065ff167221 */ /* 0x000fe20000000000 */
[----:B------:R-:W-:-:S01]  /*2fe0*/  FADD R19, RZ, R102 ;  /* 0x00000066ff137221 */ /* 0x000fc20000000000 */
[----:B---3--:R-:W-:Y:S01]  /*2ff0*/  FADD R3, RZ, R132 ;  /* 0x00000084ff037221 */ /* 0x008fe20000000000 */
[----:B------:R-:W-:-:S01]  /*3000*/  FADD R18, RZ, R103 ;  /* 0x00000067ff127221 */ /* 0x000fc20000000000 */
[----:B------:R-:W-:Y:S01]  /*3010*/  FADD R17, RZ, R104 ;  /* 0x00000068ff117221 */ /* 0x000fe20000000000 */
[----:B------:R-:W-:-:S01]  /*3020*/  FADD R228, RZ, R105 ;  /* 0x00000069ffe47221 */ /* 0x000fc20000000000 */
[----:B-1----:R-:W-:Y:S01]  /*3030*/  FADD R0, RZ, R131 ;  /* 0x00000083ff007221 */ /* 0x002fe20000000000 */
[----:B------:R-:W-:-:S01]  /*3040*/  FADD R229, RZ, R106 ;  /* 0x0000006affe57221 */ /* 0x000fc20000000000 */
[----:B------:R-:W-:-:S03]  /*3050*/  UMOV UR4, URZ ;  /* 0x0000003f00047c82 */ /* 0x000fc60008000000 */
[----:B------:R1:W-:Y:S04]  /*3060*/  STL [R1+0x60], R0 ;  /* 0x0000600001007387 */ /* 0x0003e80000100800 */
[----:B------:R3:W-:Y:S01]  /*3070*/  STL [R1+0x64], R3 ;  /* 0x0000640301007387 */ /* 0x0007e20000100800 */
[----:B-1----:R-:W-:-:S01]  /*3080*/  FADD R0, RZ, R133 ;  /* 0x00000085ff007221 */ /* 0x002fc20000000000 */
[----:B---3--:R-:W-:-:S04]  /*3090*/  FADD R3, RZ, R135 ;  /* 0x00000087ff037221 */ /* 0x008fc80000000000 */
[----:B------:R1:W-:Y:S04]  /*30a0*/  STL [R1+0x68], R0 ;  /* 0x0000680001007387 */ /* 0x0003e80000100800 */
[----:B------:R3:W-:Y:S04]  /*30b0*/  STL [R1+0x6c], R4 ;  /* 0x00006c0401007387 */ /* 0x0007e80000100800 */
[----:B------:R4:W-:Y:S01]  /*30c0*/  STL [R1+0x70], R3 ;  /* 0x0000700301007387 */ /* 0x0009e20000100800 */
[----:B-1----:R-:W-:-:S01]  /*30d0*/  FADD R0, RZ, R136 ;  /* 0x00000088ff007221 */ /* 0x002fc20000000000 */
[----:B---3--:R-:W-:-:S04]  /*30e0*/  FADD R4, RZ, R137 ;  /* 0x00000089ff047221 */ /* 0x008fc80000000000 */
[----:B------:R1:W-:Y:S01]  /*30f0*/  STL [R1+0x74], R0 ;  /* 0x0000740001007387 */ /* 0x0003e20000100800 */
[----:B----4-:R-:W-:-:S03]  /*3100*/  FADD R3, RZ, R138 ;  /* 0x0000008aff037221 */ /* 0x010fc60000000000 */
        /* <DEDUP_REMOVED lines=26> */
[----:B-1----:R-:W-:-:S05]  /*32b0*/  FADD R0, RZ, R151 ;  /* 0x00000097ff007221 */ /* 0x002fca0000000000 */
[----:B------:R4:W-:Y:S02]  /*32c0*/  STL [R1+0xb0], R0 ;  /* 0x0000b00001007387 */ /* 0x0009e40000100800 */
.L_x_22:
[----:B------:R-:W-:-:S04]  /*32d0*/  UIADD3 UR12, UR39, 0x1, URZ ;  /* 0x00000001270c7890 */ /* 0x000fc8000fffe03f */
[----:B------:R-:W-:-:S04]  /*32e0*/  UISETP.NE.AND UP0, UPT, UR12, 0x8, UPT ;  /* 0x000000080c00788c */ /* 0x000fc8000bf05270 */
[----:B------:R-:W-:Y:S02]  /*32f0*/  USEL UR6, URZ, 0x1, UP0 ;  /* 0x000000013f067887 */ /* 0x000fe40008000000 */
[----:B------:R-:W-:Y:S02]  /*3300*/  USEL UR12, UR12, URZ, UP0 ;  /* 0x0000003f0c0c7287 */ /* 0x000fe40008000000 */
[----:B------:R-:W-:-:S06]  /*3310*/  ULOP3.LUT UR6, UR36, UR6, URZ, 0x3c, !UPT ;  /* 0x0000000624067292 */ /* 0x000fcc000f8e3c3f */
[----:B-1-34-:R-:W-:Y:S01]  /*3320*/  MOV R0, UR6 ;  /* 0x0000000600007c02 */ /* 0x01afe20008000f00 */
[----:B------:R-:W-:-:S06]  /*3330*/  UMOV UR6, 0x1 ;  /* 0x0000000100067882 */ /* 0x000fcc0000000000 */
.L_x_17:
[----:B------:R-:W-:-:S04]  /*3340*/  UISETP.LT.AND UP0, UPT, UR42, 0x1, UPT ;  /* 0x000000012a00788c */ /* 0x000fc8000bf01270 */
[----:B------:R-:W-:-:S04]  /*3350*/  USEL UR8, UR42, 0x1, UP0 ;  /* 0x000000012a087887 */ /* 0x000fc80008000000 */
[----:B------:R-:W-:-:S04]  /*3360*/  UIADD3 UR8, UR42, -UR8, URZ ;  /* 0x800000082a087290 */ /* 0x000fc8000fffe03f */
[----:B------:R-:W-:-:S06]  /*3370*/  UISETP.GE.AND UP0, UPT, UR8, 0x1, UPT ;  /* 0x000000010800788c */ /* 0x000fcc000bf06270 */
[----:B------:R-:W-:-:S13]  /*3380*/  PLOP3.LUT P0, PT, PT, PT, UP0, 0x80, 0x0 ;  /* 0x000000000000781c */ /* 0x000fda0003f0f008 */
[----:B------:R-:W-:Y:S05]  /*3390*/  @!P0 BRA `(.L_x_23) ;  /* 0x0000001000948947 */ /* 0x000fea0003800000 */
[----:B------:R-:W-:Y:S01]  /*33a0*/  MOV R3, UR8 ;  /* 0x0000000800037c02 */ /* 0x000fe20008000f00 */
[----:B------:R-:W-:Y:S01]  /*33b0*/  UMOV UR13, UR39 ;  /* 0x00000027000d7c82 */ /* 0x000fe20008000000 */
[----:B------:R-:W-:-:S05]  /*33c0*/  ULDC UR14, c[0x0][0x50c] ;  /* 0x00014300000e7ab9 */ /* 0x000fca0000000800 */
.L_x_31:
[----:B------:R-:W3:Y:S02]  /*33d0*/  LDL R4, [R1+0xbc] ;  /* 0x0000bc0001047983 */ /* 0x000ee40000100800 */
[----:B---3--:R-:W-:-:S13]  /*33e0*/  ISETP.NE.AND P1, PT, R4, 0x3, PT ;  /* 0x000000030400780c */ /* 0x008fda0003f25270 */
[----:B------:R-:W-:Y:S05]  /*33f0*/  @!P1 BRA `(.L_x_24) ;  /* 0x0000000000049947 */ /* 0x000fea0003800000 */
[----:B------:R-:W-:Y:S01]  /*3400*/  BPT.TRAP 0x1 ;  /* 0x000000040000795c */ /* 0x000fe20000300000 */
.L_x_24:
[----:B------:R-:W-:Y:S01]  /*3410*/  ULEA UR8, UR12, UR43, 0x3 ;  /* 0x0000002b0c087291 */ /* 0x000fe2000f8e183f */
[----:B------:R-:W-:-:S08]  /*3420*/  SHF.L.U32 R4, R0, 0x1f, RZ ;  /* 0x0000001f00047819 */ /* 0x000fd000000006ff */
[----:B------:R1:W3:Y:S01]  /*3430*/  SYNCS.PHASECHK.TRANS64.TRYWAIT P0, [UR8], R4 ;  /* 0x00000004ff0075a7 */ /* 0x0002e20008000148 */
[----:B------:R-:W-:Y:S05]  /*3440*/  @!P1 BRA `(.L_x_25) ;  /* 0x0000000000049947 */ /* 0x000fea0003800000 */
[----:B------:R-:W-:Y:S01]  /*3450*/  BPT.TRAP 0x1 ;  /* 0x000000040000795c */ /* 0x000fe20000300000 */
.L_x_25:
[----:B---3--:R-:W-:Y:S05]  /*3460*/  @P0 BRA `(.L_x_26) ;  /* 0x0000000000080947 */ /* 0x008fea0003800000 */
[----:B------:R-:W3:Y:S02]  /*3470*/  SYNCS.PHASECHK.TRANS64.TRYWAIT P0, [UR8], R4 ;  /* 0x00000004ff0075a7 */ /* 0x000ee40008000148 */
[----:B---3--:R-:W-:Y:S05]  /*3480*/  @!P0 BRA `(.L_x_27) ;  /* 0x0000017000ac8947 */ /* 0x008fea0003800000 */
.L_x_26:
[----:B------:R-:W-:Y:S01]  /*3490*/  UIADD3 UR8, UR43, 0x16200, URZ ;  /* 0x000162002b087890 */ /* 0x000fe2000fffe03f */
[----:B------:R-:W-:Y:S01]  /*34a0*/  WARPGROUP.ARRIVE ;  /* 0x00000000000079c5 */ /* 0x000fe20000000000 */
[----:B------:R-:W-:Y:S02]  /*34b0*/  UISETP.NE.AND UP0, UPT, UR5, URZ, UPT ;  /* 0x0000003f0500728c */ /* 0x000fe4000bf05270 */
[----:B------:R-:W-:Y:S02]  /*34c0*/  USHF.R.U32.HI UR8, URZ, 0x4, UR8 ;  /* 0x000000043f087899 */ /* 0x000fe40008011608 */
[----:B------:R-:W-:Y:S02]  /*34d0*/  USEL UR6, UR6, URZ, !UP0 ;  /* 0x0000003f06067287 */ /* 0x000fe4000c000000 */
[----:B------:R-:W-:Y:S02]  /*34e0*/  ULOP3.LUT UR5, UR8, 0x3fff, URZ, 0xc0, !UPT ;  /* 0x00003fff08057892 */ /* 0x000fe4000f8ec03f */
[----:B------:R-:W-:-:S02]  /*34f0*/  ULOP3.LUT UR8, UR7, 0x10000, URZ, 0xfc, !UPT ;  /* 0x0001000007087892 */ /* 0x000fc4000f8efc3f */
[----:B------:R-:W-:Y:S02]  /*3500*/  ULOP3.LUT UR5, UR5, 0x10000, URZ, 0xfc, !UPT ;  /* 0x0001000005057892 */ /* 0x000fe4000f8efc3f */
[----:B------:R-:W-:Y:S02]  /*3510*/  UISETP.NE.U32.AND UP0, UPT, UR6, URZ, UPT ;  /* 0x0000003f0600728c */ /* 0x000fe4000bf05070 */
[----:B------:R-:W-:Y:S02]  /*3520*/  ULEA UR8, UR12, UR8, 0x9 ;  /* 0x000000080c087291 */ /* 0x000fe4000f8e483f */
[----:B------:R-:W-:Y:S01]  /*3530*/  ULEA UR10, UR12, UR5, 0xa ;  /* 0x000000050c0a7291 */ /* 0x000fe2000f8e503f */
[----:B------:R-:W-:Y:S01]  /*3540*/  UMOV UR9, 0x80000020 ;  /* 0x8000002000097882 */ /* 0x000fe20000000000 */
[----:B------:R-:W-:Y:S01]  /*3550*/  UMOV UR11, 0x80000020 ;  /* 0x80000020000b7882 */ /* 0x000fe20000000000 */
[----:B------:R-:W-:-:S06]  /*3560*/  UIADD3 UR4, UR4, 0x2, URZ ;  /* 0x0000000204047890 */ /* 0x000fcc000fffe03f */
[----:B------:R-:W-:Y:S01]  /*3570*/  QGMMA.64x256x32.F32.E4M3.E4M3 R24, gdesc[UR8], R24, UP0, gsb0 ;  /* 0x03e00000081879f3 */ /* 0x000fe2000b800818 */
[----:B------:R-:W-:Y:S02]  /*3580*/  UIADD3 UR8, UR8, 0x2, URZ ;  /* 0x0000000208087890 */ /* 0x000fe4000fffe03f */
[----:B------:R-:W-:Y:S01]  /*3590*/  UIADD3 UR10, UR10, 0x2, URZ ;  /* 0x000000020a0a7890 */ /* 0x000fe2000fffe03f */
[----:B------:R-:W-:Y:S01]  /*35a0*/  UMOV UR9, 0x80000020 ;  /* 0x8000002000097882 */ /* 0x000fe20000000000 */
[----:B------:R-:W-:Y:S01]  /*35b0*/  UMOV UR11, 0x80000020 ;  /* 0x80000020000b7882 */ /* 0x000fe20000000000 */
[----:B------:R-:W-:-:S04]  /*35c0*/  UISETP.NE.AND UP0, UPT, UR4, UR14, UPT ;  /* 0x0000000e0400728c */ /* 0x000fc8000bf05270 */
[----:B------:R-:W-:-:S06]  /*35d0*/  USEL UR5, URZ, 0x1, UP0 ;  /* 0x000000013f057887 */ /* 0x000fcc0008000000 */
[----:B------:R-:W-:Y:S01]  /*35e0*/  ISETP.NE.AND P0, PT, RZ, UR5, PT ;  /* 0x00000005ff007c0c */ /* 0x000fe2000bf05270 */
[----:B------:R-:W-:Y:S02]  /*35f0*/  WARPGROUP.DEPBAR.LE gsb0, 0x0 ;  /* 0x00008000000079c5 */ /* 0x000fe40000010000 */
[----:B------:R-:W-:-:S09]  /*3600*/  WARPGROUP.ARRIVE ;  /* 0x00000000000079c5 */ /* 0x000fd20000000000 */
[----:B------:R-:W-:Y:S03]  /*3610*/  QGMMA.64x256x32.F32.E4M3.E4M3 R24, gdesc[UR8], R24, gsb0 ;  /* 0x03e00000081879f3 */ /* 0x000fe60008000818 */
[----:B------:R-:W-:Y:S02]  /*3620*/  WARPGROUP.DEPBAR.LE gsb0, 0x0 ;  /* 0x00008000000079c5 */ /* 0x000fe40000010000 */
[----:B------:R-:W-:Y:S05]  /*3630*/  @!P0 BRA `(.L_x_28) ;  /* 0x0000000c00948947 */ /* 0x000fea0003800000 */
[----:B------:R-:W4:Y:S04]  /*3640*/  LDL.LU R21, [R1] ;  /* 0x0000000001157983 */ /* 0x000f280000300800 */
[----:B------:R-:W2:Y:S04]  /*3650*/  LDL.LU R20, [R1+0x4] ;  /* 0x0000040001147983 */ /* 0x000ea80000300800 */
        /* <DEDUP_REMOVED lines=8> */
[----:B---3--:R-:W3:Y:S01]  /*36e0*/  LDL.LU R7, [R1+0x28] ;  /* 0x0000280001077983 */ /* 0x008ee20000300800 */
[----:B------:R-:W-:-:S01]  /*36f0*/  FADD R227, R24, R227 ;  /* 0x000000e318e37221 */ /* 0x000fc20000000000 */
[----:B------:R-:W-:Y:S01]  /*3700*/  FADD R226, R25, R226 ;  /* 0x000000e219e27221 */ /* 0x000fe20000000000 */
[----:B------:R-:W-:-:S01]  /*3710*/  FADD R225, R26, R225 ;  /* 0x000000e11ae17221 */ /* 0x000fc20000000000 */
[----:B------:R-:W-:Y:S01]  /*3720*/  STL [R1+0xe4], R6 ;  /* 0x0000e40601007387 */ /* 0x000fe20000100800 */
        /* <DEDUP_REMOVED lines=11> */
[----:B-----5:R-:W-:Y:S01]  /*37e0*/  STL [R1+0xd8], R2 ;  /* 0x0000d80201007387 */ /* 0x020fe20000100800 */
[----:B------:R-:W-:-:S01]  /*37f0*/  FADD R215, R36, R215 ;  /* 0x000000d724d77221 */ /* 0x000fc20000000000 */
[----:B------:R-:W-:Y:S01]  /*3800*/  FADD R214, R37, R214 ;  /* 0x000000d625d67221 */ /* 0x000fe20000000000 */
[----:B------:R-:W-:-:S01]  /*3810*/  FADD R213, R38, R213 ;  /* 0x000000d526d57221 */ /* 0x000fc20000000000 */
[----:B------:R-:W-:Y:S01]  /*3820*/  STL [R1+0xd4], R0 ;  /* 0x0000d40001007387 */ /* 0x000fe20000100800 */
[----:B------:R-:W-:-:S01]  /*3830*/  FADD R212, R39, R212 ;  /* 0x000000d427d47221 */ /* 0x000fc20000000000 */
[----:B------:R-:W-:Y:S01]  /*3840*/  FADD R211, R40, R211 ;  /* 0x000000d328d37221 */ /* 0x000fe20000000000 */
        /* <DEDUP_REMOVED lines=66> */
[----:B----4-:R-:W-:-:S01]  /*3c70*/  FADD R21, R107, R21 ;  /* 0x000000156b157221 */ /* 0x010fc20000000000 */
[----:B--2---:R-:W-:-:S04]  /*3c80*/  FADD R20, R108, R20 ;  /* 0x000000146c147221 */ /* 0x004fc80000000000 */
[----:B------:R2:W-:Y:S01]  /*3c90*/  STL [R1], R21 ;  /* 0x0000001501007387 */ /* 0x0005e20000100800 */
[----:B------:R-:W-:-:S03]  /*3ca0*/  FADD R15, R109, R15 ;  /* 0x0000000f6d0f7221 */ /* 0x000fc60000000000 */
[----:B------:R4:W-:Y:S01]  /*3cb0*/  STL [R1+0x4], R20 ;  /* 0x0000041401007387 */ /* 0x0009e20000100800 */
        /* <DEDUP_REMOVED lines=13> */
[----:B--2---:R-:W2:Y:S01]  /*3d90*/  LDL.LU R21, [R1+0x2c] ;  /* 0x00002c0001157983 */ /* 0x004ea20000300800 */
[----:B---3--:R-:W-:-:S03]  /*3da0*/  FADD R7, R117, R7 ;  /* 0x0000000775077221 */ /* 0x008fc60000000000 */
[----:B------:R3:W-:Y:S04]  /*3db0*/  STL [R1+0x20], R9 ;  /* 0x0000200901007387 */ /* 0x0007e80000100800 */
[----:B----4-:R-:W4:Y:S04]  /*3dc0*/  LDL.LU R20, [R1+0x30] ;  /* 0x0000300001147983 */ /* 0x010f280000300800 */
[----:B------:R3:W-:Y:S04]  /*3dd0*/  STL [R1+0x24], R8 ;  /* 0x0000240801007387 */ /* 0x0007e80000100800 */
[----:B-1----:R-:W4:Y:S04]  /*3de0*/  LDL.LU R15, [R1+0x34] ;  /* 0x00003400010f7983 */ /* 0x002f280000300800 */
[----:B------:R1:W-:Y:S04]  /*3df0*/  STL [R1+0x28], R7 ;  /* 0x0000280701007387 */ /* 0x0003e80000100800 */
[----:B------:R-:W4:Y:S04]  /*3e00*/  LDL.LU R14, [R1+0x38] ;  /* 0x00003800010e7983 */ /* 0x000f280000300800 */
[----:B------:R-:W4:Y:S04]  /*3e10*/  LDL.LU R13, [R1+0x3c] ;  /* 0x00003c00010d7983 */ /* 0x000f280000300800 */
[----:B------:R-:W4:Y:S04]  /*3e20*/  LDL.LU R12, [R1+0x40] ;  /* 0x00004000010c7983 */ /* 0x000f280000300800 */
[----:B------:R-:W4:Y:S04]  /*3e30*/  LDL.LU R11, [R1+0x44] ;  /* 0x00004400010b7983 */ /* 0x000f280000300800 */
[----:B------:R-:W4:Y:S04]  /*3e40*/  LDL.LU R10, [R1+0x48] ;  /* 0x00004800010a7983 */ /* 0x000f280000300800 */
[----:B---3--:R-:W3:Y:S04]  /*3e50*/  LDL.LU R9, [R1+0x4c] ;  /* 0x00004c0001097983 */ /* 0x008ee80000300800 */
[----:B------:R-:W3:Y:S04]  /*3e60*/  LDL.LU R8, [R1+0x50] ;  /* 0x0000500001087983 */ /* 0x000ee80000300800 */
[----:B-1----:R-:W3:Y:S04]  /*3e70*/  LDL.LU R7, [R1+0x54] ;  /* 0x0000540001077983 */ /* 0x002ee80000300800 */
[----:B------:R-:W3:Y:S04]  /*3e80*/  LDL.LU R6, [R1+0x58] ;  /* 0x0000580001067983 */ /* 0x000ee80000300800 */
[----:B------:R-:W3:Y:S04]  /*3e90*/  LDL.LU R5, [R1+0x5c] ;  /* 0x00005c0001057983 */ /* 0x000ee80000300800 */
[----:B------:R-:W3:Y:S04]  /*3ea0*/  LDL.LU R4, [R1+0x60] ;  /* 0x0000600001047983 */ /* 0x000ee80000300800 */
[----:B------:R-:W3:Y:S04]  /*3eb0*/  LDL.LU R3, [R1+0x64] ;  /* 0x0000640001037983 */ /* 0x000ee80000300800 */
[----:B------:R-:W3:Y:S04]  /*3ec0*/  LDL.LU R2, [R1+0x68] ;  /* 0x0000680001027983 */ /* 0x000ee80000300800 */
[----:B------:R-:W3:Y:S01]  /*3ed0*/  LDL.LU R0, [R1+0x6c] ;  /* 0x00006c0001007983 */ /* 0x000ee20000300800 */
[----:B--2---:R-:W-:-:S01]  /*3ee0*/  FADD R21, R118, R21 ;  /* 0x0000001576157221 */ /* 0x004fc20000000000 */
[----:B----4-:R-:W-:-:S04]  /*3ef0*/  FADD R20, R119, R20 ;  /* 0x0000001477147221 */ /* 0x010fc80000000000 */
[----:B------:R-:W-:Y:S01]  /*3f00*/  STL [R1+0x2c], R21 ;  /* 0x00002c1501007387 */ /* 0x000fe20000100800 */
[----:B------:R-:W-:-:S03]  /*3f10*/  FADD R15, R120, R15 ;  /* 0x0000000f780f7221 */ /* 0x000fc60000000000 */
        /* <DEDUP_REMOVED lines=11> */
[----:B---3--:R-:W-:-:S03]  /*3fd0*/  FADD R9, R126, R9 ;  /* 0x000000097e097221 */ /* 0x008fc60000000000 */
        /* <DEDUP_REMOVED lines=8> */
[----:B------:R1:W-:Y:S01]  /*4060*/  STL [R1+0x58], R6 ;  /* 0x0000580601007387 */ /* 0x0003e20000100800 */
[----:B------:R-:W-:-:S03]  /*4070*/  FADD R4, R131, R4 ;  /* 0x0000000483047221 */ /* 0x000fc60000000000 */
[----:B------:R2:W-:Y:S01]  /*4080*/  STL [R1+0x5c], R5 ;  /* 0x00005c0501007387 */ /* 0x0005e20000100800 */
[----:B------:R-:W-:-:S03]  /*4090*/  FADD R3, R132, R3 ;  /* 0x0000000384037221 */ /* 0x000fc60000000000 */
[----:B------:R-:W-:Y:S01]  /*40a0*/  STL [R1+0x60], R4 ;  /* 0x0000600401007387 */ /* 0x000fe20000100800 */
[----:B------:R-:W-:-:S03]  /*40b0*/  FADD R2, R133, R2 ;  /* 0x0000000285027221 */ /* 0x000fc60000000000 */
[----:B-1----:R-:W3:Y:S01]  /*40c0*/  LDL.LU R6, [R1+0x70] ;  /* 0x0000700001067983 */ /* 0x002ee20000300800 */
[----:B------:R-:W-:-:S03]  /*40d0*/  FADD R0, R134, R0 ;  /* 0x0000000086007221 */ /* 0x000fc60000000000 */
[----:B------:R1:W-:Y:S04]  /*40e0*/  STL [R1+0x64], R3 ;  /* 0x0000640301007387 */ /* 0x0003e80000100800 */
[----:B--2---:R-:W2:Y:S04]  /*40f0*/  LDL.LU R5, [R1+0x74] ;  /* 0x0000740001057983 */ /* 0x004ea80000300800 */
[----:B------:R4:W-:Y:S04]  /*4100*/  STL [R1+0x68], R2 ;  /* 0x0000680201007387 */ /* 0x0009e80000100800 */
[----:B-1----:R-:W2:Y:S04]  /*4110*/  LDL.LU R3, [R1+0x78] ;  /* 0x0000780001037983 */ /* 0x002ea80000300800 */
[----:B------:R1:W-:Y:S04]  /*4120*/  STL [R1+0x6c], R0 ;  /* 0x00006c0001007387 */ /* 0x0003e80000100800 */
[----:B----4-:R-:W4:Y:S04]  /*4130*/  LDL.LU R2, [R1+0x7c] ;  /* 0x00007c0001027983 */ /* 0x010f280000300800 */
[----:B-1----:R-:W4:Y:S04]  /*4140*/  LDL.LU R0, [R1+0x80] ;  /* 0x0000800001007983 */ /* 0x002f280000300800 */
[----:B------:R-:W4:Y:S04]  /*4150*/  LDL.LU R21, [R1+0x84] ;  /* 0x0000840001157983 */ /* 0x000f280000300800 */
        /* <DEDUP_REMOVED lines=10> */
[----:B------:R-:W4:Y:S01]  /*4200*/  LDL.LU R4, [R1+0xb0] ;  /* 0x0000b00001047983 */ /* 0x000f220000300800 */
[----:B------:R-:W-:Y:S01]  /*4210*/  UMOV UR4, URZ ;  /* 0x0000003f00047c82 */ /* 0x000fe20008000000 */
[----:B---3--:R-:W-:-:S05]  /*4220*/  FADD R6, R135, R6 ;  /* 0x0000000687067221 */ /* 0x008fca0000000000 */
[----:B------:R1:W-:Y:S01]  /*4230*/  STL [R1+0x70], R6 ;  /* 0x0000700601007387 */ /* 0x0003e20000100800 */
[----:B--2---:R-:W-:-:S03]  /*4240*/  FADD R5, R136, R5 ;  /* 0x0000000588057221 */ /* 0x004fc60000000000 */
[----:B-1----:R1:W5:Y:S01]  /*4250*/  LDL.LU R6, [R1+0xe4] ;  /* 0x0000e40001067983 */ /* 0x0023620000300800 */
[----:B------:R-:W-:-:S03]  /*4260*/  FADD R3, R137, R3 ;  /* 0x0000000389037221 */ /* 0x000fc60000000000 */
[----:B------:R2:W-:Y:S01]  /*4270*/  STL [R1+0x74], R5 ;  /* 0x0000740501007387 */ /* 0x0005e20000100800 */
[----:B----4-:R-:W-:-:S03]  /*4280*/  FADD R2, R138, R2 ;  /* 0x000000028a027221 */ /* 0x010fc60000000000 */
[----:B--2---:R1:W5:Y:S01]  /*4290*/  LDL.LU R5, [R1+0xe0] ;  /* 0x0000e00001057983 */ /* 0x0043620000300800 */
[----:B------:R-:W-:-:S03]  /*42a0*/  FADD R0, R139, R0 ;  /* 0x000000008b007221 */ /* 0x000fc60000000000 */
[----:B------:R2:W-:Y:S01]  /*42b0*/  STL [R1+0x78], R3 ;  /* 0x0000780301007387 */ /* 0x0005e20000100800 */
[----:B------:R-:W-:-:S01]  /*42c0*/  FADD R21, R140, R21 ;  /* 0x000000158c157221 */ /* 0x000fc20000000000 */
[----:B------:R-:W-:Y:S02]  /*42d0*/  FADD R20, R141, R20 ;  /* 0x000000148d147221 */ /* 0x000fe40000000000 */
[----:B--2---:R1:W5:Y:S01]  /*42e0*/  LDL.LU R3, [R1+0xdc] ;  /* 0x0000dc0001037983 */ /* 0x0043620000300800 */
[----:B------:R-:W-:-:S03]  /*42f0*/  FADD R15, R142, R15 ;  /* 0x0000000f8e0f7221 */ /* 0x000fc60000000000 */
[----:B------:R2:W-:Y:S01]  /*4300*/  STL [R1+0x7c], R2 ;  /* 0x00007c0201007387 */ /* 0x0005e20000100800 */
[----:B------:R-:W-:-:S01]  /*4310*/  FADD R14, R143, R14 ;  /* 0x0000000e8f0e7221 */ /* 0x000fc20000000000 */
[----:B------:R-:W-:Y:S01]  /*4320*/  FADD R13, R144, R13 ;  /* 0x0000000d900d7221 */ /* 0x000fe20000000000 */
[----:B------:R-:W-:-:S01]  /*4330*/  FADD R12, R145, R12 ;  /* 0x0000000c910c7221 */ /* 0x000fc20000000000 */
[----:B--2---:R1:W5:Y:S01]  /*4340*/  LDL.LU R2, [R1+0xd8] ;  /* 0x0000d80001027983 */ /* 0x0043620000300800 */
[----:B------:R-:W-:-:S03]  /*4350*/  FADD R11, R146, R11 ;  /* 0x0000000b920b7221 */ /* 0x000fc60000000000 */
[----:B------:R2:W-:Y:S01]  /*4360*/  STL [R1+0x80], R0 ;  /* 0x0000800001007387 */ /* 0x0005e20000100800 */
[----:B------:R-:W-:-:S01]  /*4370*/  FADD R10, R147, R10 ;  /* 0x0000000a930a7221 */ /* 0x000fc20000000000 */
[----:B------:R-:W-:Y:S02]  /*4380*/  FADD R9, R148, R9 ;  /* 0x0000000994097221 */ /* 0x000fe40000000000 */
[----:B--2---:R1:W5:Y:S04]  /*4390*/  LDL.LU R0, [R1+0xd4] ;  /* 0x0000d40001007983 */ /* 0x0043680000300800 */
[----:B------:R1:W-:Y:S01]  /*43a0*/  STL [R1+0x84], R21 ;  /* 0x0000841501007387 */ /* 0x0003e20000100800 */
[----:B------:R-:W-:-:S03]  /*43b0*/  FADD R8, R149, R8 ;  /* 0x0000000895087221 */ /* 0x000fc60000000000 */
[----:B------:R1:W-:Y:S01]  /*43c0*/  STL [R1+0x88], R20 ;  /* 0x0000881401007387 */ /* 0x0003e20000100800 */
[----:B------:R-:W-:-:S03]  /*43d0*/  FADD R4, R4, R151 ;  /* 0x0000009704047221 */ /* 0x000fc60000000000 */
[----:B------:R1:W-:Y:S01]  /*43e0*/  STL [R1+0x8c], R15 ;  /* 0x00008c0f01007387 */ /* 0x0003e20000100800 */
[----:B------:R-:W-:-:S03]  /*43f0*/  FADD R7, R150, R7 ;  /* 0x0000000796077221 */ /* 0x000fc60000000000 */
[----:B------:R1:W-:Y:S04]  /*4400*/  STL [R1+0x90], R14 ;  /* 0x0000900e01007387 */ /* 0x0003e80000100800 */
[----:B------:R1:W-:Y:S04]  /*4410*/  STL [R1+0x94], R13 ;  /* 0x0000940d01007387 */ /* 0x0003e80000100800 */
[----:B------:R1:W-:Y:S04]  /*4420*/  STL [R1+0x98], R12 ;  /* 0x0000980c01007387 */ /* 0x0003e80000100800 */
[----:B------:R1:W-:Y:S04]  /*4430*/  STL [R1+0x9c], R11 ;  /* 0x00009c0b01007387 */ /* 0x0003e80000100800 */
[----:B------:R1:W-:Y:S04]  /*4440*/  STL [R1+0xa0], R10 ;  /* 0x0000a00a01007387 */ /* 0x0003e80000100800 */
[----:B------:R1:W-:Y:S04]  /*4450*/  STL [R1+0xa4], R9 ;  /* 0x0000a40901007387 */ /* 0x0003e80000100800 */
[----:B------:R1:W-:Y:S04]  /*4460*/  STL [R1+0xa8], R8 ;  /* 0x0000a80801007387 */ /* 0x0003e80000100800 */
[----:B------:R1:W-:Y:S04]  /*4470*/  STL [R1+0xb0], R4 ;  /* 0x0000b00401007387 */ /* 0x0003e80000100800 */
[----:B------:R1:W-:Y:S02]  /*4480*/  STL [R1+0xac], R7 ;  /* 0x0000ac0701007387 */ /* 0x0003e40000100800 */
.L_x_28:
[----:B------:R-:W-:Y:S05]  /*4490*/  @!P1 BRA `(.L_x_29) ;  /* 0x0000000000049947 */ /* 0x000fea0003800000 */
[----:B------:R-:W-:Y:S01]  /*44a0*/  BPT.TRAP 0x1 ;  /* 0x000000040000795c */ /* 0x000fe20000300000 */
.L_x_29:
[----:B-1-3--:R-:W3:Y:S01]  /*44b0*/  LDL R4, [R1+0xc8] ;  /* 0x0000c80001047983 */ /* 0x00aee20000100800 */
[----:B------:R-:W-:-:S04]  /*44c0*/  ULEA UR6, UR13, UR43, 0x3 ;  /* 0x0000002b0d067291 */ /* 0x000fc8000f8e183f */
[----:B------:R-:W-:-:S04]  /*44d0*/  UIADD3 UR6, UR6, 0x40, URZ ;  /* 0x0000004006067890 */ /* 0x000fc8000fffe03f */
[----:B------:R-:W-:-:S09]  /*44e0*/  UPRMT UR6, URZ, 0x654, UR6 ;  /* 0x000006543f067896 */ /* 0x000fd20008000006 */
[----:B------:R-:W-:Y:S01]  /*44f0*/  SYNCS.ARRIVE.TRANS64.RED.A1T0 RZ, [UR6], RZ ;  /* 0x000000ffffff79a7 */ /* 0x000fe20008100406 */
[----:B---3--:R-:W-:-:S13]  /*4500*/  ISETP.GT.U32.AND P0, PT, R4, 0x1, PT ;  /* 0x000000010400780c */ /* 0x008fda0003f04070 */
[----:B------:R-:W-:Y:S05]  /*4510*/  @P0 BRA `(.L_x_30) ;  /* 0x0000000000040947 */ /* 0x000fea0003800000 */
[----:B------:R-:W-:Y:S01]  /*4520*/  BPT.TRAP 0x1 ;  /* 0x000000040000795c */ /* 0x000fe20000300000 */
.L_x_30:
[----:B------:R-:W-:Y:S01]  /*4530*/  UIADD3 UR12, UR12, 0x1, URZ ;  /* 0x000000010c0c7890 */ /* 0x000fe2000fffe03f */
[C---:B-----5:R-:W-:Y:S01]  /*4540*/  ISETP.GT.AND P0, PT, R3.reuse, 0x1, PT ;  /* 0x000000010300780c */ /* 0x060fe20003f04270 */
[----:B------:R-:W-:Y:S01]  /*4550*/  UIADD3 UR13, UR13, 0x1, URZ ;  /* 0x000000010d0d7890 */ /* 0x000fe2000fffe03f */
[----:B------:R-:W-:Y:S01]  /*4560*/  IADD3 R3, R3, -0x1, RZ ;  /* 0xffffffff03037810 */ /* 0x000fe20007ffe0ff */
[----:B------:R-:W-:Y:S02]  /*4570*/  UISETP.NE.AND UP0, UPT, UR12, 0x8, UPT ;  /* 0x000000080c00788c */ /* 0x000fe4000bf05270 */
[----:B------:R-:W-:Y:S02]  /*4580*/  UISETP.NE.AND UP1, UPT, UR13, 0x8, UPT ;  /* 0x000000080d00788c */ /* 0x000fe4000bf25270 */
[----:B------:R-:W-:Y:S02]  /*4590*/  USEL UR6, URZ, 0x1, UP0 ;  /* 0x000000013f067887 */ /* 0x000fe40008000000 */
[----:B------:R-:W-:-:S02]  /*45a0*/  USEL UR12, UR12, URZ, UP0 ;  /* 0x0000003f0c0c7287 */ /* 0x000fc40008000000 */
[----:B------:R-:W-:Y:S02]  /*45b0*/  USEL UR13, UR13, URZ, UP1 ;  /* 0x0000003f0d0d7287 */ /* 0x000fe40008800000 */
[----:B------:R-:W-:Y:S01]  /*45c0*/  LOP3.LUT R0, R0, UR6, RZ, 0x3c, !PT ;  /* 0x0000000600007c12 */ /* 0x000fe2000f8e3cff */
[----:B------:R-:W-:Y:S01]  /*45d0*/  UMOV UR6, 0x1 ;  /* 0x0000000100067882 */ /* 0x000fe20000000000 */
[----:B------:R-:W-:Y:S08]  /*45e0*/  @P0 BRA `(.L_x_31) ;  /* 0xffffffec00780947 */ /* 0x000ff0000383ffff */
.L_x_23:
[----:B------:R-:W-:-:S04]  /*45f0*/  UISETP.NE.AND UP0, UPT, UR4, URZ, UPT ;  /* 0x0000003f0400728c */ /* 0x000fc8000bf05270 */
[----:B------:R-:W-:-:S06]  /*4600*/  USEL UR4, URZ, 0x1, !UP0 ;  /* 0x000000013f047887 */ /* 0x000fcc000c000000 */
[----:B------:R-:W-:-:S13]  /*4610*/  ISETP.NE.AND P0, PT, RZ, UR4, PT ;  /* 0x00000004ff007c0c */ /* 0x000fda000bf05270 */
[----:B------:R-:W-:Y:S05]  /*4620*/  @!P0 BRA `(.L_x_32) ;  /* 0x0000000c00688947 */ /* 0x000fea0003800000 */
[----:B------:R-:W3:Y:S04]  /*4630*/  LDL.LU R4, [R1+0xb0] ;  /* 0x0000b00001047983 */ /* 0x000ee80000300800 */
[----:B------:R-:W4:Y:S04]  /*4640*/  LDL.LU R7, [R1+0xac] ;  /* 0x0000ac0001077983 */ /* 0x000f280000300800 */
[----:B------:R-:W2:Y:S04]  /*4650*/  LDL.LU R8, [R1+0xa8] ;  /* 0x0000a80001087983 */ /* 0x000ea80000300800 */
[----:B------:R-:W3:Y:S04]  /*4660*/  LDL.LU R9, [R1+0xa4] ;  /* 0x0000a40001097983 */ /* 0x000ee80000300800 */
[----:B------:R-:W4:Y:S04]  /*4670*/  LDL.LU R10, [R1+0xa0] ;  /* 0x0000a000010a7983 */ /* 0x000f280000300800 */
[----:B------:R-:W2:Y:S04]  /*4680*/  LDL.LU R11, [R1+0x9c] ;  /* 0x00009c00010b7983 */ /* 0x000ea80000300800 */
[----:B------:R-:W3:Y:S04]  /*4690*/  LDL.LU R12, [R1+0x98] ;  /* 0x00009800010c7983 */ /* 0x000ee80000300800 */
[----:B------:R-:W4:Y:S04]  /*46a0*/  LDL.LU R13, [R1+0x94] ;  /* 0x00009400010d7983 */ /* 0x000f280000300800 */
[----:B------:R-:W2:Y:S04]  /*46b0*/  LDL.LU R14, [R1+0x90] ;  /* 0x00009000010e7983 */ /* 0x000ea80000300800 */
[----:B------:R-:W3:Y:S01]  /*46c0*/  LDL.LU R0, [R1+0x24] ;  /* 0x0000240001007983 */ /* 0x000ee20000300800 */
[----:B------:R-:W-:-:S03]  /*46d0*/  FADD R227, R24, R227 ;  /* 0x000000e318e37221 */ /* 0x000fc60000000000 */
[----:B------:R-:W4:Y:S01]  /*46e0*/  LDL.LU R3, [R1+0x28] ;  /* 0x0000280001037983 */ /* 0x000f220000300800 */
[----:B------:R-:W-:-:S03]  /*46f0*/  FADD R226, R25, R226 ;  /* 0x000000e219e27221 */ /* 0x000fc60000000000 */
[----:B------:R-:W2:Y:S01]  /*4700*/  LDL.LU R21, [R1+0x2c] ;  /* 0x00002c0001157983 */ /* 0x000ea20000300800 */
        /* <DEDUP_REMOVED lines=13> */
[----:B------:R-:W2:Y:S04]  /*47e0*/  LDL.LU R28, [R1+0x10] ;  /* 0x00001000011c7983 */ /* 0x000ea80000300800 */
[----:B------:R-:W2:Y:S04]  /*47f0*/  LDL.LU R29, [R1+0xc] ;  /* 0x00000c00011d7983 */ /* 0x000ea80000300800 */
[----:B------:R-:W2:Y:S04]  /*4800*/  LDL.LU R30, [R1+0x8] ;  /* 0x00000800011e7983 */ /* 0x000ea80000300800 */
[----:B------:R-:W2:Y:S04]  /*4810*/  LDL.LU R31, [R1+0x4] ;  /* 0x00000400011f7983 */ /* 0x000ea80000300800 */
[----:B------:R-:W2:Y:S01]  /*4820*/  LDL.LU R32, [R1] ;  /* 0x0000000001207983 */ /* 0x000ea20000300800 */
[----:B------:R-:W-:Y:S01]  /*4830*/  FADD R211, R40, R211 ;  /* 0x000000d328d37221 */ /* 0x000fe20000000000 */
        /* <DEDUP_REMOVED lines=73> */
[----:B---3--:R-:W-:Y:S01]  /*4cd0*/  FADD R0, R116, R0 ;  /* 0x0000000074007221 */ /* 0x008fe20000000000 */
[----:B----4-:R-:W-:Y:S01]  /*4ce0*/  FADD R3, R117, R3 ;  /* 0x0000000375037221 */ /* 0x010fe20000000000 */
[----:B--2---:R-:W-:Y:S01]  /*4cf0*/  FADD R21, R118, R21 ;  /* 0x0000001576157221 */ /* 0x004fe20000000000 */
        /* <DEDUP_REMOVED lines=10> */
[----:B------:R-:W-:-:S05]  /*4da0*/  FADD R32, R107, R32 ;  /* 0x000000206b207221 */ /* 0x000fca0000000000 */
[----:B------:R1:W-:Y:S04]  /*4db0*/  STL [R1], R32 ;  /* 0x0000002001007387 */ /* 0x0003e80000100800 */
        /* <DEDUP_REMOVED lines=21> */
[----:B-1----:R-:W4:Y:S04]  /*4f10*/  LDL.LU R32, [R1+0x58] ;  /* 0x0000580001207983 */ /* 0x002f280000300800 */
[----:B--2---:R-:W2:Y:S04]  /*4f20*/  LDL.LU R31, [R1+0x5c] ;  /* 0x00005c00011f7983 */ /* 0x004ea80000300800 */
[----:B---3--:R-:W3:Y:S04]  /*4f30*/  LDL.LU R30, [R1+0x60] ;  /* 0x00006000011e7983 */ /* 0x008ee80000300800 */
[----:B----4-:R-:W4:Y:S04]  /*4f40*/  LDL.LU R29, [R1+0x64] ;  /* 0x00006400011d7983 */ /* 0x010f280000300800 */
        /* <DEDUP_REMOVED lines=20> */
[----:B------:R-:W-:-:S04]  /*5090*/  FADD R39, R122, R39 ;  /* 0x000000277a277221 */ /* 0x000fc80000000000 */
        /* <DEDUP_REMOVED lines=15> */
[----:B--2---:R-:W-:-:S03]  /*5190*/  FADD R31, R130, R31 ;  /* 0x0000001f821f7221 */ /* 0x004fc60000000000 */
[----:B------:R1:W-:Y:S01]  /*51a0*/  STL [R1+0x58], R32 ;  /* 0x0000582001007387 */ /* 0x0003e20000100800 */
[----:B---3--:R-:W-:-:S03]  /*51b0*/  FADD R30, R131, R30 ;  /* 0x0000001e831e7221 */ /* 0x008fc60000000000 */
[----:B------:R1:W-:Y:S01]  /*51c0*/  STL [R1+0x5c], R31 ;  /* 0x00005c1f01007387 */ /* 0x0003e20000100800 */
[----:B----4-:R-:W-:-:S03]  /*51d0*/  FADD R29, R132, R29 ;  /* 0x0000001d841d7221 */ /* 0x010fc60000000000 */
        /* <DEDUP_REMOVED lines=31> */
.L_x_32:
[----:B-1----:R-:W1:Y:S02]  /*53d0*/  LDC R0, c[0x0][0x28c] ;  /* 0x0000a300ff007b82 */ /* 0x002e640000000800 */
[----:B-1----:R-:W-:-:S13]  /*53e0*/  ISETP.GE.AND P0, PT, R0, 0x1, PT ;  /* 0x000000010000780c */ /* 0x002fda0003f06270 */
[----:B------:R-:W-:Y:S05]  /*53f0*/  @!P0 BRA `(.L_x_33) ;  /* 0x0000000000408947 */ /* 0x000fea0003800000 */
[----:B------:R-:W3:Y:S02]  /*5400*/  LDL R3, [R1+0xbc] ;  /* 0x0000bc0001037983 */ /* 0x000ee40000100800 */
[----:B---3--:R-:W-:-:S13]  /*5410*/  ISETP.NE.AND P0, PT, R3, 0x3, PT ;  /* 0x000000030300780c */ /* 0x008fda0003f05270 */
[----:B------:R-:W-:Y:S05]  /*5420*/  @!P0 BRA `(.L_x_34) ;  /* 0x0000000000048947 */ /* 0x000fea0003800000 */
[----:B------:R-:W-:Y:S01]  /*5430*/  BPT.TRAP 0x1 ;  /* 0x000000040000795c */ /* 0x000fe20000300000 */
.L_x_34:
[----:B------:R-:W3:Y:S01]  /*5440*/  LDL R0, [R1+0xc8] ;  /* 0x0000c80001007983 */ /* 0x000ee20000100800 */
[----:B------:R-:W-:-:S04]  /*5450*/  UISETP.LT.AND UP0, UPT, UR42, 0x1, UPT ;  /* 0x000000012a00788c */ /* 0x000fc8000bf01270 */
[----:B------:R-:W-:-:S04]  /*5460*/  USEL UR4, UR42, 0x1, UP0 ;  /* 0x000000012a047887 */ /* 0x000fc80008000000 */
[----:B------:R-:W-:-:S04]  /*5470*/  UIADD3 UR4, UR39, UR42, -UR4 ;  /* 0x0000002a27047290 */ /* 0x000fc8000fffe804 */
[----:B------:R-:W-:-:S04]  /*5480*/  USHF.L.U32 UR4, UR4, 0x3, URZ ;  /* 0x0000000304047899 */ /* 0x000fc8000800063f */
[----:B------:R-:W-:-:S04]  /*5490*/  ULOP3.LUT UR4, UR4, 0x38, URZ, 0xc0, !UPT ;  /* 0x0000003804047892 */ /* 0x000fc8000f8ec03f */
[----:B------:R-:W-:-:S04]  /*54a0*/  UIADD3 UR4, UR43, 0x40, UR4 ;  /* 0x000000402b047890 */ /* 0x000fc8000fffe004 */
[----:B------:R-:W-:-:S09]  /*54b0*/  UPRMT UR4, URZ, 0x654, UR4 ;  /* 0x000006543f047896 */ /* 0x000fd20008000004 */
[----:B------:R-:W-:Y:S01]  /*54c0*/  SYNCS.ARRIVE.TRANS64.RED.A1T0 RZ, [UR4], RZ ;  /* 0x000000ffffff79a7 */ /* 0x000fe20008100404 */
[----:B---3--:R-:W-:-:S13]  /*54d0*/  ISETP.GT.U32.AND P0, PT, R0, 0x1, PT ;  /* 0x000000010000780c */ /* 0x008fda0003f04070 */
[----:B------:R-:W-:Y:S05]  /*54e0*/  @P0 BRA `(.L_x_33) ;  /* 0x0000000000040947 */ /* 0x000fea0003800000 */
[----:B------:R-:W-:Y:S01]  /*54f0*/  BPT.TRAP 0x1 ;  /* 0x000000040000795c */ /* 0x000fe20000300000 */
.L_x_33:
[----:B------:R-:W-:Y:S01]  /*5500*/  UIADD3 UR4, UR43, 0x100, URZ ;  /* 0x000001002b047890 */ /* 0x000fe2000fffe03f */
[----:B------:R-:W-:Y:S02]  /*5510*/  R2UR UR54, R6 ;  /* 0x00000000063672ca */ /* 0x000fe400000e0000 */
[----:B------:R-:W-:Y:S01]  /*5520*/  R2UR UR53, R5 ;  /* 0x00000000053572ca */ /* 0x000fe200000e0000 */
[----:B------:R-:W-:-:S06]  /*5530*/  ULOP3.LUT UP0, URZ, UR4, 0x9f, URZ, 0xc0, !UPT ;  /* 0x0000009f043f7892 */ /* 0x000fcc000f80c03f */
[----:B------:R-:W-:-:S04]  /*5540*/  PLOP3.LUT P0, PT, PT, PT, UP0, 0x80, 0x0 ;  /* 0x000000000000781c */ /* 0x000fc80003f0f008 */
[----:B------:R-:W-:Y:S02]  /*5550*/  USHF.L.U32 UR54, UR54, 0x7, URZ ;  /* 0x0000000736367899 */ /* 0x000fe4000800063f */
[----:B------:R-:W-:-:S07]  /*5560*/  USHF.L.U32 UR53, UR53, 0x8, URZ ;  /* 0x0000000835357899 */ /* 0x000fce000800063f */
[----:B------:R-:W-:Y:S05]  /*5570*/  @!P0 BRA `(.L_x_35) ;  /* 0x0000000000408947 */ /* 0x000fea0003800000 */
[----:B------:R-:W-:Y:S01]  /*5580*/  MOV R14, 0x0 ;  /* 0x00000000000e7802 */ /* 0x000fe20000000f00 */
[----:B------:R-:W-:Y:S01]  /*5590*/  ULDC.64 UR4, c[0x4][0x70] ;  /* 0x01001c0000047ab9 */ /* 0x000fe20000000a00 */
[----:B------:R-:W-:Y:S01]  /*55a0*/  ULDC.64 UR6, c[0x4][0x8] ;  /* 0x0100020000067ab9 */ /* 0x000fe20000000a00 */
[----:B------:R-:W-:Y:S02]  /*55b0*/  MOV R4, UR4 ;  /* 0x0000000400047c02 */ /* 0x000fe40008000f00 */
[----:B------:R-:W-:Y:S01]  /*55c0*/  MOV R5, UR5 ;  /* 0x0000000500057c02 */ /* 0x000fe20008000f00 */
[----:B------:R-:W1:Y:S01]  /*55d0*/  LDC.64 R14, c[0x4][R14] ;  /* 0x010000000e0e7b82 */ /* 0x000e620000000a00 */
[----:B------:R-:W-:Y:S01]  /*55e0*/  ULDC.64 UR4, c[0x4][0x78] ;  /* 0x01001e0000047ab9 */ /* 0x000fe20000000a00 */
[----:B------:R-:W-:Y:S02]  /*55f0*/  MOV R10, UR6 ;  /* 0x00000006000a7c02 */ /* 0x000fe40008000f00 */
[----:B------:R-:W-:-:S02]  /*5600*/  MOV R6, UR4 ;  /* 0x0000000400067c02 */ /* 0x000fc40008000f00 */
[----:B------:R-:W-:Y:S02]  /*5610*/  MOV R7, UR5 ;  /* 0x0000000500077c02 */ /* 0x000fe40008000f00 */
[----:B------:R-:W-:Y:S02]  /*5620*/  MOV R11, UR7 ;  /* 0x00000007000b7c02 */ /* 0x000fe40008000f00 */
[----:B------:R-:W-:Y:S02]  /*5630*/  MOV R8, 0x70 ;  /* 0x0000007000087802 */ /* 0x000fe40000000f00 */
[----:B------:R-:W-:Y:S02]  /*5640*/  MOV R12, 0x1 ;  /* 0x00000001000c7802 */ /* 0x000fe40000000f00 */
[----:B------:R-:W-:-:S07]  /*5650*/  MOV R13, RZ ;  /* 0x000000ff000d7202 */ /* 0x000fce0000000f00 */
[----:B------:R-:W-:-:S07]  /*5660*/  LEPC R20, `(.L_x_35) ;  /* 0x000000001014794e */ /* 0x000fce0000000000 */
[----:B-12--5:R-:W-:Y:S05]  /*5670*/  CALL.ABS.NOINC R14 ;  /* 0x000000000e007343 */ /* 0x026fea0003c00000 */
.L_x_35:
[----:B------:R-:W-:-:S04]  /*5680*/  UIADD3 UR4, UR43, 0x4100, URZ ;  /* 0x000041002b047890 */ /* 0x000fc8000fffe03f */
[----:B------:R-:W-:-:S06]  /*5690*/  ULOP3.LUT UP0, URZ, UR4, 0x9f, URZ, 0xc0, !UPT ;  /* 0x0000009f043f7892 */ /* 0x000fcc000f80c03f */
[----:B------:R-:W-:-:S13]  /*56a0*/  PLOP3.LUT P0, PT, PT, PT, UP0, 0x80, 0x0 ;  /* 0x000000000000781c */ /* 0x000fda0003f0f008 */
        /* <DEDUP_REMOVED lines=17> */
.L_x_36:
[----:B------:R-:W1:Y:S02]  /*57c0*/  LDC.64 R4, c[0x0][0x590] ;  /* 0x00016400ff047b82 */ /* 0x000e640000000a00 */
[----:B-1----:R-:W-:-:S04]  /*57d0*/  ISETP.NE.U32.AND P2, PT, R4, RZ, PT ;  /* 0x000000ff0400720c */ /* 0x002fc80003f45070 */
[----:B------:R-:W-:-:S13]  /*57e0*/  ISETP.NE.AND.EX P2, PT, R5, RZ, PT, P2 ;  /* 0x000000ff0500720c */ /* 0x000fda0003f45320 */
[----:B------:R-:W-:Y:S05]  /*57f0*/  @!P2 BRA `(.L_x_37) ;  /* 0x00000000003ca947 */ /* 0x000fea0003800000 */
[----:B------:R-:W-:Y:S02]  /*5800*/  ULDC.64 UR4, c[0x0][0x588] ;  /* 0x0001620000047ab9 */ /* 0x000fe40000000a00 */
[----:B------:R-:W-:-:S04]  /*5810*/  ISETP.NE.U32.AND P0, PT, RZ, UR4, PT ;  /* 0x00000004ff007c0c */ /* 0x000fc8000bf05070 */
[----:B------:R-:W-:-:S13]  /*5820*/  ISETP.NE.AND.EX P0, PT, RZ, UR5, PT, P0 ;  /* 0x00000005ff007c0c */ /* 0x000fda000bf05300 */
[----:B------:R-:W-:Y:S05]  /*5830*/  @!P0 BRA `(.L_x_38) ;  /* 0x00000000001c8947 */ /* 0x000fea0003800000 */
[----:B------:R-:W1:Y:S01]  /*5840*/  LDC.64 R6, c[0x0][0x588] ;  /* 0x00016200ff067b82 */ /* 0x000e620000000a00 */
[----:B------:R-:W-:-:S04]  /*5850*/  IMAD R3, R4, UR55, RZ ;  /* 0x0000003704037c24 */ /* 0x000fc8000f8e02ff */
[----:B-1----:R-:W-:-:S05]  /*5860*/  IMAD.WIDE R6, R3, 0x4, R6 ;  /* 0x0000000403067825 */ /* 0x002fca00078e0206 */
[----:B-----5:R1:W5:Y:S01]  /*5870*/  LDG.E R16, desc[UR48][R6.64] ;  /* 0x0000003006107981 */ /* 0x020362000c1e1900 */
[----:B------:R-:W-:-:S05]  /*5880*/  MOV R0, 0x1 ;  /* 0x0000000100007802 */ /* 0x000fca0000000f00 */
[----:B------:R1:W-:Y:S01]  /*5890*/  STL.S16 [R1+0xd0], R0 ;  /* 0x0000d00001007387 */ /* 0x0003e20000100600 */
[----:B------:R-:W-:Y:S05]  /*58a0*/  BRA `(.L_x_37) ;  /* 0x0000000000107947 */ /* 0x000fea0003800000 */
.L_x_38:
[----:B------:R-:W-:Y:S01]  /*58b0*/  MOV R0, 0x1 ;  /* 0x0000000100007802 */ /* 0x000fe20000000f00 */
[----:B------:R-:W-:Y:S02]  /*58c0*/  ULDC UR4, c[0x0][0x580] ;  /* 0x0001600000047ab9 */ /* 0x000fe40000000800 */
[----:B-----5:R-:W-:Y:S02]  /*58d0*/  MOV R16, UR4 ;  /* 0x0000000400107c02 */ /* 0x020fe40008000f00 */
[----:B------:R3:W-:Y:S05]  /*58e0*/  STL.S16 [R1+0xd0], R0 ;  /* 0x0000d00001007387 */ /* 0x0007ea0000100600 */
.L_x_37:
[----:B-1----:R-:W1:Y:S02]  /*58f0*/  LDC.64 R6, c[0x0][0x5b0] ;  /* 0x00016c00ff067b82 */ /* 0x002e640000000a00 */
[----:B-1----:R-:W-:-:S04]  /*5900*/  ISETP.NE.U32.AND P0, PT, R6, RZ, PT ;  /* 0x000000ff0600720c */ /* 0x002fc80003f05070 */
[----:B------:R-:W-:-:S13]  /*5910*/  ISETP.NE.AND.EX P0, PT, R7, RZ, PT, P0 ;  /* 0x000000ff0700720c */ /* 0x000fda0003f05300 */
[----:B------:R-:W-:Y:S05]  /*5920*/  @!P0 BRA `(.L_x_39) ;  /* 0x00000000002c8947 */ /* 0x000fea0003800000 */
[----:B------:R-:W-:Y:S02]  /*5930*/  ULDC.64 UR4, c[0x0][0x5a8] ;  /* 0x00016a0000047ab9 */ /* 0x000fe40000000a00 */
[----:B------:R-:W-:-:S04]  /*5940*/  ISETP.NE.U32.AND P0, PT, RZ, UR4, PT ;  /* 0x00000004ff007c0c */ /* 0x000fc8000bf05070 */
[----:B------:R-:W-:-:S13]  /*5950*/  ISETP.NE.AND.EX P0, PT, RZ, UR5, PT, P0 ;  /* 0x00000005ff007c0c */ /* 0x000fda000bf05300 */
[----:B------:R-:W-:Y:S05]  /*5960*/  @!P0 BRA `(.L_x_40) ;  /* 0x0000000000148947 */ /* 0x000fea0003800000 */
[----:B-----5:R-:W1:Y:S01]  /*5970*/  LDC.64 R2, c[0x0][0x5a8] ;  /* 0x00016a00ff027b82 */ /* 0x020e620000000a00 */
[----:B------:R-:W-:-:S04]  /*5980*/  IMAD R7, R6, UR55, RZ ;  /* 0x0000003706077c24 */ /* 0x000fc8000f8e02ff */
[----:B-1----:R-:W-:-:S06]  /*5990*/  IMAD.WIDE R2, R7, 0x4, R2 ;  /* 0x0000000407027825 */ /* 0x002fcc00078e0202 */
[----:B------:R1:W5:Y:S01]  /*59a0*/  LDG.E R2, desc[UR48][R2.64] ;  /* 0x0000003002027981 */ /* 0x000362000c1e1900 */
[----:B------:R-:W-:Y:S05]  /*59b0*/  BRA `(.L_x_39) ;  /* 0x0000000000087947 */ /* 0x000fea0003800000 */
.L_x_40:
[----:B------:R-:W-:Y:S02]  /*59c0*/  ULDC UR4, c[0x0][0x5a0] ;  /* 0x0001680000047ab9 */ /* 0x000fe40000000800 */
[----:B-----5:R-:W-:-:S07]  /*59d0*/  MOV R2, UR4 ;  /* 0x0000000400027c02 */ /* 0x020fce0008000f00 */
.L_x_39:
[----:B------:R-:W-:Y:S01]  /*59e0*/  ULDC.64 UR4, c[0x0][0x588] ;  /* 0x0001620000047ab9 */ /* 0x000fe20000000a00 */
[----:B------:R-:W-:Y:S01]  /*59f0*/  ISETP.NE.U32.AND P3, PT, R4, RZ, PT ;  /* 0x000000ff0400720c */ /* 0x000fe20003f65070 */
[----:B------:R-:W-:Y:S02]  /*5a00*/  UISETP.NE.U32.AND UP0, UPT, UR4, URZ, UPT ;  /* 0x0000003f0400728c */ /* 0x000fe4000bf05070 */
[----:B------:R-:W-:Y:S02]  /*5a10*/  ISETP.NE.U32.AND P4, PT, RZ, UR4, PT ;  /* 0x00000004ff007c0c */ /* 0x000fe4000bf85070 */
[----:B------:R-:W-:Y:S01]  /*5a20*/  ISETP.NE.AND.EX P3, PT, R5, RZ, PT, P3 ;  /* 0x000000ff0500720c */ /* 0x000fe20003f65330 */
[----:B------:R-:W-:Y:S02]  /*5a30*/  UISETP.NE.AND.EX UP0, UPT, UR5, URZ, UPT, UP0 ;  /* 0x0000003f0500728c */ /* 0x000fe4000bf05300 */
[----:B------:R-:W-:Y:S02]  /*5a40*/  ISETP.NE.AND.EX P4, PT, RZ, UR5, PT, P4 ;  /* 0x00000005ff007c0c */ /* 0x000fe4000bf85340 */
[----:B------:R-:W-:-:S02]  /*5a50*/  PLOP3.LUT P0, PT, PT, PT, PT, 0x8, 0x0 ;  /* 0x000000000000781c */ /* 0x000fc40003f0e170 */
[----:B------:R-:W-:-:S04]  /*5a60*/  PLOP3.LUT P1, PT, PT, PT, UP0, 0x80, 0x0 ;  /* 0x000000000000781c */ /* 0x000fc80003f2f008 */
[----:B------:R-:W-:-:S05]  /*5a70*/  PLOP3.LUT P1, PT, P1, PT, PT, 0x8, 0x0 ;  /* 0x000000000000781c */ /* 0x000fca0000f2e170 */
[----:B------:R-:W-:Y:S08]  /*5a80*/  @P4 BRA P3, `(.L_x_41) ;  /* 0x0000000000284947 */ /* 0x000ff00001800000 */
[----:B------:R-:W-:Y:S04]  /*5a90*/  BSSY B0, `(.L_x_41) ;  /* 0x0000009000007945 */ /* 0x000fe80003800000 */
[----:B------:R-:W-:Y:S05]  /*5aa0*/  @!P2 BRA `(.L_x_42) ;  /* 0x000000000018a947 */ /* 0x000fea0003800000 */
[----:B---3--:R-:W3:Y:S01]  /*5ab0*/  LDL R0, [R1+0xd0] ;  /* 0x0000d00001007983 */ /* 0x008ee20000100800 */
[----:B------:R-:W-:Y:S02]  /*5ac0*/  PLOP3.LUT P0, PT, P1, PT, PT, 0x80, 0x0 ;  /* 0x000000000000781c */ /* 0x000fe40000f0f070 */
[----:B---3--:R-:W-:-:S13]  /*5ad0*/  LOP3.LUT P3, RZ, R0, 0xff, RZ, 0xc0, !PT ;  /* 0x000000ff00ff7812 */ /* 0x008fda000786c0ff */
[----:B------:R-:W-:Y:S05]  /*5ae0*/  @!P3 BRA `(.L_x_43) ;  /* 0x00000000000cb947 */ /* 0x000fea0003800000 */
[----:B-----5:R-:W-:Y:S01]  /*5af0*/  FSETP.EQ.AND P0, PT, R16, RZ, PT ;  /* 0x000000ff1000720b */ /* 0x020fe20003f02000 */
[----:B------:R-:W-:-:S12]  /*5b00*/  BRA `(.L_x_43) ;  /* 0x0000000000047947 */ /* 0x000fd80003800000 */
.L_x_42:
[----:B-----5:R-:W-:-:S13]  /*5b10*/  FSETP.EQ.AND P0, PT, R16, RZ, PT ;  /* 0x000000ff1000720b */ /* 0x020fda0003f02000 */
.L_x_43:
[----:B------:R-:W-:Y:S05]  /*5b20*/  BSYNC B0 ;  /* 0x0000000000007941 */ /* 0x000fea0003800000 */
.L_x_41:
[----:B------:R-:W-:Y:S04]  /*5b30*/  BSSY B0, `(.L_x_44) ;  /* 0x0000008000007945 */ /* 0x000fe80003800000 */
[----:B------:R-:W-:Y:S05]  /*5b40*/  @!P2 BRA `(.L_x_45) ;  /* 0x000000000014a947 */ /* 0x000fea0003800000 */
[----:B---3--:R-:W3:Y:S02]  /*5b50*/  LDL R0, [R1+0xd0] ;  /* 0x0000d00001007983 */ /* 0x008ee40000100800 */
[----:B---3--:R-:W-:-:S13]  /*5b60*/  LOP3.LUT P2, RZ, R0, 0xff, RZ, 0xc0, !PT ;  /* 0x000000ff00ff7812 */ /* 0x008fda000784c0ff */
[----:B------:R-:W-:Y:S05]  /*5b70*/  @!P2 BRA `(.L_x_46) ;  /* 0x00000000000ca947 */ /* 0x000fea0003800000 */
[----:B-----5:R-:W-:Y:S01]  /*5b80*/  FSETP.EQ.AND P1, PT, R16, RZ, PT ;  /* 0x000000ff1000720b */ /* 0x020fe20003f22000 */
[----:B------:R-:W-:-:S12]  /*5b90*/  BRA `(.L_x_46) ;  /* 0x0000000000047947 */ /* 0x000fd80003800000 */
.L_x_45:
[----:B-----5:R-:W-:-:S13]  /*5ba0*/  FSETP.EQ.AND P1, PT, R16, RZ, PT ;  /* 0x000000ff1000720b */ /* 0x020fda0003f22000 */
.L_x_46:
[----:B------:R-:W-:Y:S05]  /*5bb0*/  BSYNC B0 ;  /* 0x0000000000007941 */ /* 0x000fea0003800000 */
.L_x_44:
[----:B------:R-:W-:Y:S01]  /*5bc0*/  BSSY B0, `(.L_x_47) ;  /* 0x0000047000007945 */ /* 0x000fe20003800000 */
[----:B------:R-:W-:Y:S02]  /*5bd0*/  CS2R R8, SRZ ;  /* 0x0000000000087805 */ /* 0x000fe4000001ff00 */
[----:B------:R-:W-:Y:S01]  /*5be0*/  CS2R R6, SRZ ;  /* 0x0000000000067805 */ /* 0x000fe2000001ff00 */
[----:B------:R-:W-:Y:S06]  /*5bf0*/  @P0 BRA `(.L_x_48) ;  /* 0x00000004000c0947 */ /* 0x000fec0003800000 */
[----:B---3--:R-:W3:Y:S02]  /*5c00*/  LDL R0, [R1+0xcc] ;  /* 0x0000cc0001007983 */ /* 0x008ee40000100800 */
[----:B---3--:R-:W-:-:S13]  /*5c10*/  ISETP.NE.AND P3, PT, R0, 0x3, PT ;  /* 0x000000030000780c */ /* 0x008fda0003f65270 */
[----:B------:R-:W-:Y:S05]  /*5c20*/  @!P3 BRA `(.L_x_49) ;  /* 0x000000000004b947 */ /* 0x000fea0003800000 */
[----:B------:R-:W-:Y:S01]  /*5c30*/  BPT.TRAP 0x1 ;  /* 0x000000040000795c */ /* 0x000fe20000300000 */
.L_x_49:
[----:B-1----:R-:W3:Y:S04]  /*5c40*/  LDL R3, [R1+0xb4] ;  /* 0x0000b40001037983 */ /* 0x002ee80000100800 */
[----:B------:R-:W4:Y:S01]  /*5c50*/  LDL R0, [R1+0xb8] ;  /* 0x0000b80001007983 */ /* 0x000f220000100800 */
[----:B------:R-:W-:Y:S01]  /*5c60*/  BSSY B1, `(.L_x_50) ;  /* 0x0000006000017945 */ /* 0x000fe20003800000 */
[----:B------:R-:W-:Y:S02]  /*5c70*/  CS2R R8, SRZ ;  /* 0x0000000000087805 */ /* 0x000fe4000001ff00 */
[----:B---3--:R-:W-:Y:S02]  /*5c80*/  LEA R13, R3, UR43, 0x3 ;  /* 0x0000002b030d7c11 */ /* 0x008fe4000f8e18ff */
[----:B----4-:R-:W-:-:S04]  /*5c90*/  SHF.L.U32 R0, R0, 0x1f, RZ ;  /* 0x0000001f00007819 */ /* 0x010fc800000006ff */
[----:B------:R-:W1:Y:S02]  /*5ca0*/  SYNCS.PHASECHK.TRANS64.TRYWAIT P2, [R13+URZ+0x80], R0 ;  /* 0x000080000d0075a7 */ /* 0x000e64000804017f */
[----:B-1----:R-:W-:Y:S05]  /*5cb0*/  @!P2 BRA `(.L_x_51) ;  /* 0x0000014800b8a947 */ /* 0x002fea0003800000 */
.L_x_623:
[----:B------:R-:W-:Y:S05]  /*5cc0*/  BSYNC B1 ;  /* 0x0000000000017941 */ /* 0x000fea0003800000 */
.L_x_50:
[----:B------:R3:W5:Y:S01]  /*5cd0*/  LDL R12, [R1+0xb4] ;  /* 0x0000b400010c7983 */ /* 0x0007620000100800 */
[----:B------:R-:W-:Y:S01]  /*5ce0*/  BSSY B1, `(.L_x_52) ;  /* 0x0000020000017945 */ /* 0x000fe20003800000 */
[----:B------:R-:W-:-:S03]  /*5cf0*/  CS2R R6, SRZ ;  /* 0x0000000000067805 */ /* 0x000fc6000001ff00 */
[----:B------:R-:W-:Y:S05]  /*5d00*/  @P1 BRA `(.L_x_53) ;  /* 0x0000000000741947 */ /* 0x000fea0003800000 */
[----:B------:R-:W1:Y:S02]  /*5d10*/  S2R R10, SR_TID.X ;  /* 0x00000000000a7919 */ /* 0x000e640000002100 */
[C---:B-1----:R-:W-:Y:S02]  /*5d20*/  SHF.L.U32 R0, R10.reuse, 0x4, RZ ;  /* 0x000000040a007819 */ /* 0x042fe400000006ff */
[C---:B------:R-:W-:Y:S02]  /*5d30*/  SHF.L.U32 R3, R10.reuse, 0x1, RZ ;  /* 0x000000010a037819 */ /* 0x040fe400000006ff */
[----:B------:R-:W-:Y:S02]  /*5d40*/  SHF.L.U32 R5, R10, 0x3, RZ ;  /* 0x000000030a057819 */ /* 0x000fe400000006ff */
[----:B------:R-:W-:Y:S02]  /*5d50*/  LOP3.LUT R0, R0, 0xe00, RZ, 0xc0, !PT ;  /* 0x00000e0000007812 */ /* 0x000fe400078ec0ff */
[----:B------:R-:W-:-:S02]  /*5d60*/  LOP3.LUT R4, R5, 0x80, RZ, 0xc0, !PT ;  /* 0x0000008005047812 */ /* 0x000fc400078ec0ff */
[----:B------:R-:W-:Y:S02]  /*5d70*/  LOP3.LUT R0, R0, 0x6, R3, 0xf8, !PT ;  /* 0x0000000600007812 */ /* 0x000fe400078ef803 */
[--C-:B------:R-:W-:Y:S02]  /*5d80*/  LOP3.LUT R3, R4, 0x10, R10.reuse, 0xf8, !PT ;  /* 0x0000001004037812 */ /* 0x100fe400078ef80a */
[----:B------:R-:W-:Y:S02]  /*5d90*/  LOP3.LUT R0, R0, 0x60, R5, 0xf8, !PT ;  /* 0x0000006000007812 */ /* 0x000fe400078ef805 */
[----:B------:R-:W-:Y:S02]  /*5da0*/  SHF.R.U32.HI R4, RZ, 0x4, R10 ;  /* 0x00000004ff047819 */ /* 0x000fe4000001160a */
[----:B------:R-:W-:Y:S02]  /*5db0*/  LOP3.LUT R0, R0, R3, RZ, 0xfc, !PT ;  /* 0x0000000300007212 */ /* 0x000fe400078efcff */
[----:B------:R-:W-:-:S02]  /*5dc0*/  LOP3.LUT P2, RZ, R4, 0x1, RZ, 0xc0, !PT ;  /* 0x0000000104ff7812 */ /* 0x000fc4000784c0ff */
[----:B-----5:R-:W-:-:S04]  /*5dd0*/  LEA R0, R12, R0, 0xc ;  /* 0x000000000c007211 */ /* 0x020fc800078e60ff */
[----:B------:R-:W-:Y:S01]  /*5de0*/  IADD3 R3, R0, UR43, RZ ;  /* 0x0000002b00037c10 */ /* 0x000fe2000fffe0ff */
[----:B------:R-:W-:Y:S03]  /*5df0*/  LDS.U16 R6, [R0+UR43+0x200] ;  /* 0x0002002b00067984 */ /* 0x000fe60008000400 */
[C---:B------:R-:W-:Y:S01]  /*5e00*/  IADD3 R4, R3.reuse, 0x100, RZ ;  /* 0x0000010003047810 */ /* 0x040fe20007ffe0ff */
[----:B------:R-:W-:Y:S01]  /*5e10*/  LDS.U16 R7, [R0+UR43+0x208] ;  /* 0x0002082b00077984 */ /* 0x000fe20008000400 */
[----:B------:R-:W-:Y:S02]  /*5e20*/  IADD3 R5, R3, 0x110, RZ ;  /* 0x0000011003057810 */ /* 0x000fe40007ffe0ff */
[----:B------:R-:W-:Y:S01]  /*5e30*/  @P2 IADD3 R5, R4, -0x10, RZ ;  /* 0xfffffff004052810 */ /* 0x000fe20007ffe0ff */
[----:B------:R-:W1:Y:S04]  /*5e40*/  LDS.U16 R3, [R0+UR43+0x100] ;  /* 0x0001002b00037984 */ /* 0x000e680008000400 */
[----:B------:R-:W-:Y:S04]  /*5e50*/  LDS.U16 R8, [R5+0x100] ;  /* 0x0001000005087984 */ /* 0x000fe80000000400 */
[----:B------:R-:W4:Y:S04]  /*5e60*/  LDS.U16 R9, [R5] ;  /* 0x0000000005097984 */ /* 0x000f280000000400 */
[----:B------:R-:W2:Y:S04]  /*5e70*/  LDS.U16 R4, [R0+UR43+0x108] ;  /* 0x0001082b00047984 */ /* 0x000ea80008000400 */
[----:B------:R-:W-:Y:S04]  /*5e80*/  LDS.U16 R10, [R5+0x108] ;  /* 0x00010800050a7984 */ /* 0x000fe80000000400 */
[----:B------:R-:W3:Y:S01]  /*5e90*/  LDS.U16 R11, [R5+0x8] ;  /* 0x00000800050b7984 */ /* 0x000ee20000000400 */
[----:B-1----:R-:W-:-:S02]  /*5ea0*/  PRMT R6, R3, 0x5410, R6 ;  /* 0x0000541003067816 */ /* 0x002fc40000000006 */
[----:B----4-:R-:W-:Y:S02]  /*5eb0*/  PRMT R8, R9, 0x5410, R8 ;  /* 0x0000541009087816 */ /* 0x010fe40000000008 */
[----:B--2---:R-:W-:Y:S02]  /*5ec0*/  PRMT R7, R4, 0x5410, R7 ;  /* 0x0000541004077816 */ /* 0x004fe40000000007 */
[----:B---3--:R-:W-:-:S07]  /*5ed0*/  PRMT R9, R11, 0x5410, R10 ;  /* 0x000054100b097816 */ /* 0x008fce000000000a */
.L_x_53:
[----:B------:R-:W-:Y:S05]  /*5ee0*/  BSYNC B1 ;  /* 0x0000000000017941 */ /* 0x000fea0003800000 */
.L_x_52:
[----:B------:R-:W-:Y:S01]  /*5ef0*/  @!PT LDS RZ, [RZ] ;  /* 0x00000000fffff984 */ /* 0x000fe20000000800 */
[----:B------:R-:W-:Y:S01]  /*5f00*/  @!PT LDS RZ, [RZ] ;  /* 0x00000000fffff984 */ /* 0x000fe20000000800 */
[----:B------:R-:W-:Y:S01]  /*5f10*/  @!PT LDS RZ, [RZ] ;  /* 0x00000000fffff984 */ /* 0x000fe20000000800 */
[----:B------:R-:W-:Y:S01]  /*5f20*/  @!PT LDS RZ, [RZ] ;  /* 0x00000000fffff984 */ /* 0x000fe20000000800 */
[----:B------:R4:W-:Y:S06]  /*5f30*/  MEMBAR.ALL.CTA ;  /* 0x0000000000007992 */ /* 0x0009ec0000008000 */
[----:B----4-:R-:W4:Y:S01]  /*5f40*/  FENCE.VIEW.ASYNC.S ;  /* 0x00000000000073c6 */ /* 0x010f220000000000 */
[----:B------:R-:W-:Y:S05]  /*5f50*/  @!P3 BRA `(.L_x_54) ;  /* 0x000000000004b947 */ /* 0x000fea0003800000 */
[----:B------:R-:W-:Y:S01]  /*5f60*/  BPT.TRAP 0x1 ;  /* 0x000000040000795c */ /* 0x000fe20000300000 */
.L_x_54:
[----:B------:R-:W2:Y:S01]  /*5f70*/  LDL.LU R4, [R1+0xb8] ;  /* 0x0000b80001047983 */ /* 0x000ea20000300800 */
[----:B-1----:R-:W-:Y:S01]  /*5f80*/  IADD3 R0, R13, 0xa0, RZ ;  /* 0x000000a00d007810 */ /* 0x002fe20007ffe0ff */
[----:B------:R-:W1:Y:S03]  /*5f90*/  S2R R3, SR_CgaCtaId ;  /* 0x0000000000037919 */ /* 0x000e660000008800 */
[----:B-1----:R-:W-:-:S04]  /*5fa0*/  PRMT R0, R3, 0x654, R0 ;  /* 0x0000065403007816 */ /* 0x002fc80000000000 */
[----:B----4-:R1:W-:Y:S02]  /*5fb0*/  SYNCS.ARRIVE.TRANS64.RED.A1T0 RZ, [R0+URZ], RZ ;  /* 0x000000ff00ff79a7 */ /* 0x0103e4000810043f */
[----:B-1---5:R-:W-:-:S04]  /*5fc0*/  IADD3 R0, R12, 0x1, RZ ;  /* 0x000000010c007810 */ /* 0x022fc80007ffe0ff */
[----:B------:R-:W-:-:S04]  /*5fd0*/  ISETP.NE.AND P2, PT, R0, 0x4, PT ;  /* 0x000000040000780c */ /* 0x000fc80003f45270 */
[----:B------:R-:W-:Y:S02]  /*5fe0*/  SEL R3, RZ, 0x1, P2 ;  /* 0x00000001ff037807 */ /* 0x000fe40001000000 */
[----:B------:R-:W-:Y:S02]  /*5ff0*/  SEL R0, R0, RZ, P2 ;  /* 0x000000ff00007207 */ /* 0x000fe40001000000 */
[----:B--2---:R-:W-:-:S05]  /*6000*/  LOP3.LUT R4, R4, R3, RZ, 0x3c, !PT ;  /* 0x0000000304047212 */ /* 0x004fca00078e3cff */
[----:B------:R4:W-:Y:S04]  /*6010*/  STL [R1+0xb8], R4 ;  /* 0x0000b80401007387 */ /* 0x0009e80000100800 */
[----:B------:R4:W-:Y:S02]  /*6020*/  STL [R1+0xb4], R0 ;  /* 0x0000b40001007387 */ /* 0x0009e40000100800 */
.L_x_48:
[----:B------:R-:W-:Y:S05]  /*6030*/  BSYNC B0 ;  /* 0x0000000000007941 */ /* 0x000fea0003800000 */
.L_x_47:
[----:B---34-:R-:W-:Y:S01]  /*6040*/  F2FP.F16.E4M3.UNPACK_B R0, R6 ;  /* 0x00000006ff00723e */ /* 0x018fe200020006ff */
[C---:B-----5:R-:W-:Y:S01]  /*6050*/  FMUL R10, R2.reuse, R226 ;  /* 0x000000e2020a7220 */ /* 0x060fe20000400000 */
[----:B------:R-:W-:Y:S01]  /*6060*/  F2FP.F16.E4M3.UNPACK_B R4, R7 ;  /* 0x00000007ff04723e */ /* 0x000fe200020006ff */
[C---:B------:R-:W-:Y:S01]  /*6070*/  FMUL R14, R2.reuse, R224 ;  /* 0x000000e0020e7220 */ /* 0x040fe20000400000 */
[C---:B------:R-:W-:Y:S01]  /*6080*/  FMUL R227, R2.reuse, R227 ;  /* 0x000000e302e37220 */ /* 0x040fe20000400000 */
[--C-:B------:R-:W-:Y:S02]  /*6090*/  HADD2.F32 R11, -RZ, R0.reuse.H0_H0 ;  /* 0x20000000ff0b7230 */ /* 0x100fe40000004100 */
[----:B------:R-:W-:Y:S01]  /*60a0*/  FMUL R20, R2, R220 ;  /* 0x000000dc02147220 */ /* 0x000fe20000400000 */
[----:B-1----:R-:W-:Y:S01]  /*60b0*/  HADD2.F32 R3, -RZ, R0.H1_H1 ;  /* 0x30000000ff037230 */ /* 0x002fe20000004100 */
[----:B------:R-:W-:Y:S01]  /*60c0*/  F2FP.F16.E4M3.UNPACK_B R0, R6.H1 ;  /* 0x00000006ff00723e */ /* 0x000fe200030006ff */
[----:B------:R-:W-:-:S02]  /*60d0*/  HADD2.F32 R13, -RZ, R4.H0_H0 ;  /* 0x20000004ff0d7230 */ /* 0x000fc40000004100 */
[C---:B------:R-:W-:Y:S01]  /*60e0*/  FFMA R11, R16.reuse, R11, R227 ;  /* 0x0000000b100b7223 */ /* 0x040fe200000000e3 */
[----:B------:R-:W-:Y:S02]  /*60f0*/  HADD2.F32 R5, -RZ, R4.H1_H1 ;  /* 0x30000004ff057230 */ /* 0x000fe40000004100 */
[----:B------:R-:W-:Y:S01]  /*6100*/  FFMA R10, R16, R3, R10 ;  /* 0x00000003100a7223 */ /* 0x000fe2000000000a */
[--C-:B------:R-:W-:Y:S02]  /*6110*/  HADD2.F32 R15, -RZ, R0.reuse.H0_H0 ;  /* 0x20000000ff0f7230 */ /* 0x100fe40000004100 */
[C---:B------:R-:W-:Y:S01]  /*6120*/  FMUL R4, R2.reuse, R223 ;  /* 0x000000df02047220 */ /* 0x040fe20000400000 */
[----:B------:R-:W-:Y:S01]  /*6130*/  HADD2.F32 R3, -RZ, R0.H1_H1 ;  /* 0x30000000ff037230 */ /* 0x000fe20000004100 */
[----:B------:R-:W-:Y:S01]  /*6140*/  F2FP.F16.E4M3.UNPACK_B R0, R7.H1 ;  /* 0x00000007ff00723e */ /* 0x000fe200030006ff */
[----:B------:R-:W-:Y:S01]  /*6150*/  FMUL R12, R2, R222 ;  /* 0x000000de020c7220 */ /* 0x000fe20000400000 */
[C---:B------:R-:W-:Y:S01]  /*6160*/  FFMA R13, R16.reuse, R13, R4 ;  /* 0x0000000d100d7223 */ /* 0x040fe20000000004 */
[----:B------:R-:W-:Y:S01]  /*6170*/  F2FP.F16.E4M3.UNPACK_B R4, R8 ;  /* 0x00000008ff04723e */ /* 0x000fe200020006ff */
[----:B------:R-:W-:Y:S01]  /*6180*/  FFMA R14, R16, R3, R14 ;  /* 0x00000003100e7223 */ /* 0x000fe2000000000e */
[----:B------:R-:W-:-:S02]  /*6190*/  HADD2.F32 R3, -RZ, R0.H1_H1 ;  /* 0x30000000ff037230 */ /* 0x000fc40000004100 */
[C---:B------:R-:W-:Y:S01]  /*61a0*/  FFMA R12, R16.reuse, R5, R12 ;  /* 0x00000005100c7223 */ /* 0x040fe2000000000c */
[----:B------:R-:W-:Y:S01]  /*61b0*/  HADD2.F32 R21, -RZ, R0.H0_H0 ;  /* 0x20000000ff157230 */ /* 0x000fe20000004100 */
[----:B------:R-:W-:Y:S01]  /*61c0*/  MOV R0, 0x3bbb989d ;  /* 0x3bbb989d00007802 */ /* 0x000fe20000000f00 */
[--C-:B------:R-:W-:Y:S02]  /*61d0*/  HADD2.F32 R25, -RZ, R4.reuse.H0_H0 ;  /* 0x20000004ff197230 */ /* 0x100fe40000004100 */
[----:B------:R-:W-:Y:S01]  /*61e0*/  FFMA R20, R16, R3, R20 ;  /* 0x0000000310147223 */ /* 0x000fe20000000014 */
[----:B------:R-:W-:Y:S01]  /*61f0*/  MOV R3, 0x437c0000 ;  /* 0x437c000000037802 */ /* 0x000fe20000000f00 */
[----:B------:R-:W-:Y:S02]  /*6200*/  HADD2.F32 R5, -RZ, R4.H1_H1 ;  /* 0x30000004ff057230 */ /* 0x000fe40000004100 */
[-C--:B------:R-:W-:Y:S01]  /*6210*/  FFMA.SAT R24, -R11, R0.reuse, 0.5 ;  /* 0x3f0000000b187423 */ /* 0x080fe20000002100 */
[----:B------:R-:W-:Y:S01]  /*6220*/  FMUL R221, R2, R221 ;  /* 0x000000dd02dd7220 */ /* 0x000fe20000400000 */
[----:B------:R-:W-:Y:S01]  /*6230*/  FFMA.SAT R28, -R10, R0, 0.5 ;  /* 0x3f0000000a1c7423 */ /* 0x000fe20000002100 */
[----:B------:R-:W-:Y:S01]  /*6240*/  F2FP.F16.E4M3.UNPACK_B R27, R8.H1 ;  /* 0x00000008ff1b723e */ /* 0x000fe200030006ff */
[----:B------:R-:W-:Y:S01]  /*6250*/  FFMA.RM R4, R24, R3, 12582913 ;  /* 0x4b40000118047423 */ /* 0x000fe20000004003 */
[----:B------:R-:W-:Y:S01]  /*6260*/  FMUL R24, R2, R218 ;  /* 0x000000da02187220 */ /* 0x000fe20000400000 */
[----:B------:R-:W-:Y:S01]  /*6270*/  FFMA.SAT R30, -R14, R0, 0.5 ;  /* 0x3f0000000e1e7423 */ /* 0x000fe20000002100 */
[----:B------:R-:W-:Y:S01]  /*6280*/  FFMA R21, R16, R21, R221 ;  /* 0x0000001510157223 */ /* 0x000fe200000000dd */
[----:B------:R-:W-:Y:S01]  /*6290*/  FADD R26, R4, -12583039 ;  /* 0xcb40007f041a7421 */ /* 0x000fe20000000000 */
[----:B------:R-:W-:Y:S01]  /*62a0*/  FFMA R24, R16, R5, R24 ;  /* 0x0000000510187223 */ /* 0x000fe20000000018 */
[----:B------:R-:W-:Y:S01]  /*62b0*/  FFMA.RM R5, R28, R3, 12582913 ;  /* 0x4b4000011c057423 */ /* 0x000fe20000004003 */
[----:B------:R-:W-:-:S02]  /*62c0*/  HADD2.F32 R31, -RZ, R27.H0_H0 ;  /* 0x2000001bff1f7230 */ /* 0x000fc40000004100 */
[----:B------:R-:W-:Y:S01]  /*62d0*/  FFMA R26, -R11, 1.4426950216293334961, -R26 ;  /* 0x3fb8aa3b0b1a7823 */ /* 0x000fe2000000091a */
[----:B------:R-:W-:Y:S01]  /*62e0*/  FMUL R217, R2, R217 ;  /* 0x000000d902d97220 */ /* 0x000fe20000400000 */
[----:B------:R-:W-:Y:S01]  /*62f0*/  FFMA.RM R30, R30, R3, 12582913 ;  /* 0x4b4000011e1e7423 */ /* 0x000fe20000004003 */
[-C--:B------:R-:W-:Y:S01]  /*6300*/  FFMA.SAT R38, -R12, R0.reuse, 0.5 ;  /* 0x3f0000000c267423 */ /* 0x080fe20000002100 */
[----:B------:R-:W-:Y:S01]  /*6310*/  FADD R33, R5, -12583039 ;  /* 0xcb40007f05217421 */ /* 0x000fe20000000000 */
[-C--:B------:R-:W-:Y:S01]  /*6320*/  FFMA.SAT R36, -R13, R0.reuse, 0.5 ;  /* 0x3f0000000d247423 */ /* 0x080fe20000002100 */
[----:B------:R-:W-:Y:S01]  /*6330*/  FFMA.SAT R42, -R21, R0, 0.5 ;  /* 0x3f000000152a7423 */ /* 0x000fe20000002100 */
[----:B------:R-:W-:Y:S01]  /*6340*/  FFMA R29, -R11, 1.925963033500011079e-08, R26 ;  /* 0x32a570600b1d7823 */ /* 0x000fe2000000011a */
[----:B------:R-:W-:Y:S01]  /*6350*/  FFMA R26, R16, R31, R217 ;  /* 0x0000001f101a7223 */ /* 0x000fe200000000d9 */
[----:B------:R-:W-:Y:S01]  /*6360*/  FADD R37, R30, -12583039 ;  /* 0xcb40007f1e257421 */ /* 0x000fe20000000000 */
[-C--:B------:R-:W-:Y:S01]  /*6370*/  FFMA.RM R38, R38, R3.reuse, 12582913 ;  /* 0x4b40000126267423 */ /* 0x080fe20000004003 */
[----:B------:R-:W-:Y:S01]  /*6380*/  FFMA R33, -R10, 1.4426950216293334961, -R33 ;  /* 0x3fb8aa3b0a217823 */ /* 0x000fe20000000921 */
[-C--:B------:R-:W-:Y:S01]  /*6390*/  FFMA.RM R31, R36, R3.reuse, 12582913 ;  /* 0x4b400001241f7423 */ /* 0x080fe20000004003 */
[----:B------:R-:W-:Y:S01]  /*63a0*/  FFMA.RM R42, R42, R3, 12582913 ;  /* 0x4b4000012a2a7423 */ /* 0x000fe20000004003 */
[----:B------:R-:W-:Y:S01]  /*63b0*/  FMUL R219, R2, R219 ;  /* 0x000000db02db7220 */ /* 0x000fe20000400000 */
[----:B------:R-:W-:Y:S01]  /*63c0*/  FFMA R37, -R14, 1.4426950216293334961, -R37 ;  /* 0x3fb8aa3b0e257823 */ /* 0x000fe20000000925 */
[----:B------:R-:W-:Y:S01]  /*63d0*/  FADD R39, R38, -12583039 ;  /* 0xcb40007f26277421 */ /* 0x000fe20000000000 */
[----:B------:R-:W-:Y:S01]  /*63e0*/  FFMA R32, -R10, 1.925963033500011079e-08, R33 ;  /* 0x32a570600a207823 */ /* 0x000fe20000000121 */
[----:B------:R-:W-:-:S02]  /*63f0*/  HADD2.F32 R27, -RZ, R27.H1_H1 ;  /* 0x3000001bff1b7230 */ /* 0x000fc40000004100 */
[----:B------:R-:W-:Y:S01]  /*6400*/  FADD R36, R31, -12583039 ;  /* 0xcb40007f1f247421 */ /* 0x000fe20000000000 */
[----:B------:R-:W-:Y:S01]  /*6410*/  FADD R46, R42, -12583039 ;  /* 0xcb40007f2a2e7421 */ /* 0x000fe20000000000 */
[----:B------:R-:W-:Y:S01]  /*6420*/  FFMA R25, R16, R25, R219 ;  /* 0x0000001910197223 */ /* 0x000fe200000000db */
[----:B------:R-:W-:Y:S01]  /*6430*/  FMUL R33, R2, R216 ;  /* 0x000000d802217220 */ /* 0x000fe20000400000 */
[----:B------:R-:W-:Y:S01]  /*6440*/  F2FP.F16.E4M3.UNPACK_B R35, R9 ;  /* 0x00000009ff23723e */ /* 0x000fe200020006ff */
[----:B------:R-:W-:Y:S01]  /*6450*/  FFMA R37, -R14, 1.925963033500011079e-08, R37 ;  /* 0x32a570600e257823 */ /* 0x000fe20000000125 */
[----:B------:R-:W-:Y:S01]  /*6460*/  FFMA R39, -R12, 1.4426950216293334961, -R39 ;  /* 0x3fb8aa3b0c277823 */ /* 0x000fe20000000927 */
[----:B------:R-:W-:Y:S01]  /*6470*/  FFMA R36, -R13, 1.4426950216293334961, -R36 ;  /* 0x3fb8aa3b0d247823 */ /* 0x000fe20000000924 */
[----:B------:R-:W-:Y:S01]  /*6480*/  FFMA R46, -R21, 1.4426950216293334961, -R46 ;  /* 0x3fb8aa3b152e7823 */ /* 0x000fe2000000092e */
[----:B------:R-:W-:Y:S01]  /*6490*/  FFMA R27, R16, R27, R33 ;  /* 0x0000001b101b7223 */ /* 0x000fe20000000021 */
[-C--:B------:R-:W-:Y:S01]  /*64a0*/  FFMA.SAT R44, -R20, R0.reuse, 0.5 ;  /* 0x3f000000142c7423 */ /* 0x080fe20000002100 */
[----:B------:R-:W-:Y:S01]  /*64b0*/  FFMA.SAT R48, -R25, R0, 0.5 ;  /* 0x3f00000019307423 */ /* 0x000fe20000002100 */
[--C-:B------:R-:W-:Y:S01]  /*64c0*/  HADD2.F32 R33, -RZ, R35.reuse.H0_H0 ;  /* 0x20000023ff217230 */ /* 0x100fe20000004100 */
[----:B------:R1:W-:Y:S01]  /*64d0*/  MUFU.EX2 R40, R37 ;  /* 0x0000002500287308 */ /* 0x0003e20000000800 */
[----:B------:R-:W-:-:S02]  /*64e0*/  HADD2.F32 R35, -RZ, R35.H1_H1 ;  /* 0x30000023ff237230 */ /* 0x000fc40000004100 */
[----:B------:R-:W-:Y:S01]  /*64f0*/  FFMA R45, -R12, 1.925963033500011079e-08, R39 ;  /* 0x32a570600c2d7823 */ /* 0x000fe20000000127 */
[----:B------:R-:W-:Y:S01]  /*6500*/  FFMA R36, -R13, 1.925963033500011079e-08, R36 ;  /* 0x32a570600d247823 */ /* 0x000fe20000000124 */
[----:B------:R-:W-:Y:S01]  /*6510*/  FMUL R39, R2, R214 ;  /* 0x000000d602277220 */ /* 0x000fe20000400000 */
[----:B------:R-:W-:Y:S01]  /*6520*/  FFMA R49, -R21, 1.925963033500011079e-08, R46 ;  /* 0x32a5706015317823 */ /* 0x000fe2000000012e */
[-C--:B------:R-:W-:Y:S01]  /*6530*/  FFMA.RM R44, R44, R3.reuse, 12582913 ;  /* 0x4b4000012c2c7423 */ /* 0x080fe20000004003 */
[----:B------:R-:W-:Y:S01]  /*6540*/  FFMA.RM R46, R48, R3, 12582913 ;  /* 0x4b400001302e7423 */ /* 0x000fe20000004003 */
[----:B------:R-:W-:Y:S01]  /*6550*/  FFMA.SAT R48, -R24, R0, 0.5 ;  /* 0x3f00000018307423 */ /* 0x000fe20000002100 */
[----:B-1----:R-:W-:Y:S01]  /*6560*/  F2FP.F16.E4M3.UNPACK_B R37, R9.H1 ;  /* 0x00000009ff25723e */ /* 0x002fe200030006ff */
[----:B------:R1:W-:Y:S01]  /*6570*/  MUFU.EX2 R43, R36 ;  /* 0x00000024002b7308 */ /* 0x0003e20000000800 */
[----:B------:R-:W-:Y:S01]  /*6580*/  FFMA R35, R16, R35, R39 ;  /* 0x0000002310237223 */ /* 0x000fe20000000027 */
[----:B------:R-:W-:Y:S01]  /*6590*/  FADD R41, R44, -12583039 ;  /* 0xcb40007f2c297421 */ /* 0x000fe20000000000 */
[----:B------:R-:W-:Y:S01]  /*65a0*/  FMUL R213, R2, R213 ;  /* 0x000000d502d57220 */ /* 0x000fe20000400000 */
[----:B------:R-:W-:-:S02]  /*65b0*/  HADD2.F32 R39, -RZ, R37.H0_H0 ;  /* 0x20000025ff277230 */ /* 0x000fc40000004100 */
[----:B------:R-:W-:Y:S01]  /*65c0*/  FFMA.RM R48, R48, R3, 12582913 ;  /* 0x4b40000130307423 */ /* 0x000fe20000004003 */
[----:B------:R-:W-:Y:S01]  /*65d0*/  FFMA R41, -R20, 1.4426950216293334961, -R41 ;  /* 0x3fb8aa3b14297823 */ /* 0x000fe20000000929 */
[----:B------:R-:W-:Y:S01]  /*65e0*/  FFMA.SAT R52, -R26, R0, 0.5 ;  /* 0x3f0000001a347423 */ /* 0x000fe20000002100 */
[----:B------:R-:W-:Y:S01]  /*65f0*/  FMUL R215, R2, R215 ;  /* 0x000000d702d77220 */ /* 0x000fe20000400000 */
[----:B-1----:R-:W-:Y:S01]  /*6600*/  FADD R36, R46, -12583039 ;  /* 0xcb40007f2e247421 */ /* 0x002fe20000000000 */
[----:B------:R-:W-:Y:S01]  /*6610*/  FFMA R41, -R20, 1.925963033500011079e-08, R41 ;  /* 0x32a5706014297823 */ /* 0x000fe20000000129 */
[----:B------:R-:W-:Y:S01]  /*6620*/  FMUL R225, R2, R225 ;  /* 0x000000e102e17220 */ /* 0x000fe20000400000 */
[----:B------:R-:W-:Y:S01]  /*6630*/  FFMA.RM R52, R52, R3, 12582913 ;  /* 0x4b40000134347423 */ /* 0x000fe20000004003 */
[----:B------:R-:W-:Y:S01]  /*6640*/  FFMA R50, -R25, 1.4426950216293334961, -R36 ;  /* 0x3fb8aa3b19327823 */ /* 0x000fe20000000924 */
[----:B------:R-:W-:Y:S01]  /*6650*/  FFMA R36, R16, R39, R213 ;  /* 0x0000002710247223 */ /* 0x000fe200000000d5 */
[----:B------:R-:W-:Y:S01]  /*6660*/  FADD R39, R48, -12583039 ;  /* 0xcb40007f30277421 */ /* 0x000fe20000000000 */
[----:B------:R-:W-:Y:S01]  /*6670*/  HADD2.F32 R37, -RZ, R37.H1_H1 ;  /* 0x30000025ff257230 */ /* 0x000fe20000004100 */
[----:B------:R-:W1:Y:S01]  /*6680*/  MUFU.EX2 R29, R29 ;  /* 0x0000001d001d7308 */ /* 0x000e620000000800 */
[----:B------:R-:W-:Y:S01]  /*6690*/  FFMA R33, R16, R33, R215 ;  /* 0x0000002110217223 */ /* 0x000fe200000000d7 */
[----:B------:R-:W-:Y:S01]  /*66a0*/  FFMA R53, -R24, 1.4426950216293334961, -R39 ;  /* 0x3fb8aa3b18357823 */ /* 0x000fe20000000927 */
[----:B------:R-:W-:Y:S01]  /*66b0*/  FMUL R39, R2, R212 ;  /* 0x000000d402277220 */ /* 0x000fe20000400000 */
[C---:B------:R-:W-:Y:S01]  /*66c0*/  FFMA R15, R16.reuse, R15, R225 ;  /* 0x0000000f100f7223 */ /* 0x040fe200000000e1 */
[-C--:B------:R-:W-:Y:S01]  /*66d0*/  FFMA.SAT R56, -R33, R0.reuse, 0.5 ;  /* 0x3f00000021387423 */ /* 0x080fe20000002100 */
[-C--:B------:R-:W-:Y:S01]  /*66e0*/  FFMA.SAT R54, -R27, R0.reuse, 0.5 ;  /* 0x3f0000001b367423 */ /* 0x080fe20000002100 */
[----:B------:R-:W-:Y:S01]  /*66f0*/  FFMA R37, R16, R37, R39 ;  /* 0x0000002510257223 */ /* 0x000fe20000000027 */
[----:B------:R3:W-:Y:S01]  /*6700*/  MUFU.EX2 R47, R41 ;  /* 0x00000029002f7308 */ /* 0x0007e20000000800 */
[-C--:B------:R-:W-:Y:S01]  /*6710*/  FFMA.SAT R28, -R15, R0.reuse, 0.5 ;  /* 0x3f0000000f1c7423 */ /* 0x080fe20000002100 */
[-C--:B------:R-:W-:Y:S01]  /*6720*/  FFMA.SAT R58, -R35, R0.reuse, 0.5 ;  /* 0x3f000000233a7423 */ /* 0x080fe20000002100 */
[-C--:B------:R-:W-:Y:S01]  /*6730*/  FFMA.SAT R60, -R36, R0.reuse, 0.5 ;  /* 0x3f000000243c7423 */ /* 0x080fe20000002100 */
[----:B------:R-:W-:Y:S01]  /*6740*/  FFMA.SAT R62, -R37, R0, 0.5 ;  /* 0x3f000000253e7423 */ /* 0x000fe20000002100 */
[-C--:B------:R-:W-:Y:S01]  /*6750*/  FFMA.RM R56, R56, R3.reuse, 12582913 ;  /* 0x4b40000138387423 */ /* 0x080fe20000004003 */
[-C--:B------:R-:W-:Y:S01]  /*6760*/  FFMA.RM R28, R28, R3.reuse, 12582913 ;  /* 0x4b4000011c1c7423 */ /* 0x080fe20000004003 */
[----:B------:R-:W-:Y:S01]  /*6770*/  FFMA R50, -R25, 1.925963033500011079e-08, R50 ;  /* 0x32a5706019327823 */ /* 0x000fe20000000132 */
[-C--:B------:R-:W-:Y:S01]  /*6780*/  FFMA.RM R54, R54, R3.reuse, 12582913 ;  /* 0x4b40000136367423 */ /* 0x080fe20000004003 */
[----:B---3--:R-:W-:Y:S01]  /*6790*/  FADD R41, R52, -12583039 ;  /* 0xcb40007f34297421 */ /* 0x008fe20000000000 */
[-C--:B------:R-:W-:Y:S01]  /*67a0*/  FFMA.RM R58, R58, R3.reuse, 12582913 ;  /* 0x4b4000013a3a7423 */ /* 0x080fe20000004003 */
[----:B------:R-:W-:Y:S01]  /*67b0*/  SHF.L.U32 R4, R4, 0x17, RZ ;  /* 0x0000001704047819 */ /* 0x000fe200000006ff */
[-C--:B------:R-:W-:Y:S01]  /*67c0*/  FFMA.RM R59, R60, R3.reuse, 12582913 ;  /* 0x4b4000013c3b7423 */ /* 0x080fe20000004003 */
[----:B------:R-:W-:Y:S01]  /*67d0*/  FFMA R41, -R26, 1.4426950216293334961, -R41 ;  /* 0x3fb8aa3b1a297823 */ /* 0x000fe20000000929 */
[----:B------:R-:W-:Y:S01]  /*67e0*/  FFMA.RM R62, R62, R3, 12582913 ;  /* 0x4b4000013e3e7423 */ /* 0x000fe20000004003 */
[----:B------:R-:W-:Y:S01]  /*67f0*/  FADD R0, R56, -12583039 ;  /* 0xcb40007f38007421 */ /* 0x000fe20000000000 */
[----:B------:R-:W-:Y:S01]  /*6800*/  FADD R34, R28, -12583039 ;  /* 0xcb40007f1c227421 */ /* 0x000fe20000000000 */
[----:B------:R-:W-:Y:S01]  /*6810*/  FFMA R41, -R26, 1.925963033500011079e-08, R41 ;  /* 0x32a570601a297823 */ /* 0x000fe20000000129 */
[----:B------:R-:W3:Y:S01]  /*6820*/  MUFU.EX2 R45, R45 ;  /* 0x0000002d002d7308 */ /* 0x000ee20000000800 */
[----:B------:R-:W-:Y:S01]  /*6830*/  SHF.L.U32 R39, R5, 0x17, RZ ;  /* 0x0000001705277819 */ /* 0x000fe200000006ff */
[----:B------:R-:W-:Y:S01]  /*6840*/  FFMA R53, -R24, 1.925963033500011079e-08, R53 ;  /* 0x32a5706018357823 */ /* 0x000fe20000000135 */
[----:B------:R-:W-:Y:S01]  /*6850*/  FADD R60, R58, -12583039 ;  /* 0xcb40007f3a3c7421 */ /* 0x000fe20000000000 */
[----:B------:R-:W-:Y:S01]  /*6860*/  FADD R5, R59, -12583039 ;  /* 0xcb40007f3b057421 */ /* 0x000fe20000000000 */
[----:B------:R-:W-:Y:S01]  /*6870*/  FFMA R0, -R33, 1.4426950216293334961, -R0 ;  /* 0x3fb8aa3b21007823 */ /* 0x000fe20000000900 */
[----:B-1----:R-:W-:Y:S01]  /*6880*/  FFMA R61, R4, R29, 1 ;  /* 0x3f800000043d7423 */ /* 0x002fe2000000001d */
[----:B------:R-:W-:Y:S01]  /*6890*/  FFMA R34, -R15, 1.4426950216293334961, -R34 ;  /* 0x3fb8aa3b0f227823 */ /* 0x000fe20000000922 */
[----:B------:R1:W-:Y:S01]  /*68a0*/  MUFU.EX2 R55, R41 ;  /* 0x0000002900377308 */ /* 0x0003e20000000800 */
[----:B------:R-:W-:Y:S01]  /*68b0*/  FFMA R60, -R35, 1.4426950216293334961, -R60 ;  /* 0x3fb8aa3b233c7823 */ /* 0x000fe2000000093c */
[----:B------:R-:W-:Y:S01]  /*68c0*/  FFMA R5, -R36, 1.4426950216293334961, -R5 ;  /* 0x3fb8aa3b24057823 */ /* 0x000fe20000000905 */
[----:B------:R-:W-:Y:S01]  /*68d0*/  FFMA R4, -R33, 1.925963033500011079e-08, R0 ;  /* 0x32a5706021047823 */ /* 0x000fe20000000100 */
[----:B------:R-:W-:Y:S01]  /*68e0*/  SHF.L.U32 R3, R30, 0x17, RZ ;  /* 0x000000171e037819 */ /* 0x000fe200000006ff */
[----:B------:R-:W-:Y:S01]  /*68f0*/  FFMA R34, -R15, 1.925963033500011079e-08, R34 ;  /* 0x32a570600f227823 */ /* 0x000fe20000000122 */
[----:B------:R-:W-:Y:S01]  /*6900*/  SHF.L.U32 R0, R31, 0x17, RZ ;  /* 0x000000171f007819 */ /* 0x000fe200000006ff */
[----:B------:R-:W-:Y:S01]  /*6910*/  FFMA R60, -R35, 1.925963033500011079e-08, R60 ;  /* 0x32a57060233c7823 */ /* 0x000fe2000000013c */
[----:B------:R4:W-:Y:S01]  /*6920*/  MUFU.EX2 R51, R50 ;  /* 0x0000003200337308 */ /* 0x0009e20000000800 */
[----:B-1----:R-:W-:Y:S01]  /*6930*/  SHF.L.U32 R41, R28, 0x17, RZ ;  /* 0x000000171c297819 */ /* 0x002fe200000006ff */
[----:B------:R-:W-:Y:S01]  /*6940*/  FADD R28, R62, -12583039 ;  /* 0xcb40007f3e1c7421 */ /* 0x000fe20000000000 */
[----:B------:R-:W-:Y:S01]  /*6950*/  IADD3 R30, R61, 0x1800000, RZ ;  /* 0x018000003d1e7810 */ /* 0x000fe20007ffe0ff */
[----:B------:R-:W-:Y:S01]  /*6960*/  FFMA R5, -R36, 1.925963033500011079e-08, R5 ;  /* 0x32a5706024057823 */ /* 0x000fe20000000105 */
[----:B------:R-:W-:Y:S01]  /*6970*/  FFMA R40, R3, R40, 1 ;  /* 0x3f80000003287423 */ /* 0x000fe20000000028 */
[C---:B------:R-:W-:Y:S01]  /*6980*/  FFMA R28, -R37.reuse, 1.4426950216293334961, -R28 ;  /* 0x3fb8aa3b251c7823 */ /* 0x040fe2000000091c */
[----:B------:R-:W-:Y:S01]  /*6990*/  LOP3.LUT R30, R30, 0x7f800000, RZ, 0xc0, !PT ;  /* 0x7f8000001e1e7812 */ /* 0x000fe200078ec0ff */
[----:B------:R-:W1:Y:S01]  /*69a0*/  MUFU.EX2 R49, R49 ;  /* 0x0000003100317308 */ /* 0x000e620000000800 */
[----:B----4-:R-:W-:Y:S01]  /*69b0*/  FADD R50, R54, -12583039 ;  /* 0xcb40007f36327421 */ /* 0x010fe20000000000 */
[----:B------:R-:W-:Y:S01]  /*69c0*/  FFMA R28, -R37, 1.925963033500011079e-08, R28 ;  /* 0x32a57060251c7823 */ /* 0x000fe2000000011c */
[----:B------:R-:W-:Y:S01]  /*69d0*/  SHF.L.U32 R38, R38, 0x17, RZ ;  /* 0x0000001726267819 */ /* 0x000fe200000006ff */
[----:B------:R-:W-:Y:S01]  /*69e0*/  FFMA R43, R0, R43, 1 ;  /* 0x3f800000002b7423 */ /* 0x000fe2000000002b */
[C---:B------:R-:W-:Y:S01]  /*69f0*/  FFMA R50, -R27.reuse, 1.4426950216293334961, -R50 ;  /* 0x3fb8aa3b1b327823 */ /* 0x040fe20000000932 */
[----:B------:R-:W-:Y:S01]  /*6a00*/  SHF.L.U32 R42, R42, 0x17, RZ ;  /* 0x000000172a2a7819 */ /* 0x000fe200000006ff */
[----:B------:R-:W-:Y:S01]  /*6a10*/  BSSY B1, `(.L_x_55) ;  /* 0x000002b000017945 */ /* 0x000fe20003800000 */
[----:B------:R-:W4:Y:S01]  /*6a20*/  MUFU.EX2 R53, R53 ;  /* 0x0000003500357308 */ /* 0x000f220000000800 */
[----:B------:R-:W-:Y:S01]  /*6a30*/  FFMA R50, -R27, 1.925963033500011079e-08, R50 ;  /* 0x32a570601b327823 */ /* 0x000fe20000000132 */
[----:B------:R-:W-:Y:S01]  /*6a40*/  ISETP.GT.U32.AND P2, PT, R30, 0x1ffffff, PT ;  /* 0x01ffffff1e00780c */ /* 0x000fe20003f44070 */
[----:B---3--:R-:W-:Y:S01]  /*6a50*/  FFMA R45, R38, R45, 1 ;  /* 0x3f800000262d7423 */ /* 0x008fe2000000002d */
[----:B------:R-:W-:-:S02]  /*6a60*/  SHF.L.U32 R44, R44, 0x17, RZ ;  /* 0x000000172c2c7819 */ /* 0x000fc400000006ff */
[----:B------:R-:W-:Y:S02]  /*6a70*/  SHF.L.U32 R48, R48, 0x17, RZ ;  /* 0x0000001730307819 */ /* 0x000fe400000006ff */
[----:B------:R-:W3:Y:S01]  /*6a80*/  MUFU.EX2 R32, R32 ;  /* 0x0000002000207308 */ /* 0x000ee20000000800 */
[----:B-1----:R-:W-:Y:S01]  /*6a90*/  FFMA R38, R42, R49, 1 ;  /* 0x3f8000002a267423 */ /* 0x002fe20000000031 */
[----:B------:R-:W-:Y:S01]  /*6aa0*/  SHF.L.U32 R42, R46, 0x17, RZ ;  /* 0x000000172e2a7819 */ /* 0x000fe200000006ff */
[----:B------:R-:W-:Y:S01]  /*6ab0*/  FFMA R47, R44, R47, 1 ;  /* 0x3f8000002c2f7423 */ /* 0x000fe2000000002f */
[----:B------:R-:W-:Y:S02]  /*6ac0*/  SHF.L.U32 R46, R52, 0x17, RZ ;  /* 0x00000017342e7819 */ /* 0x000fe400000006ff */
[----:B------:R-:W-:Y:S01]  /*6ad0*/  SHF.L.U32 R49, R56, 0x17, RZ ;  /* 0x0000001738317819 */ /* 0x000fe200000006ff */
[----:B------:R-:W-:Y:S01]  /*6ae0*/  FFMA R42, R42, R51, 1 ;  /* 0x3f8000002a2a7423 */ /* 0x000fe20000000033 */
[----:B------:R-:W1:Y:S01]  /*6af0*/  MUFU.EX2 R34, R34 ;  /* 0x0000002200227308 */ /* 0x000e620000000800 */
[----:B----4-:R-:W-:Y:S01]  /*6b00*/  FFMA R44, R48, R53, 1 ;  /* 0x3f800000302c7423 */ /* 0x010fe20000000035 */
[----:B------:R-:W-:Y:S01]  /*6b10*/  SHF.L.U32 R48, R54, 0x17, RZ ;  /* 0x0000001736307819 */ /* 0x000fe200000006ff */
[----:B------:R-:W-:Y:S01]  /*6b20*/  FFMA R46, R46, R55, 1 ;  /* 0x3f8000002e2e7423 */ /* 0x000fe20000000037 */
[----:B------:R-:W-:-:S02]  /*6b30*/  SHF.L.U32 R51, R59, 0x17, RZ ;  /* 0x000000173b337819 */ /* 0x000fc400000006ff */
[----:B------:R-:W-:Y:S02]  /*6b40*/  SHF.L.U32 R52, R62, 0x17, RZ ;  /* 0x000000173e347819 */ /* 0x000fe400000006ff */
[----:B------:R4:W2:Y:S01]  /*6b50*/  MUFU.EX2 R57, R50 ;  /* 0x0000003200397308 */ /* 0x0008a20000000800 */
[----:B---3--:R-:W-:-:S07]  /*6b60*/  FFMA R39, R39, R32, 1 ;  /* 0x3f80000027277423 */ /* 0x008fce0000000020 */
[----:B------:R-:W3:Y:S01]  /*6b70*/  MUFU.EX2 R4, R4 ;  /* 0x0000000400047308 */ /* 0x000ee20000000800 */
[----:B----4-:R-:W-:Y:S01]  /*6b80*/  SHF.L.U32 R50, R58, 0x17, RZ ;  /* 0x000000173a327819 */ /* 0x010fe200000006ff */
[----:B-1----:R-:W-:-:S06]  /*6b90*/  FFMA R41, R41, R34, 1 ;  /* 0x3f80000029297423 */ /* 0x002fcc0000000022 */
[----:B------:R-:W1:Y:S01]  /*6ba0*/  MUFU.EX2 R3, R60 ;  /* 0x0000003c00037308 */ /* 0x000e620000000800 */
[----:B--2---:R-:W-:-:S07]  /*6bb0*/  FFMA R48, R48, R57, 1 ;  /* 0x3f80000030307423 */ /* 0x004fce0000000039 */
[----:B------:R-:W2:Y:S01]  /*6bc0*/  MUFU.EX2 R0, R5 ;  /* 0x0000000500007308 */ /* 0x000ea20000000800 */
[----:B---3--:R-:W-:-:S07]  /*6bd0*/  FFMA R49, R49, R4, 1 ;  /* 0x3f80000031317423 */ /* 0x008fce0000000004 */
[----:B------:R-:W3:Y:S01]  /*6be0*/  MUFU.EX2 R29, R28 ;  /* 0x0000001c001d7308 */ /* 0x000ee20000000800 */
[----:B-1----:R-:W-:Y:S01]  /*6bf0*/  FFMA R50, R50, R3, 1 ;  /* 0x3f80000032327423 */ /* 0x002fe20000000003 */
[----:B--2---:R-:W-:Y:S01]  /*6c00*/  FFMA R51, R51, R0, 1 ;  /* 0x3f80000033337423 */ /* 0x004fe20000000000 */
[----:B---3--:R-:W-:Y:S01]  /*6c10*/  FFMA R52, R52, R29, 1 ;  /* 0x3f80000034347423 */ /* 0x008fe2000000001d */
[----:B------:R-:W-:Y:S06]  /*6c20*/  @P2 BRA `(.L_x_56) ;  /* 0x0000000000142947 */ /* 0x000fec0003800000 */
[----:B------:R-:W-:Y:S02]  /*6c30*/  MOV R0, R61 ;  /* 0x0000003d00007202 */ /* 0x000fe40000000f00 */
[----:B------:R-:W-:-:S07]  /*6c40*/  MOV R4, 0x6c60 ;  /* 0x00006c6000047802 */ /* 0x000fce0000000f00 */
[----:B------:R-:W-:Y:S05]  /*6c50*/  CALL.REL.NOINC `($__internal_0_$__cuda_sm20_rcp_rn_f32_slowpath) ;  /* 0x0000014400647944 */ /* 0x000fea0003c00000 */
[----:B------:R-:W-:Y:S01]  /*6c60*/  MOV R54, R0 ;  /* 0x0000000000367202 */ /* 0x000fe20000000f00 */
[----:B------:R-:W-:Y:S06]  /*6c70*/  BRA `(.L_x_57) ;  /* 0x0000000000107947 */ /* 0x000fec0003800000 */
.L_x_56:
[----:B------:R-:W1:Y:S02]  /*6c80*/  MUFU.RCP R54, R61 ;  /* 0x0000003d00367308 */ /* 0x000e640000001000 */
[----:B-1----:R-:W-:-:S04]  /*6c90*/  FFMA R0, R61, R54, -1 ;  /* 0xbf8000003d007423 */ /* 0x002fc80000000036 */
[----:B------:R-:W-:-:S04]  /*6ca0*/  FADD.FTZ R3, -R0, -RZ ;  /* 0x800000ff00037221 */ /* 0x000fc80000010100 */
[----:B------:R-:W-:-:S07]  /*6cb0*/  FFMA R54, R54, R3, R54 ;  /* 0x0000000336367223 */ /* 0x000fce0000000036 */
.L_x_57:
[----:B------:R-:W-:Y:S05]  /*6cc0*/  BSYNC B1 ;  /* 0x0000000000017941 */ /* 0x000fea0003800000 */
.L_x_55:
[----:B------:R-:W-:Y:S01]  /*6cd0*/  IADD3 R0, R39, 0x1800000, RZ ;  /* 0x0180000027007810 */ /* 0x000fe20007ffe0ff */
[----:B------:R-:W-:Y:S03]  /*6ce0*/  BSSY B1, `(.L_x_58) ;  /* 0x000000d000017945 */ /* 0x000fe60003800000 */
[----:B------:R-:W-:-:S04]  /*6cf0*/  LOP3.LUT R0, R0, 0x7f800000, RZ, 0xc0, !PT ;  /* 0x7f80000000007812 */ /* 0x000fc800078ec0ff */
[----:B------:R-:W-:-:S13]  /*6d00*/  ISETP.GT.U32.AND P2, PT, R0, 0x1ffffff, PT ;  /* 0x01ffffff0000780c */ /* 0x000fda0003f44070 */
[----:B------:R-:W-:Y:S05]  /*6d10*/  @P2 BRA `(.L_x_59) ;  /* 0x0000000000142947 */ /* 0x000fea0003800000 */
[----:B------:R-:W-:Y:S02]  /*6d20*/  MOV R0, R39 ;  /* 0x0000002700007202 */ /* 0x000fe40000000f00 */
[----:B------:R-:W-:-:S07]  /*6d30*/  MOV R4, 0x6d50 ;  /* 0x00006d5000047802 */ /* 0x000fce0000000f00 */
[----:B------:R-:W-:Y:S05]  /*6d40*/  CALL.REL.NOINC `($__internal_0_$__cuda_sm20_rcp_rn_f32_slowpath) ;  /* 0x0000014400287944 */ /* 0x000fea0003c00000 */
[----:B------:R-:W-:Y:S01]  /*6d50*/  MOV R53, R0 ;  /* 0x0000000000357202 */ /* 0x000fe20000000f00 */
[----:B------:R-:W-:Y:S06]  /*6d60*/  BRA `(.L_x_60) ;  /* 0x0000000000107947 */ /* 0x000fec0003800000 */
.L_x_59:
[----:B------:R-:W1:Y:S02]  /*6d70*/  MUFU.RCP R0, R39 ;  /* 0x0000002700007308 */ /* 0x000e640000001000 */
[----:B-1----:R-:W-:-:S04]  /*6d80*/  FFMA R3, R39, R0, -1 ;  /* 0xbf80000027037423 */ /* 0x002fc80000000000 */
[----:B------:R-:W-:-:S04]  /*6d90*/  FADD.FTZ R3, -R3, -RZ ;  /* 0x800000ff03037221 */ /* 0x000fc80000010100 */
[----:B------:R-:W-:-:S07]  /*6da0*/  FFMA R53, R0, R3, R0 ;  /* 0x0000000300357223 */ /* 0x000fce0000000000 */
.L_x_60:
[----:B------:R-:W-:Y:S05]  /*6db0*/  BSYNC B1 ;  /* 0x0000000000017941 */ /* 0x000fea0003800000 */
.L_x_58:
        /* <DEDUP_REMOVED lines=10> */
.L_x_62:
[----:B------:R-:W1:Y:S02]  /*6e60*/  MUFU.RCP R56, R41 ;  /* 0x0000002900387308 */ /* 0x000e640000001000 */
[----:B-1----:R-:W-:-:S04]  /*6e70*/  FFMA R0, R41, R56, -1 ;  /* 0xbf80000029007423 */ /* 0x002fc80000000038 */
[----:B------:R-:W-:-:S04]  /*6e80*/  FADD.FTZ R3, -R0, -RZ ;  /* 0x800000ff00037221 */ /* 0x000fc80000010100 */
[----:B------:R-:W-:-:S07]  /*6e90*/  FFMA R56, R56, R3, R56 ;  /* 0x0000000338387223 */ /* 0x000fce0000000038 */
.L_x_63:
[----:B------:R-:W-:Y:S05]  /*6ea0*/  BSYNC B1 ;  /* 0x0000000000017941 */ /* 0x000fea0003800000 */
.L_x_61:
        /* <DEDUP_REMOVED lines=10> */
.L_x_65:
[----:B------:R-:W1:Y:S02]  /*6f50*/  MUFU.RCP R39, R40 ;  /* 0x0000002800277308 */ /* 0x000e640000001000 */
[----:B-1----:R-:W-:-:S04]  /*6f60*/  FFMA R0, R40, R39, -1 ;  /* 0xbf80000028007423 */ /* 0x002fc80000000027 */
[----:B------:R-:W-:-:S04]  /*6f70*/  FADD.FTZ R0, -R0, -RZ ;  /* 0x800000ff00007221 */ /* 0x000fc80000010100 */
[----:B------:R-:W-:-:S07]  /*6f80*/  FFMA R39, R39, R0, R39 ;  /* 0x0000000027277223 */ /* 0x000fce0000000027 */
.L_x_66:
[----:B------:R-:W-:Y:S05]  /*6f90*/  BSYNC B1 ;  /* 0x0000000000017941 */ /* 0x000fea0003800000 */
.L_x_64:
        /* <DEDUP_REMOVED lines=10> */
.L_x_68:
[----:B------:R-:W1:Y:S02]  /*7040*/  MUFU.RCP R40, R43 ;  /* 0x0000002b00287308 */ /* 0x000e640000001000 */
[----:B-1----:R-:W-:-:S04]  /*7050*/  FFMA R0, R43, R40, -1 ;  /* 0xbf8000002b007423 */ /* 0x002fc80000000028 */
[----:B------:R-:W-:-:S04]  /*7060*/  FADD.FTZ R3, -R0, -RZ ;  /* 0x800000ff00037221 */ /* 0x000fc80000010100 */
[----:B------:R-:W-:-:S07]  /*7070*/  FFMA R40, R40, R3, R40 ;  /* 0x0000000328287223 */ /* 0x000fce0000000028 */
.L_x_69:
[----:B------:R-:W-:Y:S05]  /*7080*/  BSYNC B1 ;  /* 0x0000000000017941 */ /* 0x000fea0003800000 */
.L_x_67:
        /* <DEDUP_REMOVED lines=10> */
.L_x_71:
[----:B------:R-:W1:Y:S02]  /*7130*/  MUFU.RCP R0, R45 ;  /* 0x0000002d00007308 */ /* 0x000e640000001000 */
[----:B-1----:R-:W-:-:S04]  /*7140*/  FFMA R3, R45, R0, -1 ;  /* 0xbf8000002d037423 */ /* 0x002fc80000000000 */
[----:B------:R-:W-:-:S04]  /*7150*/  FADD.FTZ R3, -R3, -RZ ;  /* 0x800000ff03037221 */ /* 0x000fc80000010100 */
[----:B------:R-:W-:-:S07]  /*7160*/  FFMA R41, R0, R3, R0 ;  /* 0x0000000300297223 */ /* 0x000fce0000000000 */
.L_x_72:
[----:B------:R-:W-:Y:S05]  /*7170*/  BSYNC B1 ;  /* 0x0000000000017941 */ /* 0x000fea0003800000 */
.L_x_70:
        /* <DEDUP_REMOVED lines=10> */
.L_x_74:
[----:B------:R-:W1:Y:S02]  /*7220*/  MUFU.RCP R3, R38 ;  /* 0x0000002600037308 */ /* 0x000e640000001000 */
[----:B-1----:R-:W-:-:S04]  /*7230*/  FFMA R0, R38, R3, -1 ;  /* 0xbf80000026007423 */ /* 0x002fc80000000003 */
[----:B------:R-:W-:-:S04]  /*7240*/  FADD.FTZ R0, -R0, -RZ ;  /* 0x800000ff00007221 */ /* 0x000fc80000010100 */
[----:B------:R-:W-:-:S07]  /*7250*/  FFMA R58, R3, R0, R3 ;  /* 0x00000000033a7223 */ /* 0x000fce0000000003 */
.L_x_75:
[----:B------:R-:W-:Y:S05]  /*7260*/  BSYNC B1 ;  /* 0x0000000000017941 */ /* 0x000fea0003800000 */
.L_x_73:
        /* <DEDUP_REMOVED lines=10> */
.L_x_77:
[----:B------:R-:W1:Y:S02]  /*7310*/  MUFU.RCP R0, R47 ;  /* 0x0000002f00007308 */ /* 0x000e640000001000 */
[----:B-1----:R-:W-:-:S04]  /*7320*/  FFMA R3, R47, R0, -1 ;  /* 0xbf8000002f037423 */ /* 0x002fc80000000000 */
[----:B------:R-:W-:-:S04]  /*7330*/  FADD.FTZ R3, -R3, -RZ ;  /* 0x800000ff03037221 */ /* 0x000fc80000010100 */
[----:B------:R-:W-:-:S07]  /*7340*/  FFMA R43, R0, R3, R0 ;  /* 0x00000003002b7223 */ /* 0x000fce0000000000 */
.L_x_78:
[----:B------:R-:W-:Y:S05]  /*7350*/  BSYNC B1 ;  /* 0x0000000000017941 */ /* 0x000fea0003800000 */
.L_x_76:
        /* <DEDUP_REMOVED lines=10> */
.L_x_80:
[----:B------:R-:W1:Y:S02]  /*7400*/  MUFU.RCP R3, R42 ;  /* 0x0000002a00037308 */ /* 0x000e640000001000 */
[----:B-1----:R-:W-:-:S04]  /*7410*/  FFMA R0, R42, R3, -1 ;  /* 0xbf8000002a007423 */ /* 0x002fc80000000003 */
[----:B------:R-:W-:-:S04]  /*7420*/  FADD.FTZ R0, -R0, -RZ ;  /* 0x800000ff00007221 */ /* 0x000fc80000010100 */
[----:B------:R-:W-:-:S07]  /*7430*/  FFMA R38, R3, R0, R3 ;  /* 0x0000000003267223 */ /* 0x000fce0000000003 */
.L_x_81:
[----:B------:R-:W-:Y:S05]  /*7440*/  BSYNC B1 ;  /* 0x0000000000017941 */ /* 0x000fea0003800000 */
.L_x_79:
        /* <DEDUP_REMOVED lines=10> */
.L_x_83:
[----:B------:R-:W1:Y:S02]  /*74f0*/  MUFU.RCP R45, R44 ;  /* 0x0000002c002d7308 */ /* 0x000e640000001000 */
[----:B-1----:R-:W-:-:S04]  /*7500*/  FFMA R0, R44, R45, -1 ;  /* 0xbf8000002c007423 */ /* 0x002fc8000000002d */
[----:B------:R-:W-:-:S04]  /*7510*/  FADD.FTZ R0, -R0, -RZ ;  /* 0x800000ff00007221 */ /* 0x000fc80000010100 */
[----:B------:R-:W-:-:S07]  /*7520*/  FFMA R45, R45, R0, R45 ;  /* 0x000000002d2d7223 */ /* 0x000fce000000002d */
.L_x_84:
[----:B------:R-:W-:Y:S05]  /*7530*/  BSYNC B1 ;  /* 0x0000000000017941 */ /* 0x000fea0003800000 */
.L_x_82:
        /* <DEDUP_REMOVED lines=10> */
.L_x_86:
[----:B------:R-:W1:Y:S02]  /*75e0*/  MUFU.RCP R47, R46 ;  /* 0x0000002e002f7308 */ /* 0x000e640000001000 */
[----:B-1----:R-:W-:-:S04]  /*75f0*/  FFMA R0, R46, R47, -1 ;  /* 0xbf8000002e007423 */ /* 0x002fc8000000002f */
[----:B------:R-:W-:-:S04]  /*7600*/  FADD.FTZ R0, -R0, -RZ ;  /* 0x800000ff00007221 */ /* 0x000fc80000010100 */
[----:B------:R-:W-:-:S07]  /*7610*/  FFMA R47, R47, R0, R47 ;  /* 0x000000002f2f7223 */ /* 0x000fce000000002f */
.L_x_87:
[----:B------:R-:W-:Y:S05]  /*7620*/  BSYNC B1 ;  /* 0x0000000000017941 */ /* 0x000fea0003800000 */
.L_x_85:
        /* <DEDUP_REMOVED lines=10> */
.L_x_89:
[----:B------:R-:W1:Y:S02]  /*76d0*/  MUFU.RCP R3, R48 ;  /* 0x0000003000037308 */ /* 0x000e640000001000 */
[----:B-1----:R-:W-:-:S04]  /*76e0*/  FFMA R0, R48, R3, -1 ;  /* 0xbf80000030007423 */ /* 0x002fc80000000003 */
[----:B------:R-:W-:-:S04]  /*76f0*/  FADD.FTZ R0, -R0, -RZ ;  /* 0x800000ff00007221 */ /* 0x000fc80000010100 */
[----:B------:R-:W-:-:S07]  /*7700*/  FFMA R42, R3, R0, R3 ;  /* 0x00000000032a7223 */ /* 0x000fce0000000003 */
.L_x_90:
[----:B------:R-:W-:Y:S05]  /*7710*/  BSYNC B1 ;  /* 0x0000000000017941 */ /* 0x000fea0003800000 */
.L_x_88:
        /* <DEDUP_REMOVED lines=10> */
.L_x_92:
[----:B------:R-:W1:Y:S02]  /*77c0*/  MUFU.RCP R44, R49 ;  /* 0x00000031002c7308 */ /* 0x000e640000001000 */
[----:B-1----:R-:W-:-:S04]  /*77d0*/  FFMA R0, R49, R44, -1 ;  /* 0xbf80000031007423 */ /* 0x002fc8000000002c */
[----:B------:R-:W-:-:S04]  /*77e0*/  FADD.FTZ R3, -R0, -RZ ;  /* 0x800000ff00037221 */ /* 0x000fc80000010100 */
[----:B------:R-:W-:-:S07]  /*77f0*/  FFMA R44, R44, R3, R44 ;  /* 0x000000032c2c7223 */ /* 0x000fce000000002c */
.L_x_93:
[----:B------:R-:W-:Y:S05]  /*7800*/  BSYNC B1 ;  /* 0x0000000000017941 */ /* 0x000fea0003800000 */
.L_x_91:
        /* <DEDUP_REMOVED lines=10> */
.L_x_95:
[----:B------:R-:W1:Y:S02]  /*78b0*/  MUFU.RCP R3, R50 ;  /* 0x0000003200037308 */ /* 0x000e640000001000 */
[----:B-1----:R-:W-:-:S04]  /*78c0*/  FFMA R0, R50, R3, -1 ;  /* 0xbf80000032007423 */ /* 0x002fc80000000003 */
[----:B------:R-:W-:-:S04]  /*78d0*/  FADD.FTZ R0, -R0, -RZ ;  /* 0x800000ff00007221 */ /* 0x000fc80000010100 */
[----:B------:R-:W-:-:S07]  /*78e0*/  FFMA R46, R3, R0, R3 ;  /* 0x00000000032e7223 */ /* 0x000fce0000000003 */
.L_x_96:
[----:B------:R-:W-:Y:S05]  /*78f0*/  BSYNC B1 ;  /* 0x0000000000017941 */ /* 0x000fea0003800000 */
.L_x_94:
        /* <DEDUP_REMOVED lines=10> */
.L_x_98:
[----:B------:R-:W1:Y:S02]  /*79a0*/  MUFU.RCP R0, R51 ;  /* 0x0000003300007308 */ /* 0x000e640000001000 */
[----:B-1----:R-:W-:-:S04]  /*79b0*/  FFMA R3, R51, R0, -1 ;  /* 0xbf80000033037423 */ /* 0x002fc80000000000 */
[----:B------:R-:W-:-:S04]  /*79c0*/  FADD.FTZ R3, -R3, -RZ ;  /* 0x800000ff03037221 */ /* 0x000fc80000010100 */
[----:B------:R-:W-:-:S07]  /*79d0*/  FFMA R49, R0, R3, R0 ;  /* 0x0000000300317223 */ /* 0x000fce0000000000 */
.L_x_99:
[----:B------:R-:W-:Y:S05]  /*79e0*/  BSYNC B1 ;  /* 0x0000000000017941 */ /* 0x000fea0003800000 */
.L_x_97:
        /* <DEDUP_REMOVED lines=8> */
[----:B------:R-:W-:Y:S05]  /*7a70*/  BRA `(.L_x_102) ;  /* 0x0000000000107947 */ /* 0x000fea0003800000 */
.L_x_101:
[----:B------:R-:W1:Y:S02]  /*7a80*/  MUFU.RCP R3, R52 ;  /* 0x0000003400037308 */ /* 0x000e640000001000 */
[----:B-1----:R-:W-:-:S04]  /*7a90*/  FFMA R0, R52, R3, -1 ;  /* 0xbf80000034007423 */ /* 0x002fc80000000003 */
[----:B------:R-:W-:-:S04]  /*7aa0*/  FADD.FTZ R0, -R0, -RZ ;  /* 0x800000ff00007221 */ /* 0x000fc80000010100 */
[----:B------:R-:W-:-:S07]  /*7ab0*/  FFMA R0, R3, R0, R3 ;  /* 0x0000000003007223 */ /* 0x000fce0000000003 */
.L_x_102:
[----:B------:R-:W-:Y:S05]  /*7ac0*/  BSYNC B1 ;  /* 0x0000000000017941 */ /* 0x000fea0003800000 */
.L_x_100:
[----:B------:R-:W1:Y:S01]  /*7ad0*/  S2R R29, SR_TID.X ;  /* 0x00000000001d7919 */ /* 0x000e620000002100 */
[----:B------:R-:W-:Y:S01]  /*7ae0*/  FMUL R53, R10, R53 ;  /* 0x000000350a357220 */ /* 0x000fe20000400000 */
[----:B------:R-:W-:Y:S01]  /*7af0*/  FMUL R54, R11, R54 ;  /* 0x000000360b367220 */ /* 0x000fe20000400000 */
[----:B------:R-:W-:Y:S01]  /*7b00*/  FMUL R56, R15, R56 ;  /* 0x000000380f387220 */ /* 0x000fe20000400000 */
[----:B------:R-:W2:Y:S01]  /*7b10*/  S2R R28, SR_TID.X ;  /* 0x00000000001c7919 */ /* 0x000ea20000002100 */
[----:B------:R-:W-:Y:S01]  /*7b20*/  FMUL R39, R14, R39 ;  /* 0x000000270e277220 */ /* 0x000fe20000400000 */
        /* <DEDUP_REMOVED lines=12> */
[----:B------:R-:W-:-:S02]  /*7bf0*/  MOV R11, 0x10 ;  /* 0x00000010000b7802 */ /* 0x000fc40000000f00 */
[----:B------:R-:W-:Y:S02]  /*7c00*/  F2FP.SATFINITE.E4M3.F32.PACK_AB_MERGE_C R53, R53, R54, RZ ;  /* 0x000000363535723e */ /* 0x000fe400048070ff */
[----:B------:R-:W-:Y:S02]  /*7c10*/  F2FP.SATFINITE.E4M3.F32.PACK_AB_MERGE_C R39, R39, R56, RZ ;  /* 0x000000382727723e */ /* 0x000fe400048070ff */
[----:B------:R-:W-:Y:S02]  /*7c20*/  F2FP.SATFINITE.E4M3.F32.PACK_AB_MERGE_C R41, R41, R40, RZ ;  /* 0x000000282929723e */ /* 0x000fe400048070ff */
[----:B------:R-:W-:Y:S02]  /*7c30*/  F2FP.SATFINITE.E4M3.F32.PACK_AB_MERGE_C R43, R43, R58, RZ ;  /* 0x0000003a2b2b723e */ /* 0x000fe400048070ff */
[----:B------:R-:W-:Y:S02]  /*7c40*/  F2FP.SATFINITE.E4M3.F32.PACK_AB_MERGE_C R45, R45, R38, RZ ;  /* 0x000000262d2d723e */ /* 0x000fe400048070ff */
[----:B------:R-:W-:-:S02]  /*7c50*/  F2FP.SATFINITE.E4M3.F32.PACK_AB_MERGE_C R47, R42, R47, RZ ;  /* 0x0000002f2a2f723e */ /* 0x000fc400048070ff */
[----:B-1----:R-:W-:Y:S02]  /*7c60*/  LOP3.LUT R29, R29, 0xff, RZ, 0xc0, !PT ;  /* 0x000000ff1d1d7812 */ /* 0x002fe400078ec0ff */
[----:B------:R-:W-:Y:S02]  /*7c70*/  F2FP.SATFINITE.E4M3.F32.PACK_AB_MERGE_C R35, R35, R44, RZ ;  /* 0x0000002c2323723e */ /* 0x000fe400048070ff */
[----:B------:R-:W-:Y:S02]  /*7c80*/  IADD3 R29, R29, 0x1f, RZ ;  /* 0x0000001f1d1d7810 */ /* 0x000fe40007ffe0ff */
[C---:B--2---:R-:W-:Y:S02]  /*7c90*/  SHF.L.U32 R3, R28.reuse, 0x4, RZ ;  /* 0x000000041c037819 */ /* 0x044fe400000006ff */
[----:B------:R-:W-:Y:S02]  /*7ca0*/  ISETP.GT.U32.AND P5, PT, R29, 0x3e, PT ;  /* 0x0000003e1d00780c */ /* 0x000fe40003fa4070 */
[----:B------:R-:W-:-:S02]  /*7cb0*/  SHF.L.U32 R4, R28, 0x1, RZ ;  /* 0x000000011c047819 */ /* 0x000fc400000006ff */
[----:B------:R-:W-:Y:S02]  /*7cc0*/  LOP3.LUT R3, R3, 0xe00, RZ, 0xc0, !PT ;  /* 0x00000e0003037812 */ /* 0x000fe400078ec0ff */
[----:B------:R-:W-:Y:S02]  /*7cd0*/  SHF.L.U32 R10, R28, 0x3, RZ ;  /* 0x000000031c0a7819 */ /* 0x000fe400000006ff */
[----:B------:R-:W-:Y:S02]  /*7ce0*/  LOP3.LUT R3, R3, 0x6, R4, 0xf8, !PT ;  /* 0x0000000603037812 */ /* 0x000fe400078ef804 */
[----:B------:R-:W-:Y:S02]  /*7cf0*/  SHF.R.U32.HI R5, RZ, 0x4, R28 ;  /* 0x00000004ff057819 */ /* 0x000fe4000001161c */
[----:B------:R-:W-:Y:S02]  /*7d00*/  LOP3.LUT R4, R10, 0x80, RZ, 0xc0, !PT ;  /* 0x000000800a047812 */ /* 0x000fe400078ec0ff */
[----:B------:R-:W-:-:S02]  /*7d10*/  LOP3.LUT P2, RZ, R5, 0x1, RZ, 0xc0, !PT ;  /* 0x0000000105ff7812 */ /* 0x000fc4000784c0ff */
[----:B------:R-:W-:Y:S02]  /*7d20*/  LOP3.LUT R3, R3, 0x60, R10, 0xf8, !PT ;  /* 0x0000006003037812 */ /* 0x000fe400078ef80a */
[----:B------:R-:W-:Y:S02]  /*7d30*/  LOP3.LUT R4, R4, 0x10, R28, 0xf8, !PT ;  /* 0x0000001004047812 */ /* 0x000fe400078ef81c */
[----:B------:R-:W-:Y:S02]  /*7d40*/  F2FP.SATFINITE.E4M3.F32.PACK_AB_MERGE_C R49, R0, R49, RZ ;  /* 0x000000310031723e */ /* 0x000fe400048070ff */
[----:B------:R-:W-:Y:S02]  /*7d50*/  LOP3.LUT R12, R3, R4, RZ, 0xfc, !PT ;  /* 0x00000004030c7212 */ /* 0x000fe400078efcff */
[----:B------:R-:W-:Y:S01]  /*7d60*/  SEL R11, R11, 0xfffffff0, !P2 ;  /* 0xfffffff00b0b7807 */ /* 0x000fe20005000000 */
[----:B------:R-:W-:Y:S06]  /*7d70*/  @P5 BRA `(.L_x_103) ;  /* 0x0000000000045947 */ /* 0x000fec0003800000 */
[----:B------:R-:W-:-:S04]  /*7d80*/  DEPBAR.LE SB0, 0x1 ;  /* 0x000080400000791a */ /* 0x000fc80000000000 */
.L_x_103:
[----:B------:R-:W-:Y:S05]  /*7d90*/  WARPSYNC.ALL ;  /* 0x0000000000007948 */ /* 0x000fea0003800000 */
[----:B------:R-:W-:Y:S01]  /*7da0*/  BAR.SYNC.DEFER_BLOCKING 0x1, 0x100 ;  /* 0x0044000000007b1d */ /* 0x000fe20000010000 */
[----:B------:R-:W-:-:S04]  /*7db0*/  IADD3 R10, R12, UR43, RZ ;  /* 0x0000002b0c0a7c10 */ /* 0x000fc8000fffe0ff */
[----:B------:R-:W-:Y:S01]  /*7dc0*/  IADD3 R10, R10, R11, RZ ;  /* 0x0000000b0a0a7210 */ /* 0x000fe20007ffe0ff */
[----:B------:R-:W-:Y:S01]  /*7dd0*/  BSSY B0, `(.L_x_104) ;  /* 0x0000016000007945 */ /* 0x000fe20003800000 */
[----:B------:R1:W-:Y:S04]  /*7de0*/  STS.U16 [R12+UR43+0x4100], R53 ;  /* 0x004100350c007988 */ /* 0x0003e8000800042b */
[----:B------:R1:W-:Y:S04]  /*7df0*/  STS.U16 [R12+UR43+0x4200], R39 ;  /* 0x004200270c007988 */ /* 0x0003e8000800042b */
[----:B------:R1:W-:Y:S04]  /*7e00*/  STS.U16 [R12+UR43+0x4108], R41 ;  /* 0x004108290c007988 */ /* 0x0003e8000800042b */
[----:B------:R1:W-:Y:S04]  /*7e10*/  STS.U16 [R12+UR43+0x4208], R43 ;  /* 0x0042082b0c007988 */ /* 0x0003e8000800042b */
[----:B------:R1:W-:Y:S04]  /*7e20*/  STS.U16 [R10+0x4100], R45 ;  /* 0x0041002d0a007388 */ /* 0x0003e80000000400 */
[----:B------:R1:W-:Y:S04]  /*7e30*/  STS.U16 [R10+0x4200], R47 ;  /* 0x0042002f0a007388 */ /* 0x0003e80000000400 */
[----:B------:R1:W-:Y:S04]  /*7e40*/  STS.U16 [R10+0x4108], R35 ;  /* 0x004108230a007388 */ /* 0x0003e80000000400 */
[----:B------:R1:W-:Y:S01]  /*7e50*/  STS.U16 [R10+0x4208], R49 ;  /* 0x004208310a007388 */ /* 0x0003e20000000400 */
[----:B------:R-:W-:Y:S01]  /*7e60*/  @!PT LDS RZ, [RZ] ;  /* 0x00000000fffff984 */ /* 0x000fe20000000800 */
[----:B------:R-:W-:Y:S01]  /*7e70*/  @!PT LDS RZ, [RZ] ;  /* 0x00000000fffff984 */ /* 0x000fe20000000800 */
[----:B------:R-:W-:Y:S01]  /*7e80*/  @!PT LDS RZ, [RZ] ;  /* 0x00000000fffff984 */ /* 0x000fe20000000800 */
[----:B------:R-:W-:Y:S01]  /*7e90*/  @!PT LDS RZ, [RZ] ;  /* 0x00000000fffff984 */ /* 0x000fe20000000800 */
[----:B------:R2:W-:Y:S06]  /*7ea0*/  MEMBAR.ALL.CTA ;  /* 0x0000000000007992 */ /* 0x0005ec0000008000 */
[----:B--2---:R-:W2:Y:S02]  /*7eb0*/  FENCE.VIEW.ASYNC.S ;  /* 0x00000000000073c6 */ /* 0x004ea40000000000 */
[----:B--2---:R-:W-:Y:S06]  /*7ec0*/  BAR.SYNC.DEFER_BLOCKING 0x1, 0x100 ;  /* 0x0044000000007b1d */ /* 0x004fec0000010000 */
[----:B-1----:R-:W-:Y:S05]  /*7ed0*/  @P5 BRA `(.L_x_105) ;  /* 0x0000000000145947 */ /* 0x002fea0003800000 */
[----:B------:R-:W-:Y:S02]  /*7ee0*/  UIADD3 UR4, UP0, UR40, 0x4f0, URZ ;  /* 0x000004f028047890 */ /* 0x000fe4000ff1e03f */
[----:B------:R-:W-:Y:S02]  /*7ef0*/  UIADD3 UR52, UR43, 0x4100, URZ ;  /* 0x000041002b347890 */ /* 0x000fe4000fffe03f */
[----:B------:R-:W-:-:S09]  /*7f00*/  UIADD3.X UR5, URZ, UR41, URZ, UP0, !UPT ;  /* 0x000000293f057290 */ /* 0x000fd200087fe43f */
[----:B------:R1:W-:Y:S02]  /*7f10*/  UTMASTG.3D [UR52], [UR4] ;  /* 0x00000034040073b5 */ /* 0x0003e40008010000 */
[----:B-1----:R0:W-:Y:S02]  /*7f20*/  UTMACMDFLUSH ;  /* 0x00000000000079b7 */ /* 0x0021e40000000000 */
.L_x_105:
[----:B------:R-:W-:Y:S05]  /*7f30*/  BSYNC B0 ;  /* 0x0000000000007941 */ /* 0x000fea0003800000 */
.L_x_104:
[----:B------:R-:W-:Y:S04]  /*7f40*/  BSSY B0, `(.L_x_106) ;  /* 0x0000036000007945 */ /* 0x000fe80003800000 */
[----:B------:R-:W-:Y:S05]  /*7f50*/  @P0 BRA `(.L_x_107) ;  /* 0x0000000000d00947 */ /* 0x000fea0003800000 */
[----:B------:R-:W2:Y:S02]  /*7f60*/  LDL R0, [R1+0xcc] ;  /* 0x0000cc0001007983 */ /* 0x000ea40000100800 */
[----:B--2---:R-:W-:-:S13]  /*7f70*/  ISETP.NE.AND P3, PT, R0, 0x3, PT ;  /* 0x000000030000780c */ /* 0x004fda0003f65270 */
[----:B------:R-:W-:Y:S05]  /*7f80*/  @!P3 BRA `(.L_x_108) ;  /* 0x000000000004b947 */ /* 0x000fea0003800000 */
[----:B------:R-:W-:Y:S01]  /*7f90*/  BPT.TRAP 0x1 ;  /* 0x000000040000795c */ /* 0x000fe20000300000 */
.L_x_108:
[----:B------:R-:W2:Y:S04]  /*7fa0*/  LDL R3, [R1+0xb4] ;  /* 0x0000b40001037983 */ /* 0x000ea80000100800 */
[----:B------:R-:W3:Y:S01]  /*7fb0*/  LDL R0, [R1+0xb8] ;  /* 0x0000b80001007983 */ /* 0x000ee20000100800 */
[----:B------:R-:W-:Y:S01]  /*7fc0*/  BSSY B1, `(.L_x_109) ;  /* 0x0000005000017945 */ /* 0x000fe20003800000 */
[----:B--2---:R-:W-:Y:S02]  /*7fd0*/  LEA R14, R3, UR43, 0x3 ;  /* 0x0000002b030e7c11 */ /* 0x004fe4000f8e18ff */
[----:B---3--:R-:W-:-:S04]  /*7fe0*/  SHF.L.U32 R3, R0, 0x1f, RZ ;  /* 0x0000001f00037819 */ /* 0x008fc800000006ff */
[----:B------:R-:W1:Y:S02]  /*7ff0*/  SYNCS.PHASECHK.TRANS64.TRYWAIT P2, [R14+URZ+0x80], R3 ;  /* 0x000080030e0075a7 */ /* 0x000e64000804017f */
[----:B-1----:R-:W-:Y:S05]  /*8000*/  @!P2 BRA `(.L_x_110) ;  /* 0x0000012400f8a947 */ /* 0x002fea0003800000 */
.L_x_624:
[----:B------:R-:W-:Y:S05]  /*8010*/  BSYNC B1 ;  /* 0x0000000000017941 */ /* 0x000fea0003800000 */
.L_x_109:
[----:B------:R-:W-:Y:S04]  /*8020*/  BSSY B1, `(.L_x_111) ;  /* 0x0000012000017945 */ /* 0x000fe80003800000 */
[----:B------:R-:W-:Y:S05]  /*8030*/  @P1 BRA `(.L_x_112) ;  /* 0x0000000000401947 */ /* 0x000fea0003800000 */
[----:B------:R-:W2:Y:S02]  /*8040*/  LDL R0, [R1+0xb4] ;  /* 0x0000b40001007983 */ /* 0x000ea40000100800 */
[----:B--2---:R-:W-:-:S04]  /*8050*/  LEA R15, R0, R12, 0xc ;  /* 0x0000000c000f7211 */ /* 0x004fc800078e60ff */
[----:B------:R-:W-:Y:S01]  /*8060*/  IADD3 R0, R15, UR43, RZ ;  /* 0x0000002b0f007c10 */ /* 0x000fe2000fffe0ff */
[----:B------:R-:W-:Y:S03]  /*8070*/  LDS.U16 R6, [R15+UR43+0x200] ;  /* 0x0002002b0f067984 */ /* 0x000fe60008000400 */
[----:B------:R-:W-:Y:S01]  /*8080*/  IADD3 R13, R0, R11, RZ ;  /* 0x0000000b000d7210 */ /* 0x000fe20007ffe0ff */
[----:B-1----:R-:W1:Y:S04]  /*8090*/  LDS.U16 R3, [R15+UR43+0x100] ;  /* 0x0001002b0f037984 */ /* 0x002e680008000400 */
[----:B------:R-:W-:Y:S04]  /*80a0*/  LDS.U16 R7, [R15+UR43+0x208] ;  /* 0x0002082b0f077984 */ /* 0x000fe80008000400 */
[----:B------:R-:W2:Y:S04]  /*80b0*/  LDS.U16 R0, [R15+UR43+0x108] ;  /* 0x0001082b0f007984 */ /* 0x000ea80008000400 */
[----:B------:R-:W-:Y:S04]  /*80c0*/  LDS.U16 R8, [R13+0x200] ;  /* 0x000200000d087984 */ /* 0x000fe80000000400 */
[----:B------:R-:W3:Y:S04]  /*80d0*/  LDS.U16 R5, [R13+0x100] ;  /* 0x000100000d057984 */ /* 0x000ee80000000400 */
[----:B------:R-:W-:Y:S04]  /*80e0*/  LDS.U16 R9, [R13+0x208] ;  /* 0x000208000d097984 */ /* 0x000fe80000000400 */
[----:B------:R-:W4:Y:S01]  /*80f0*/  LDS.U16 R4, [R13+0x108] ;  /* 0x000108000d047984 */ /* 0x000f220000000400 */
[----:B-1----:R-:W-:-:S02]  /*8100*/  PRMT R6, R3, 0x5410, R6 ;  /* 0x0000541003067816 */ /* 0x002fc40000000006 */
[----:B--2---:R-:W-:Y:S02]  /*8110*/  PRMT R7, R0, 0x5410, R7 ;  /* 0x0000541000077816 */ /* 0x004fe40000000007 */
[----:B---3--:R-:W-:Y:S02]  /*8120*/  PRMT R8, R5, 0x5410, R8 ;  /* 0x0000541005087816 */ /* 0x008fe40000000008 */
[----:B----4-:R-:W-:-:S07]  /*8130*/  PRMT R9, R4, 0x5410, R9 ;  /* 0x0000541004097816 */ /* 0x010fce0000000009 */
.L_x_112:
[----:B------:R-:W-:Y:S05]  /*8140*/  BSYNC B1 ;  /* 0x0000000000017941 */ /* 0x000fea0003800000 */
.L_x_111:
[----:B------:R-:W-:Y:S01]  /*8150*/  @!PT LDS RZ, [RZ] ;  /* 0x00000000fffff984 */ /* 0x000fe20000000800 */
[----:B------:R-:W-:Y:S01]  /*8160*/  @!PT LDS RZ, [RZ] ;  /* 0x00000000fffff984 */ /* 0x000fe20000000800 */
[----:B------:R-:W-:Y:S01]  /*8170*/  @!PT LDS RZ, [RZ] ;  /* 0x00000000fffff984 */ /* 0x000fe20000000800 */
[----:B------:R-:W-:Y:S01]  /*8180*/  @!PT LDS RZ, [RZ] ;  /* 0x00000000fffff984 */ /* 0x000fe20000000800 */
[----:B------:R2:W-:Y:S06]  /*8190*/  MEMBAR.ALL.CTA ;  /* 0x0000000000007992 */ /* 0x0005ec0000008000 */
[----:B--2---:R-:W2:Y:S01]  /*81a0*/  FENCE.VIEW.ASYNC.S ;  /* 0x00000000000073c6 */ /* 0x004ea20000000000 */
[----:B------:R-:W-:Y:S05]  /*81b0*/  @!P3 BRA `(.L_x_113) ;  /* 0x000000000004b947 */ /* 0x000fea0003800000 */
[----:B------:R-:W-:Y:S01]  /*81c0*/  BPT.TRAP 0x1 ;  /* 0x000000040000795c */ /* 0x000fe20000300000 */
.L_x_113:
[----:B------:R-:W3:Y:S04]  /*81d0*/  LDL.LU R5, [R1+0xb4] ;  /* 0x0000b40001057983 */ /* 0x000ee80000300800 */
[----:B------:R-:W4:Y:S01]  /*81e0*/  LDL.LU R4, [R1+0xb8] ;  /* 0x0000b80001047983 */ /* 0x000f220000300800 */
[----:B------:R-:W-:Y:S01]  /*81f0*/  IADD3 R0, R14, 0xa0, RZ ;  /* 0x000000a00e007810 */ /* 0x000fe20007ffe0ff */
[----:B-1----:R-:W1:Y:S03]  /*8200*/  S2R R3, SR_CgaCtaId ;  /* 0x0000000000037919 */ /* 0x002e660000008800 */
[----:B-1----:R-:W-:-:S04]  /*8210*/  PRMT R0, R3, 0x654, R0 ;  /* 0x0000065403007816 */ /* 0x002fc80000000000 */
[----:B--2---:R3:W-:Y:S02]  /*8220*/  SYNCS.ARRIVE.TRANS64.RED.A1T0 RZ, [R0+URZ], RZ ;  /* 0x000000ff00ff79a7 */ /* 0x0047e4000810043f */
[----:B---3--:R-:W-:-:S04]  /*8230*/  IADD3 R0, R5, 0x1, RZ ;  /* 0x0000000105007810 */ /* 0x008fc80007ffe0ff */
[----:B------:R-:W-:-:S04]  /*8240*/  ISETP.NE.AND P2, PT, R0, 0x4, PT ;  /* 0x000000040000780c */ /* 0x000fc80003f45270 */
[----:B------:R-:W-:Y:S02]  /*8250*/  SEL R3, RZ, 0x1, P2 ;  /* 0x00000001ff037807 */ /* 0x000fe40001000000 */
[----:B------:R-:W-:Y:S02]  /*8260*/  SEL R0, R0, RZ, P2 ;  /* 0x000000ff00007207 */ /* 0x000fe40001000000 */
[----:B----4-:R-:W-:-:S05]  /*8270*/  LOP3.LUT R4, R4, R3, RZ, 0x3c, !PT ;  /* 0x0000000304047212 */ /* 0x010fca00078e3cff */
[----:B------:R1:W-:Y:S04]  /*8280*/  STL [R1+0xb8], R4 ;  /* 0x0000b80401007387 */ /* 0x0003e80000100800 */
[----:B------:R1:W-:Y:S02]  /*8290*/  STL [R1+0xb4], R0 ;  /* 0x0000b40001007387 */ /* 0x0003e40000100800 */
.L_x_107:
[----:B------:R-:W-:Y:S05]  /*82a0*/  BSYNC B0 ;  /* 0x0000000000007941 */ /* 0x000fea0003800000 */
.L_x_106:
[----:B-1----:R-:W-:Y:S01]  /*82b0*/  F2FP.F16.E4M3.UNPACK_B R0, R6 ;  /* 0x00000006ff00723e */ /* 0x002fe200020006ff */
[C---:B------:R-:W-:Y:S01]  /*82c0*/  FMUL R13, R2.reuse, R211 ;  /* 0x000000d3020d7220 */ /* 0x040fe20000400000 */
[----:B------:R-:W-:Y:S01]  /*82d0*/  F2FP.F16.E4M3.UNPACK_B R5, R7 ;  /* 0x00000007ff05723e */ /* 0x000fe200020006ff */
[C---:B------:R-:W-:Y:S01]  /*82e0*/  FMUL R3, R2.reuse, R210 ;  /* 0x000000d202037220 */ /* 0x040fe20000400000 */
[----:B------:R-:W-:Y:S01]  /*82f0*/  FMUL R21, R2, R207 ;  /* 0x000000cf02157220 */ /* 0x000fe20000400000 */
[--C-:B------:R-:W-:Y:S01]  /*8300*/  HADD2.F32 R4, -RZ, R0.reuse.H0_H0 ;  /* 0x20000000ff047230 */ /* 0x100fe20000004100 */
[----:B------:R-:W-:Y:S01]  /*8310*/  F2FP.F16.E4M3.UNPACK_B R25, R7.H1 ;  /* 0x00000007ff19723e */ /* 0x000fe200030006ff */
[----:B------:R-:W-:Y:S01]  /*8320*/  HADD2.F32 R14, -RZ, R0.H1_H1 ;  /* 0x30000000ff0e7230 */ /* 0x000fe20000004100 */
[----:B------:R-:W-:Y:S01]  /*8330*/  F2FP.F16.E4M3.UNPACK_B R0, R6.H1 ;  /* 0x00000006ff00723e */ /* 0x000fe200030006ff */
[--C-:B------:R-:W-:Y:S02]  /*8340*/  HADD2.F32 R24, -RZ, R5.reuse.H0_H0 ;  /* 0x20000005ff187230 */ /* 0x100fe40000004100 */
[----:B------:R-:W-:Y:S01]  /*8350*/  FFMA R13, R16, R4, R13 ;  /* 0x00000004100d7223 */ /* 0x000fe2000000000d */
[----:B------:R-:W-:-:S02]  /*8360*/  HADD2.F32 R26, -RZ, R5.H1_H1 ;  /* 0x30000005ff1a7230 */ /* 0x000fc40000004100 */
[----:B------:R-:W-:Y:S01]  /*8370*/  FFMA R14, R16, R14, R3 ;  /* 0x0000000e100e7223 */ /* 0x000fe20000000003 */
[--C-:B------:R-:W-:Y:S02]  /*8380*/  HADD2.F32 R4, -RZ, R0.reuse.H0_H0 ;  /* 0x20000000ff047230 */ /* 0x100fe40000004100 */
[C---:B------:R-:W-:Y:S01]  /*8390*/  FMUL R3, R2.reuse, R208 ;  /* 0x000000d002037220 */ /* 0x040fe20000400000 */
[----:B------:R-:W-:Y:S02]  /*83a0*/  HADD2.F32 R0, -RZ, R0.H1_H1 ;  /* 0x30000000ff007230 */ /* 0x000fe40000004100 */
[C---:B------:R-:W-:Y:S01]  /*83b0*/  FMUL R5, R2.reuse, R206 ;  /* 0x000000ce02057220 */ /* 0x040fe20000400000 */
[----:B------:R-:W-:Y:S01]  /*83c0*/  FMUL R15, R2, R209 ;  /* 0x000000d1020f7220 */ /* 0x000fe20000400000 */
[C---:B------:R-:W-:Y:S01]  /*83d0*/  FFMA R21, R16.reuse, R24, R21 ;  /* 0x0000001810157223 */ /* 0x040fe20000000015 */
[----:B------:R-:W-:Y:S01]  /*83e0*/  F2FP.F16.E4M3.UNPACK_B R27, R8 ;  /* 0x00000008ff1b723e */ /* 0x000fe200020006ff */
[C---:B------:R-:W-:Y:S01]  /*83f0*/  FFMA R20, R16.reuse, R0, R3 ;  /* 0x0000000010147223 */ /* 0x040fe20000000003 */
[----:B------:R-:W-:Y:S01]  /*8400*/  FFMA R24, R16, R26, R5 ;  /* 0x0000001a10187223 */ /* 0x000fe20000000005 */
[----:B------:R-:W-:-:S02]  /*8410*/  HADD2.F32 R0, -RZ, R25.H0_H0 ;  /* 0x20000019ff007230 */ /* 0x000fc40000004100 */
[----:B------:R-:W-:Y:S01]  /*8420*/  FFMA R15, R16, R4, R15 ;  /* 0x00000004100f7223 */ /* 0x000fe2000000000f */
[----:B------:R-:W-:Y:S02]  /*8430*/  HADD2.F32 R26, -RZ, R25.H1_H1 ;  /* 0x30000019ff1a7230 */ /* 0x000fe40000004100 */
[C---:B------:R-:W-:Y:S01]  /*8440*/  FMUL R25, R2.reuse, R205 ;  /* 0x000000cd02197220 */ /* 0x040fe20000400000 */
[----:B------:R-:W-:Y:S01]  /*8450*/  MOV R4, 0x3bbb989d ;  /* 0x3bbb989d00047802 */ /* 0x000fe20000000f00 */
[----:B------:R-:W-:Y:S01]  /*8460*/  FMUL R3, R2, R204 ;  /* 0x000000cc02037220 */ /* 0x000fe20000400000 */
[--C-:B------:R-:W-:Y:S02]  /*8470*/  HADD2.F32 R29, -RZ, R27.reuse.H0_H0 ;  /* 0x2000001bff1d7230 */ /* 0x100fe40000004100 */
[C---:B------:R-:W-:Y:S01]  /*8480*/  FFMA R25, R16.reuse, R0, R25 ;  /* 0x0000000010197223 */ /* 0x040fe20000000019 */
[----:B------:R-:W-:Y:S01]  /*8490*/  MOV R0, 0x437c0000 ;  /* 0x437c000000007802 */ /* 0x000fe20000000f00 */
[----:B------:R-:W-:Y:S01]  /*84a0*/  FFMA.SAT R5, -R13, R4, 0.5 ;  /* 0x3f0000000d057423 */ /* 0x000fe20000002104 */
[----:B------:R-:W-:Y:S01]  /*84b0*/  FFMA R26, R16, R26, R3 ;  /* 0x0000001a101a7223 */ /* 0x000fe20000000003 */
[----:B------:R-:W-:Y:S01]  /*84c0*/  FFMA.SAT R3, -R14, R4, 0.5 ;  /* 0x3f0000000e037423 */ /* 0x000fe20000002104 */
[----:B------:R-:W-:-:S02]  /*84d0*/  HADD2.F32 R32, -RZ, R27.H1_H1 ;  /* 0x3000001bff207230 */ /* 0x000fc40000004100 */
[----:B------:R-:W-:Y:S01]  /*84e0*/  FFMA.RM R5, R5, R0, 12582913 ;  /* 0x4b40000105057423 */ /* 0x000fe20000004000 */
[C---:B------:R-:W-:Y:S01]  /*84f0*/  FMUL R27, R2.reuse, R203 ;  /* 0x000000cb021b7220 */ /* 0x040fe20000400000 */
[----:B------:R-:W-:Y:S01]  /*8500*/  FMUL R33, R2, R202 ;  /* 0x000000ca02217220 */ /* 0x000fe20000400000 */
[----:B------:R-:W-:Y:S01]  /*8510*/  F2FP.F16.E4M3.UNPACK_B R30, R8.H1 ;  /* 0x00000008ff1e723e */ /* 0x000fe200030006ff */
[----:B------:R-:W-:Y:S01]  /*8520*/  FADD R28, R5, -12583039 ;  /* 0xcb40007f051c7421 */ /* 0x000fe20000000000 */
[----:B------:R-:W-:Y:S01]  /*8530*/  FFMA.RM R3, R3, R0, 12582913 ;  /* 0x4b40000103037423 */ /* 0x000fe20000004000 */
[----:B------:R-:W-:Y:S01]  /*8540*/  FFMA.SAT R37, -R15, R4, 0.5 ;  /* 0x3f0000000f257423 */ /* 0x000fe20000002104 */
[C---:B------:R-:W-:Y:S01]  /*8550*/  FFMA R27, R16.reuse, R29, R27 ;  /* 0x0000001d101b7223 */ /* 0x040fe2000000001b */
[----:B------:R-:W-:Y:S01]  /*8560*/  FFMA R28, -R13, 1.4426950216293334961, -R28 ;  /* 0x3fb8aa3b0d1c7823 */ /* 0x000fe2000000091c */
[----:B------:R-:W-:Y:S01]  /*8570*/  FFMA R33, R16, R32, R33 ;  /* 0x0000002010217223 */ /* 0x000fe20000000021 */
[----:B------:R-:W-:Y:S01]  /*8580*/  FADD R29, R3, -12583039 ;  /* 0xcb40007f031d7421 */ /* 0x000fe20000000000 */
[----:B------:R-:W-:-:S02]  /*8590*/  HADD2.F32 R32, -RZ, R30.H0_H0 ;  /* 0x2000001eff207230 */ /* 0x000fc40000004100 */
[----:B------:R-:W-:Y:S01]  /*85a0*/  FFMA R31, -R13, 1.925963033500011079e-08, R28 ;  /* 0x32a570600d1f7823 */ /* 0x000fe2000000011c */
[----:B------:R-:W-:Y:S01]  /*85b0*/  FFMA.RM R28, R37, R0, 12582913 ;  /* 0x4b400001251c7423 */ /* 0x000fe20000004000 */
[----:B------:R-:W-:Y:S01]  /*85c0*/  FMUL R35, R2, R201 ;  /* 0x000000c902237220 */ /* 0x000fe20000400000 */
[----:B------:R-:W-:Y:S01]  /*85d0*/  FFMA.SAT R37, -R20, R4, 0.5 ;  /* 0x3f00000014257423 */ /* 0x000fe20000002104 */
[----:B------:R-:W-:Y:S01]  /*85e0*/  FFMA R29, -R14, 1.4426950216293334961, -R29 ;  /* 0x3fb8aa3b0e1d7823 */ /* 0x000fe2000000091d */
[----:B------:R-:W-:Y:S02]  /*85f0*/  HADD2.F32 R36, -RZ, R30.H1_H1 ;  /* 0x3000001eff247230 */ /* 0x000fe40000004100 */
[----:B------:R-:W-:Y:S01]  /*8600*/  FFMA R35, R16, R32, R35 ;  /* 0x0000002010237223 */ /* 0x000fe20000000023 */
[----:B------:R-:W-:Y:S01]  /*8610*/  FFMA.RM R30, R37, R0, 12582913 ;  /* 0x4b400001251e7423 */ /* 0x000fe20000004000 */
[----:B------:R-:W-:Y:S01]  /*8620*/  FADD R32, R28, -12583039 ;  /* 0xcb40007f1c207421 */ /* 0x000fe20000000000 */
[----:B------:R-:W-:Y:S01]  /*8630*/  FMUL R37, R2, R200 ;  /* 0x000000c802257220 */ /* 0x000fe20000400000 */
[----:B------:R-:W-:Y:S01]  /*8640*/  FFMA R41, -R14, 1.925963033500011079e-08, R29 ;  /* 0x32a570600e297823 */ /* 0x000fe2000000011d */
[----:B------:R-:W-:Y:S01]  /*8650*/  FFMA.SAT R29, -R21, R4, 0.5 ;  /* 0x3f000000151d7423 */ /* 0x000fe20000002104 */
[----:B------:R-:W-:Y:S01]  /*8660*/  FFMA R32, -R15, 1.4426950216293334961, -R32 ;  /* 0x3fb8aa3b0f207823 */ /* 0x000fe20000000920 */
[----:B------:R-:W-:Y:S01]  /*8670*/  FFMA R36, R16, R36, R37 ;  /* 0x0000002410247223 */ /* 0x000fe20000000025 */
[----:B------:R-:W-:Y:S01]  /*8680*/  F2FP.F16.E4M3.UNPACK_B R40, R9 ;  /* 0x00000009ff28723e */ /* 0x000fe200020006ff */
[-C--:B------:R-:W-:Y:S01]  /*8690*/  FFMA.SAT R37, -R24, R4.reuse, 0.5 ;  /* 0x3f00000018257423 */ /* 0x080fe20000002104 */
[----:B------:R-:W-:Y:S01]  /*86a0*/  FFMA.SAT R47, -R25, R4, 0.5 ;  /* 0x3f000000192f7423 */ /* 0x000fe20000002104 */
[----:B------:R-:W-:Y:S01]  /*86b0*/  FADD R39, R30, -12583039 ;  /* 0xcb40007f1e277421 */ /* 0x000fe20000000000 */
[-C--:B------:R-:W-:Y:S01]  /*86c0*/  FFMA.RM R29, R29, R0.reuse, 12582913 ;  /* 0x4b4000011d1d7423 */ /* 0x080fe20000004000 */
[----:B------:R-:W-:Y:S01]  /*86d0*/  FFMA R34, -R15, 1.925963033500011079e-08, R32 ;  /* 0x32a570600f227823 */ /* 0x000fe20000000120 */
[-C--:B------:R-:W-:Y:S01]  /*86e0*/  FFMA.RM R32, R37, R0.reuse, 12582913 ;  /* 0x4b40000125207423 */ /* 0x080fe20000004000 */
[----:B------:R-:W-:Y:S01]  /*86f0*/  FFMA.RM R46, R47, R0, 12582913 ;  /* 0x4b4000012f2e7423 */ /* 0x000fe20000004000 */
[----:B------:R-:W-:Y:S01]  /*8700*/  FFMA R39, -R20, 1.4426950216293334961, -R39 ;  /* 0x3fb8aa3b14277823 */ /* 0x000fe20000000927 */
[----:B------:R-:W-:Y:S01]  /*8710*/  FADD R38, R29, -12583039 ;  /* 0xcb40007f1d267421 */ /* 0x000fe20000000000 */
[----:B------:R-:W-:-:S02]  /*8720*/  HADD2.F32 R42, -RZ, R40.H0_H0 ;  /* 0x20000028ff2a7230 */ /* 0x000fc40000004100 */
[----:B------:R-:W-:Y:S01]  /*8730*/  FMUL R37, R2, R199 ;  /* 0x000000c702257220 */ /* 0x000fe20000400000 */
[----:B------:R-:W-:Y:S01]  /*8740*/  FFMA.SAT R49, -R26, R4, 0.5 ;  /* 0x3f0000001a317423 */ /* 0x000fe20000002104 */
[----:B------:R1:W-:Y:S01]  /*8750*/  MUFU.EX2 R45, R34 ;  /* 0x00000022002d7308 */ /* 0x0003e20000000800 */
[----:B------:R-:W-:Y:S01]  /*8760*/  FADD R43, R32, -12583039 ;  /* 0xcb40007f202b7421 */ /* 0x000fe20000000000 */
[----:B------:R-:W-:Y:S01]  /*8770*/  FFMA R39, -R20, 1.925963033500011079e-08, R39 ;  /* 0x32a5706014277823 */ /* 0x000fe20000000127 */
[----:B------:R-:W-:Y:S01]  /*8780*/  FFMA R38, -R21, 1.4426950216293334961, -R38 ;  /* 0x3fb8aa3b15267823 */ /* 0x000fe20000000926 */
[----:B------:R-:W-:Y:S01]  /*8790*/  FFMA R37, R16, R42, R37 ;  /* 0x0000002a10257223 */ /* 0x000fe20000000025 */
[----:B------:R-:W-:Y:S01]  /*87a0*/  FFMA.RM R48, R49, R0, 12582913 ;  /* 0x4b40000131307423 */ /* 0x000fe20000004000 */
[----:B------:R-:W-:Y:S02]  /*87b0*/  HADD2.F32 R42, -RZ, R40.H1_H1 ;  /* 0x30000028ff2a7230 */ /* 0x000fe40000004100 */
[----:B------:R-:W-:Y:S01]  /*87c0*/  FFMA R43, -R24, 1.4426950216293334961, -R43 ;  /* 0x3fb8aa3b182b7823 */ /* 0x000fe2000000092b */
[----:B------:R2:W-:Y:S01]  /*87d0*/  MUFU.EX2 R44, R39 ;  /* 0x00000027002c7308 */ /* 0x0005e20000000800 */
[----:B-1----:R-:W-:Y:S01]  /*87e0*/  FADD R34, R46, -12583039 ;  /* 0xcb40007f2e227421 */ /* 0x002fe20000000000 */
[----:B------:R-:W-:Y:S01]  /*87f0*/  FFMA R38, -R21, 1.925963033500011079e-08, R38 ;  /* 0x32a5706015267823 */ /* 0x000fe20000000126 */
[-C--:B------:R-:W-:Y:S01]  /*8800*/  FFMA.SAT R53, -R33, R4.reuse, 0.5 ;  /* 0x3f00000021357423 */ /* 0x080fe20000002104 */
[----:B------:R-:W-:Y:S01]  /*8810*/  FFMA.SAT R51, -R27, R4, 0.5 ;  /* 0x3f0000001b337423 */ /* 0x000fe20000002104 */
[C---:B------:R-:W-:Y:S01]  /*8820*/  FFMA R40, -R25.reuse, 1.4426950216293334961, -R34 ;  /* 0x3fb8aa3b19287823 */ /* 0x040fe20000000922 */
[----:B------:R-:W-:Y:S01]  /*8830*/  FADD R49, R48, -12583039 ;  /* 0xcb40007f30317421 */ /* 0x000fe20000000000 */
[----:B------:R-:W-:Y:S01]  /*8840*/  FFMA R43, -R24, 1.925963033500011079e-08, R43 ;  /* 0x32a57060182b7823 */ /* 0x000fe2000000012b */
[----:B------:R1:W-:Y:S01]  /*8850*/  MUFU.EX2 R47, R38 ;  /* 0x00000026002f7308 */ /* 0x0003e20000000800 */
[----:B--2---:R-:W-:Y:S01]  /*8860*/  FMUL R39, R2, R198 ;  /* 0x000000c602277220 */ /* 0x004fe20000400000 */
[----:B------:R-:W-:Y:S01]  /*8870*/  FFMA R40, -R25, 1.925963033500011079e-08, R40 ;  /* 0x32a5706019287823 */ /* 0x000fe20000000128 */
[-C--:B------:R-:W-:Y:S01]  /*8880*/  FFMA.RM R54, R53, R0.reuse, 12582913 ;  /* 0x4b40000135367423 */ /* 0x080fe20000004000 */
[----:B------:R-:W-:Y:S01]  /*8890*/  FFMA.RM R51, R51, R0, 12582913 ;  /* 0x4b40000133337423 */ /* 0x000fe20000004000 */
[----:B------:R-:W-:Y:S01]  /*88a0*/  F2FP.F16.E4M3.UNPACK_B R55, R9.H1 ;  /* 0x00000009ff37723e */ /* 0x000fe200030006ff */
[-C--:B------:R-:W-:Y:S01]  /*88b0*/  FFMA.SAT R57, -R36, R4.reuse, 0.5 ;  /* 0x3f00000024397423 */ /* 0x080fe20000002104 */
[----:B------:R-:W-:Y:S01]  /*88c0*/  FFMA.SAT R59, -R37, R4, 0.5 ;  /* 0x3f000000253b7423 */ /* 0x000fe20000002104 */
[----:B------:R2:W-:Y:S01]  /*88d0*/  MUFU.EX2 R34, R43 ;  /* 0x0000002b00227308 */ /* 0x0005e20000000800 */
[----:B-1----:R-:W-:Y:S01]  /*88e0*/  FFMA R38, R16, R42, R39 ;  /* 0x0000002a10267223 */ /* 0x002fe20000000027 */
[----:B------:R-:W-:Y:S01]  /*88f0*/  FFMA R39, -R26, 1.4426950216293334961, -R49 ;  /* 0x3fb8aa3b1a277823 */ /* 0x000fe20000000931 */
[----:B------:R-:W-:Y:S01]  /*8900*/  FADD R50, R51, -12583039 ;  /* 0xcb40007f33327421 */ /* 0x000fe20000000000 */
[----:B------:R-:W-:-:S02]  /*8910*/  HADD2.F32 R56, -RZ, R55.H0_H0 ;  /* 0x20000037ff387230 */ /* 0x000fc40000004100 */
[----:B------:R-:W-:Y:S01]  /*8920*/  FFMA.RM R57, R57, R0, 12582913 ;  /* 0x4b40000139397423 */ /* 0x000fe20000004000 */
[----:B------:R-:W-:Y:S01]  /*8930*/  FFMA R42, -R26, 1.925963033500011079e-08, R39 ;  /* 0x32a570601a2a7823 */ /* 0x000fe20000000127 */
[----:B------:R-:W-:Y:S01]  /*8940*/  HADD2.F32 R58, -RZ, R55.H1_H1 ;  /* 0x30000037ff3a7230 */ /* 0x000fe20000004100 */
[----:B------:R1:W3:Y:S01]  /*8950*/  MUFU.EX2 R49, R40 ;  /* 0x0000002800317308 */ /* 0x0002e20000000800 */
[-C--:B--2---:R-:W-:Y:S01]  /*8960*/  FFMA.SAT R43, -R35, R4.reuse, 0.5 ;  /* 0x3f000000232b7423 */ /* 0x084fe20000002104 */
[----:B------:R-:W-:Y:S01]  /*8970*/  FMUL R39, R2, R197 ;  /* 0x000000c502277220 */ /* 0x000fe20000400000 */
[----:B------:R-:W-:Y:S01]  /*8980*/  FFMA R52, -R27, 1.4426950216293334961, -R50 ;  /* 0x3fb8aa3b1b347823 */ /* 0x000fe20000000932 */
[----:B------:R-:W-:Y:S01]  /*8990*/  FFMA.SAT R61, -R38, R4, 0.5 ;  /* 0x3f000000263d7423 */ /* 0x000fe20000002104 */
[----:B------:R-:W-:Y:S01]  /*89a0*/  FFMA.RM R55, R43, R0, 12582913 ;  /* 0x4b4000012b377423 */ /* 0x000fe20000004000 */
[----:B------:R-:W-:Y:S01]  /*89b0*/  FMUL R43, R2, R196 ;  /* 0x000000c4022b7220 */ /* 0x000fe20000400000 */
[----:B------:R-:W-:Y:S01]  /*89c0*/  FFMA R39, R16, R56, R39 ;  /* 0x0000003810277223 */ /* 0x000fe20000000027 */
[----:B------:R-:W2:Y:S01]  /*89d0*/  MUFU.EX2 R41, R41 ;  /* 0x0000002900297308 */ /* 0x000ea20000000800 */
[----:B-1----:R-:W-:Y:S01]  /*89e0*/  FADD R40, R54, -12583039 ;  /* 0xcb40007f36287421 */ /* 0x002fe20000000000 */
[----:B------:R-:W-:Y:S01]  /*89f0*/  FADD R56, R55, -12583039 ;  /* 0xcb40007f37387421 */ /* 0x000fe20000000000 */
[----:B------:R-:W-:Y:S01]  /*8a00*/  FFMA.SAT R63, -R39, R4, 0.5 ;  /* 0x3f000000273f7423 */ /* 0x000fe20000002104 */
[-C--:B------:R-:W-:Y:S01]  /*8a10*/  FFMA.RM R61, R61, R0.reuse, 12582913 ;  /* 0x4b4000013d3d7423 */ /* 0x080fe20000004000 */
[----:B------:R-:W-:Y:S01]  /*8a20*/  FFMA R40, -R33, 1.4426950216293334961, -R40 ;  /* 0x3fb8aa3b21287823 */ /* 0x000fe20000000928 */
[-C--:B------:R-:W-:Y:S01]  /*8a30*/  FFMA.RM R59, R59, R0.reuse, 12582913 ;  /* 0x4b4000013b3b7423 */ /* 0x080fe20000004000 */
[----:B------:R-:W-:Y:S01]  /*8a40*/  FFMA R52, -R27, 1.925963033500011079e-08, R52 ;  /* 0x32a570601b347823 */ /* 0x000fe20000000134 */
[----:B------:R1:W-:Y:S01]  /*8a50*/  MUFU.EX2 R50, R42 ;  /* 0x0000002a00327308 */ /* 0x0003e20000000800 */
[----:B------:R-:W-:Y:S01]  /*8a60*/  FFMA.RM R63, R63, R0, 12582913 ;  /* 0x4b4000013f3f7423 */ /* 0x000fe20000004000 */
[----:B------:R-:W-:Y:S01]  /*8a70*/  SHF.L.U32 R46, R46, 0x17, RZ ;  /* 0x000000172e2e7819 */ /* 0x000fe200000006ff */
[----:B------:R-:W-:Y:S01]  /*8a80*/  BSSY B1, `(.L_x_114) ;  /* 0x000004b000017945 */ /* 0x000fe20003800000 */
[----:B------:R-:W-:-:S03]  /*8a90*/  SHF.L.U32 R55, R55, 0x17, RZ ;  /* 0x0000001737377819 */ /* 0x000fc600000006ff */
[----:B---3--:R-:W-:Y:S01]  /*8aa0*/  FFMA R46, R46, R49, 1 ;  /* 0x3f8000002e2e7423 */ /* 0x008fe20000000031 */
[----:B------:R-:W3:Y:S01]  /*8ab0*/  MUFU.EX2 R31, R31 ;  /* 0x0000001f001f7308 */ /* 0x000ee20000000800 */
[----:B-1----:R-:W-:Y:S01]  /*8ac0*/  FFMA R42, -R33, 1.925963033500011079e-08, R40 ;  /* 0x32a57060212a7823 */ /* 0x002fe20000000128 */
[----:B------:R-:W-:Y:S01]  /*8ad0*/  FFMA R40, R16, R58, R43 ;  /* 0x0000003a10287223 */ /* 0x000fe2000000002b */
[----:B------:R-:W-:Y:S01]  /*8ae0*/  FADD R43, R57, -12583039 ;  /* 0xcb40007f392b7421 */ /* 0x000fe20000000000 */
[----:B------:R-:W-:Y:S01]  /*8af0*/  FFMA R58, -R35, 1.4426950216293334961, -R56 ;  /* 0x3fb8aa3b233a7823 */ /* 0x000fe20000000938 */
[----:B------:R-:W-:Y:S01]  /*8b00*/  SHF.L.U32 R49, R54, 0x17, RZ ;  /* 0x0000001736317819 */ /* 0x000fe200000006ff */
[----:B------:R-:W-:Y:S01]  /*8b10*/  FFMA.SAT R65, -R40, R4, 0.5 ;  /* 0x3f00000028417423 */ /* 0x000fe20000002104 */
[----:B------:R-:W-:Y:S01]  /*8b20*/  FFMA R43, -R36, 1.4426950216293334961, -R43 ;  /* 0x3fb8aa3b242b7823 */ /* 0x000fe2000000092b */
[----:B------:R-:W-:Y:S01]  /*8b30*/  SHF.L.U32 R4, R5, 0x17, RZ ;  /* 0x0000001705047819 */ /* 0x000fe200000006ff */
[----:B------:R1:W4:Y:S01]  /*8b40*/  MUFU.EX2 R56, R42 ;  /* 0x0000002a00387308 */ /* 0x0003220000000800 */
[----:B------:R-:W-:Y:S01]  /*8b50*/  FFMA.RM R65, R65, R0, 12582913 ;  /* 0x4b40000141417423 */ /* 0x000fe20000004000 */
[----:B------:R-:W-:Y:S01]  /*8b60*/  FADD R5, R61, -12583039 ;  /* 0xcb40007f3d057421 */ /* 0x000fe20000000000 */
[----:B------:R-:W-:Y:S01]  /*8b70*/  SHF.L.U32 R0, R3, 0x17, RZ ;  /* 0x0000001703007819 */ /* 0x000fe200000006ff */
[----:B------:R-:W-:Y:S01]  /*8b80*/  FFMA R58, -R35, 1.925963033500011079e-08, R58 ;  /* 0x32a57060233a7823 */ /* 0x000fe2000000013a */
[----:B------:R-:W-:Y:S01]  /*8b90*/  FADD R3, R65, -12583039 ;  /* 0xcb40007f41037421 */ /* 0x000fe20000000000 */
[----:B------:R-:W-:Y:S01]  /*8ba0*/  FFMA R5, -R38, 1.4426950216293334961, -R5 ;  /* 0x3fb8aa3b26057823 */ /* 0x000fe20000000905 */
[----:B------:R-:W-:Y:S01]  /*8bb0*/  SHF.L.U32 R54, R63, 0x17, RZ ;  /* 0x000000173f367819 */ /* 0x000fe200000006ff */
[----:B------:R5:W-:Y:S01]  /*8bc0*/  MUFU.EX2 R53, R52 ;  /* 0x0000003400357308 */ /* 0x000be20000000800 */
[----:B-1----:R-:W-:Y:S01]  /*8bd0*/  FADD R42, R59, -12583039 ;  /* 0xcb40007f3b2a7421 */ /* 0x002fe20000000000 */
[----:B--2---:R-:W-:Y:S01]  /*8be0*/  FFMA R41, R0, R41, 1 ;  /* 0x3f80000000297423 */ /* 0x004fe20000000029 */
[----:B------:R-:W-:Y:S01]  /*8bf0*/  FADD R0, R63, -12583039 ;  /* 0xcb40007f3f007421 */ /* 0x000fe20000000000 */
[----:B---3--:R-:W-:Y:S01]  /*8c00*/  FFMA R31, R4, R31, 1 ;  /* 0x3f800000041f7423 */ /* 0x008fe2000000001f */
[----:B------:R-:W-:Y:S01]  /*8c10*/  FFMA R42, -R37, 1.4426950216293334961, -R42 ;  /* 0x3fb8aa3b252a7823 */ /* 0x000fe2000000092a */
[----:B------:R-:W-:Y:S01]  /*8c20*/  FFMA R5, -R38, 1.925963033500011079e-08, R5 ;  /* 0x32a5706026057823 */ /* 0x000fe20000000105 */
[----:B------:R-:W-:Y:S01]  /*8c30*/  SHF.L.U32 R59, R59, 0x17, RZ ;  /* 0x000000173b3b7819 */ /* 0x000fe200000006ff */
[----:B------:R-:W1:Y:S01]  /*8c40*/  MUFU.EX2 R58, R58 ;  /* 0x0000003a003a7308 */ /* 0x000e620000000800 */
[----:B-----5:R-:W-:Y:S01]  /*8c50*/  FFMA R52, -R36, 1.925963033500011079e-08, R43 ;  /* 0x32a5706024347823 */ /* 0x020fe2000000012b */
[----:B------:R-:W-:Y:S01]  /*8c60*/  SHF.L.U32 R43, R30, 0x17, RZ ;  /* 0x000000171e2b7819 */ /* 0x000fe200000006ff */
[----:B------:R-:W-:Y:S01]  /*8c70*/  FFMA R4, -R37, 1.925963033500011079e-08, R42 ;  /* 0x32a5706025047823 */ /* 0x000fe2000000012a */
[----:B------:R-:W-:Y:S01]  /*8c80*/  SHF.L.U32 R42, R28, 0x17, RZ ;  /* 0x000000171c2a7819 */ /* 0x000fe200000006ff */
[----:B------:R-:W-:Y:S01]  /*8c90*/  FFMA R28, -R39, 1.4426950216293334961, -R0 ;  /* 0x3fb8aa3b271c7823 */ /* 0x000fe20000000900 */
[----:B----4-:R-:W-:Y:S01]  /*8ca0*/  FFMA R49, R49, R56, 1 ;  /* 0x3f80000031317423 */ /* 0x010fe20000000038 */
[----:B------:R-:W-:Y:S01]  /*8cb0*/  FFMA R43, R43, R44, 1 ;  /* 0x3f8000002b2b7423 */ /* 0x000fe2000000002c */
[----:B------:R-:W-:Y:S01]  /*8cc0*/  SHF.L.U32 R44, R29, 0x17, RZ ;  /* 0x000000171d2c7819 */ /* 0x000fe200000006ff */
[----:B------:R-:W-:Y:S01]  /*8cd0*/  FFMA R29, -R40, 1.4426950216293334961, -R3 ;  /* 0x3fb8aa3b281d7823 */ /* 0x000fe20000000903 */
[----:B------:R2:W-:Y:S01]  /*8ce0*/  MUFU.EX2 R0, R5 ;  /* 0x0000000500007308 */ /* 0x0005e20000000800 */
[----:B------:R-:W-:Y:S01]  /*8cf0*/  FFMA R28, -R39, 1.925963033500011079e-08, R28 ;  /* 0x32a57060271c7823 */ /* 0x000fe2000000011c */
[----:B------:R-:W-:Y:S01]  /*8d00*/  FFMA R42, R42, R45, 1 ;  /* 0x3f8000002a2a7423 */ /* 0x000fe2000000002d */
[----:B------:R-:W-:Y:S01]  /*8d10*/  FFMA R29, -R40, 1.925963033500011079e-08, R29 ;  /* 0x32a57060281d7823 */ /* 0x000fe2000000011d */
[----:B------:R-:W-:Y:S01]  /*8d20*/  FFMA R44, R44, R47, 1 ;  /* 0x3f8000002c2c7423 */ /* 0x000fe2000000002f */
[----:B------:R-:W-:-:S02]  /*8d30*/  SHF.L.U32 R47, R48, 0x17, RZ ;  /* 0x00000017302f7819 */ /* 0x000fc400000006ff */
[----:B------:R-:W-:Y:S01]  /*8d40*/  SHF.L.U32 R48, R51, 0x17, RZ ;  /* 0x0000001733307819 */ /* 0x000fe200000006ff */
[----:B------:R-:W3:Y:S01]  /*8d50*/  MUFU.EX2 R52, R52 ;  /* 0x0000003400347308 */ /* 0x000ee20000000800 */
[----:B--2---:R-:W-:Y:S01]  /*8d60*/  IADD3 R5, R31, 0x1800000, RZ ;  /* 0x018000001f057810 */ /* 0x004fe20007ffe0ff */
[----:B------:R-:W-:Y:S01]  /*8d70*/  FFMA R47, R47, R50, 1 ;  /* 0x3f8000002f2f7423 */ /* 0x000fe20000000032 */
[----:B-1----:R-:W-:Y:S01]  /*8d80*/  FFMA R50, R55, R58, 1 ;  /* 0x3f80000037327423 */ /* 0x002fe2000000003a */
[----:B------:R-:W-:Y:S01]  /*8d90*/  FFMA R48, R48, R53, 1 ;  /* 0x3f80000030307423 */ /* 0x000fe20000000035 */
[----:B------:R-:W-:Y:S02]  /*8da0*/  LOP3.LUT R5, R5, 0x7f800000, RZ, 0xc0, !PT ;  /* 0x7f80000005057812 */ /* 0x000fe400078ec0ff */
[----:B------:R-:W-:Y:S01]  /*8db0*/  SHF.L.U32 R51, R57, 0x17, RZ ;  /* 0x0000001739337819 */ /* 0x000fe200000006ff */
[----:B------:R-:W1:Y:S01]  /*8dc0*/  MUFU.EX2 R4, R4 ;  /* 0x0000000400047308 */ /* 0x000e620000000800 */
[----:B------:R-:W-:-:S02]  /*8dd0*/  ISETP.GT.U32.AND P2, PT, R5, 0x1ffffff, PT ;  /* 0x01ffffff0500780c */ /* 0x000fc40003f44070 */
[----:B------:R-:W-:Y:S02]  /*8de0*/  SHF.L.U32 R45, R32, 0x17, RZ ;  /* 0x00000017202d7819 */ /* 0x000fe400000006ff */
[----:B------:R-:W-:Y:S02]  /*8df0*/  SHF.L.U32 R53, R61, 0x17, RZ ;  /* 0x000000173d357819 */ /* 0x000fe400000006ff */
[----:B------:R-:W-:Y:S01]  /*8e00*/  SHF.L.U32 R55, R65, 0x17, RZ ;  /* 0x0000001741377819 */ /* 0x000fe200000006ff */
[----:B------:R-:W2:Y:S01]  /*8e10*/  MUFU.EX2 R3, R28 ;  /* 0x0000001c00037308 */ /* 0x000ea20000000800 */
[----:B---3--:R-:W-:Y:S01]  /*8e20*/  FFMA R51, R51, R52, 1 ;  /* 0x3f80000033337423 */ /* 0x008fe20000000034 */
[----:B------:R-:W-:Y:S01]  /*8e30*/  FFMA R45, R45, R34, 1 ;  /* 0x3f8000002d2d7423 */ /* 0x000fe20000000022 */
[----:B------:R-:W-:-:S05]  /*8e40*/  FFMA R53, R53, R0, 1 ;  /* 0x3f80000035357423 */ /* 0x000fca0000000000 */
        /* <DEDUP_REMOVED lines=10> */
.L_x_115:
[----:B------:R-:W1:Y:S02]  /*8ef0*/  MUFU.RCP R56, R31 ;  /* 0x0000001f00387308 */ /* 0x000e640000001000 */
[----:B-1----:R-:W-:-:S04]  /*8f00*/  FFMA R0, R31, R56, -1 ;  /* 0xbf8000001f007423 */ /* 0x002fc80000000038 */
[----:B------:R-:W-:-:S04]  /*8f10*/  FADD.FTZ R3, -R0, -RZ ;  /* 0x800000ff00037221 */ /* 0x000fc80000010100 */
[----:B------:R-:W-:-:S07]  /*8f20*/  FFMA R56, R56, R3, R56 ;  /* 0x0000000338387223 */ /* 0x000fce0000000038 */
.L_x_116:
[----:B------:R-:W-:Y:S05]  /*8f30*/  BSYNC B1 ;  /* 0x0000000000017941 */ /* 0x000fea0003800000 */
.L_x_114:
        /* <DEDUP_REMOVED lines=10> */
.L_x_118:
[----:B------:R-:W1:Y:S02]  /*8fe0*/  MUFU.RCP R0, R41 ;  /* 0x0000002900007308 */ /* 0x000e640000001000 */
[----:B-1----:R-:W-:-:S04]  /*8ff0*/  FFMA R3, R41, R0, -1 ;  /* 0xbf80000029037423 */ /* 0x002fc80000000000 */
[----:B------:R-:W-:-:S04]  /*9000*/  FADD.FTZ R3, -R3, -RZ ;  /* 0x800000ff03037221 */ /* 0x000fc80000010100 */
[----:B------:R-:W-:-:S07]  /*9010*/  FFMA R57, R0, R3, R0 ;  /* 0x0000000300397223 */ /* 0x000fce0000000000 */
.L_x_119:
[----:B------:R-:W-:Y:S05]  /*9020*/  BSYNC B1 ;  /* 0x0000000000017941 */ /* 0x000fea0003800000 */
.L_x_117:
        /* <DEDUP_REMOVED lines=10> */
.L_x_121:
[----:B------:R-:W1:Y:S02]  /*90d0*/  MUFU.RCP R3, R42 ;  /* 0x0000002a00037308 */ /* 0x000e640000001000 */
[----:B-1----:R-:W-:-:S04]  /*90e0*/  FFMA R0, R42, R3, -1 ;  /* 0xbf8000002a007423 */ /* 0x002fc80000000003 */
[----:B------:R-:W-:-:S04]  /*90f0*/  FADD.FTZ R0, -R0, -RZ ;  /* 0x800000ff00007221 */ /* 0x000fc80000010100 */
[----:B------:R-:W-:-:S07]  /*9100*/  FFMA R58, R3, R0, R3 ;  /* 0x00000000033a7223 */ /* 0x000fce0000000003 */
.L_x_122:
[----:B------:R-:W-:Y:S05]  /*9110*/  BSYNC B1 ;  /* 0x0000000000017941 */ /* 0x000fea0003800000 */
.L_x_120:
        /* <DEDUP_REMOVED lines=10> */
.L_x_124:
[----:B------:R-:W1:Y:S02]  /*91c0*/  MUFU.RCP R0, R43 ;  /* 0x0000002b00007308 */ /* 0x000e640000001000 */
[----:B-1----:R-:W-:-:S04]  /*91d0*/  FFMA R3, R43, R0, -1 ;  /* 0xbf8000002b037423 */ /* 0x002fc80000000000 */
[----:B------:R-:W-:-:S04]  /*91e0*/  FADD.FTZ R3, -R3, -RZ ;  /* 0x800000ff03037221 */ /* 0x000fc80000010100 */
[----:B------:R-:W-:-:S07]  /*91f0*/  FFMA R41, R0, R3, R0 ;  /* 0x0000000300297223 */ /* 0x000fce0000000000 */
.L_x_125:
[----:B------:R-:W-:Y:S05]  /*9200*/  BSYNC B1 ;  /* 0x0000000000017941 */ /* 0x000fea0003800000 */
.L_x_123:
        /* <DEDUP_REMOVED lines=10> */
.L_x_127:
[----:B------:R-:W1:Y:S02]  /*92b0*/  MUFU.RCP R3, R44 ;  /* 0x0000002c00037308 */ /* 0x000e640000001000 */
[----:B-1----:R-:W-:-:S04]  /*92c0*/  FFMA R0, R44, R3, -1 ;  /* 0xbf8000002c007423 */ /* 0x002fc80000000003 */
[----:B------:R-:W-:-:S04]  /*92d0*/  FADD.FTZ R0, -R0, -RZ ;  /* 0x800000ff00007221 */ /* 0x000fc80000010100 */
[----:B------:R-:W-:-:S07]  /*92e0*/  FFMA R42, R3, R0, R3 ;  /* 0x00000000032a7223 */ /* 0x000fce0000000003 */
.L_x_128:
[----:B------:R-:W-:Y:S05]  /*92f0*/  BSYNC B1 ;  /* 0x0000000000017941 */ /* 0x000fea0003800000 */
.L_x_126:
        /* <DEDUP_REMOVED lines=10> */
.L_x_130:
[----:B------:R-:W1:Y:S02]  /*93a0*/  MUFU.RCP R0, R45 ;  /* 0x0000002d00007308 */ /* 0x000e640000001000 */
[----:B-1----:R-:W-:-:S04]  /*93b0*/  FFMA R3, R45, R0, -1 ;  /* 0xbf8000002d037423 */ /* 0x002fc80000000000 */
[----:B------:R-:W-:-:S04]  /*93c0*/  FADD.FTZ R3, -R3, -RZ ;  /* 0x800000ff03037221 */ /* 0x000fc80000010100 */
[----:B------:R-:W-:-:S07]  /*93d0*/  FFMA R43, R0, R3, R0 ;  /* 0x00000003002b7223 */ /* 0x000fce0000000000 */
.L_x_131:
[----:B------:R-:W-:Y:S05]  /*93e0*/  BSYNC B1 ;  /* 0x0000000000017941 */ /* 0x000fea0003800000 */
.L_x_129:
        /* <DEDUP_REMOVED lines=10> */
.L_x_133:
[----:B------:R-:W1:Y:S02]  /*9490*/  MUFU.RCP R3, R46 ;  /* 0x0000002e00037308 */ /* 0x000e640000001000 */
[----:B-1----:R-:W-:-:S04]  /*94a0*/  FFMA R0, R46, R3, -1 ;  /* 0xbf8000002e007423 */ /* 0x002fc80000000003 */
[----:B------:R-:W-:-:S04]  /*94b0*/  FADD.FTZ R0, -R0, -RZ ;  /* 0x800000ff00007221 */ /* 0x000fc80000010100 */
[----:B------:R-:W-:-:S07]  /*94c0*/  FFMA R44, R3, R0, R3 ;  /* 0x00000000032c7223 */ /* 0x000fce0000000003 */
.L_x_134:
[----:B------:R-:W-:Y:S05]  /*94d0*/  BSYNC B1 ;  /* 0x0000000000017941 */ /* 0x000fea0003800000 */
.L_x_132:
        /* <DEDUP_REMOVED lines=10> */
.L_x_136:
[----:B------:R-:W1:Y:S02]  /*9580*/  MUFU.RCP R0, R47 ;  /* 0x0000002f00007308 */ /* 0x000e640000001000 */
[----:B-1----:R-:W-:-:S04]  /*9590*/  FFMA R3, R47, R0, -1 ;  /* 0xbf8000002f037423 */ /* 0x002fc80000000000 */
[----:B------:R-:W-:-:S04]  /*95a0*/  FADD.FTZ R3, -R3, -RZ ;  /* 0x800000ff03037221 */ /* 0x000fc80000010100 */
[----:B------:R-:W-:-:S07]  /*95b0*/  FFMA R45, R0, R3, R0 ;  /* 0x00000003002d7223 */ /* 0x000fce0000000000 */
.L_x_137:
[----:B------:R-:W-:Y:S05]  /*95c0*/  BSYNC B1 ;  /* 0x0000000000017941 */ /* 0x000fea0003800000 */
.L_x_135:
        /* <DEDUP_REMOVED lines=10> */
.L_x_139:
[----:B------:R-:W1:Y:S02]  /*9670*/  MUFU.RCP R3, R48 ;  /* 0x0000003000037308 */ /* 0x000e640000001000 */
[----:B-1----:R-:W-:-:S04]  /*9680*/  FFMA R0, R48, R3, -1 ;  /* 0xbf80000030007423 */ /* 0x002fc80000000003 */
[----:B------:R-:W-:-:S04]  /*9690*/  FADD.FTZ R0, -R0, -RZ ;  /* 0x800000ff00007221 */ /* 0x000fc80000010100 */
[----:B------:R-:W-:-:S07]  /*96a0*/  FFMA R46, R3, R0, R3 ;  /* 0x00000000032e7223 */ /* 0x000fce0000000003 */
.L_x_140:
[----:B------:R-:W-:Y:S05]  /*96b0*/  BSYNC B1 ;  /* 0x0000000000017941 */ /* 0x000fea0003800000 */
.L_x_138:
        /* <DEDUP_REMOVED lines=10> */
.L_x_142:
[----:B------:R-:W1:Y:S02]  /*9760*/  MUFU.RCP R48, R49 ;  /* 0x0000003100307308 */ /* 0x000e640000001000 */
[----:B-1----:R-:W-:-:S04]  /*9770*/  FFMA R0, R49, R48, -1 ;  /* 0xbf80000031007423 */ /* 0x002fc80000000030 */
[----:B------:R-:W-:-:S04]  /*9780*/  FADD.FTZ R3, -R0, -RZ ;  /* 0x800000ff00037221 */ /* 0x000fc80000010100 */
[----:B------:R-:W-:-:S07]  /*9790*/  FFMA R48, R48, R3, R48 ;  /* 0x0000000330307223 */ /* 0x000fce0000000030 */
.L_x_143:
[----:B------:R-:W-:Y:S05]  /*97a0*/  BSYNC B1 ;  /* 0x0000000000017941 */ /* 0x000fea0003800000 */
.L_x_141:
        /* <DEDUP_REMOVED lines=10> */
.L_x_145:
[----:B------:R-:W1:Y:S02]  /*9850*/  MUFU.RCP R3, R50 ;  /* 0x0000003200037308 */ /* 0x000e640000001000 */
[----:B-1----:R-:W-:-:S04]  /*9860*/  FFMA R0, R50, R3, -1 ;  /* 0xbf80000032007423 */ /* 0x002fc80000000003 */
[----:B------:R-:W-:-:S04]  /*9870*/  FADD.FTZ R0, -R0, -RZ ;  /* 0x800000ff00007221 */ /* 0x000fc80000010100 */
[----:B------:R-:W-:-:S07]  /*9880*/  FFMA R60, R3, R0, R3 ;  /* 0x00000000033c7223 */ /* 0x000fce0000000003 */
.L_x_146:
[----:B------:R-:W-:Y:S05]  /*9890*/  BSYNC B1 ;  /* 0x0000000000017941 */ /* 0x000fea0003800000 */
.L_x_144:
        /* <DEDUP_REMOVED lines=10> */
.L_x_148:
[----:B------:R-:W1:Y:S02]  /*9940*/  MUFU.RCP R0, R51 ;  /* 0x0000003300007308 */ /* 0x000e640000001000 */
[----:B-1----:R-:W-:-:S04]  /*9950*/  FFMA R3, R51, R0, -1 ;  /* 0xbf80000033037423 */ /* 0x002fc80000000000 */
[----:B------:R-:W-:-:S04]  /*9960*/  FADD.FTZ R3, -R3, -RZ ;  /* 0x800000ff03037221 */ /* 0x000fc80000010100 */
[----:B------:R-:W-:-:S07]  /*9970*/  FFMA R47, R0, R3, R0 ;  /* 0x00000003002f7223 */ /* 0x000fce0000000000 */
.L_x_149:
[----:B------:R-:W-:Y:S05]  /*9980*/  BSYNC B1 ;  /* 0x0000000000017941 */ /* 0x000fea0003800000 */
.L_x_147:
        /* <DEDUP_REMOVED lines=10> */
.L_x_151:
[----:B------:R-:W1:Y:S02]  /*9a30*/  MUFU.RCP R3, R52 ;  /* 0x0000003400037308 */ /* 0x000e640000001000 */
[----:B-1----:R-:W-:-:S04]  /*9a40*/  FFMA R0, R52, R3, -1 ;  /* 0xbf80000034007423 */ /* 0x002fc80000000003 */
[----:B------:R-:W-:-:S04]  /*9a50*/  FADD.FTZ R0, -R0, -RZ ;  /* 0x800000ff00007221 */ /* 0x000fc80000010100 */
[----:B------:R-:W-:-:S07]  /*9a60*/  FFMA R50, R3, R0, R3 ;  /* 0x0000000003327223 */ /* 0x000fce0000000003 */
.L_x_152:
[----:B------:R-:W-:Y:S05]  /*9a70*/  BSYNC B1 ;  /* 0x0000000000017941 */ /* 0x000fea0003800000 */
.L_x_150:
        /* <DEDUP_REMOVED lines=10> */
.L_x_154:
[----:B------:R-:W1:Y:S02]  /*9b20*/  MUFU.RCP R0, R53 ;  /* 0x0000003500007308 */ /* 0x000e640000001000 */
[----:B-1----:R-:W-:-:S04]  /*9b30*/  FFMA R3, R53, R0, -1 ;  /* 0xbf80000035037423 */ /* 0x002fc80000000000 */
[----:B------:R-:W-:-:S04]  /*9b40*/  FADD.FTZ R3, -R3, -RZ ;  /* 0x800000ff03037221 */ /* 0x000fc80000010100 */
[----:B------:R-:W-:-:S07]  /*9b50*/  FFMA R49, R0, R3, R0 ;  /* 0x0000000300317223 */ /* 0x000fce0000000000 */
.L_x_155:
[----:B------:R-:W-:Y:S05]  /*9b60*/  BSYNC B1 ;  /* 0x0000000000017941 */ /* 0x000fea0003800000 */
.L_x_153:
        /* <DEDUP_REMOVED lines=10> */
.L_x_157:
[----:B------:R-:W1:Y:S02]  /*9c10*/  MUFU.RCP R3, R54 ;  /* 0x0000003600037308 */ /* 0x000e640000001000 */
[----:B-1----:R-:W-:-:S04]  /*9c20*/  FFMA R0, R54, R3, -1 ;  /* 0xbf80000036007423 */ /* 0x002fc80000000003 */
[----:B------:R-:W-:-:S04]  /*9c30*/  FADD.FTZ R0, -R0, -RZ ;  /* 0x800000ff00007221 */ /* 0x000fc80000010100 */
[----:B------:R-:W-:-:S07]  /*9c40*/  FFMA R52, R3, R0, R3 ;  /* 0x0000000003347223 */ /* 0x000fce0000000003 */
.L_x_158:
[----:B------:R-:W-:Y:S05]  /*9c50*/  BSYNC B1 ;  /* 0x0000000000017941 */ /* 0x000fea0003800000 */
.L_x_156:
        /* <DEDUP_REMOVED lines=9> */
.L_x_160:
[----:B------:R-:W1:Y:S02]  /*9cf0*/  MUFU.RCP R0, R55 ;  /* 0x0000003700007308 */ /* 0x000e640000001000 */
[----:B-1----:R-:W-:-:S04]  /*9d00*/  FFMA R3, R55, R0, -1 ;  /* 0xbf80000037037423 */ /* 0x002fc80000000000 */
[----:B------:R-:W-:-:S04]  /*9d10*/  FADD.FTZ R3, -R3, -RZ ;  /* 0x800000ff03037221 */ /* 0x000fc80000010100 */
[----:B------:R-:W-:-:S07]  /*9d20*/  FFMA R0, R0, R3, R0 ;  /* 0x0000000300007223 */ /* 0x000fce0000000000 */
.L_x_161:
[----:B------:R-:W-:Y:S05]  /*9d30*/  BSYNC B1 ;  /* 0x0000000000017941 */ /* 0x000fea0003800000 */
.L_x_159:
        /* <DEDUP_REMOVED lines=16> */
[----:B------:R-:W-:-:S02]  /*9e40*/  F2FP.SATFINITE.E4M3.F32.PACK_AB_MERGE_C R57, R57, R56, RZ ;  /* 0x000000383939723e */ /* 0x000fc400048070ff */
[----:B------:R-:W-:Y:S02]  /*9e50*/  F2FP.SATFINITE.E4M3.F32.PACK_AB_MERGE_C R41, R41, R58, RZ ;  /* 0x0000003a2929723e */ /* 0x000fe400048070ff */
[----:B------:R-:W-:Y:S02]  /*9e60*/  F2FP.SATFINITE.E4M3.F32.PACK_AB_MERGE_C R43, R43, R42, RZ ;  /* 0x0000002a2b2b723e */ /* 0x000fe400048070ff */
[----:B------:R-:W-:Y:S02]  /*9e70*/  F2FP.SATFINITE.E4M3.F32.PACK_AB_MERGE_C R45, R45, R44, RZ ;  /* 0x0000002c2d2d723e */ /* 0x000fe400048070ff */
[----:B------:R-:W-:Y:S02]  /*9e80*/  F2FP.SATFINITE.E4M3.F32.PACK_AB_MERGE_C R33, R33, R46, RZ ;  /* 0x0000002e2121723e */ /* 0x000fe400048070ff */
[----:B------:R-:W-:Y:S02]  /*9e90*/  F2FP.SATFINITE.E4M3.F32.PACK_AB_MERGE_C R47, R47, R60, RZ ;  /* 0x0000003c2f2f723e */ /* 0x000fe400048070ff */
[----:B------:R-:W-:-:S02]  /*9ea0*/  F2FP.SATFINITE.E4M3.F32.PACK_AB_MERGE_C R49, R49, R50, RZ ;  /* 0x000000323131723e */ /* 0x000fc400048070ff */
[----:B------:R-:W-:Y:S01]  /*9eb0*/  F2FP.SATFINITE.E4M3.F32.PACK_AB_MERGE_C R3, R3, R52, RZ ;  /* 0x000000340303723e */ /* 0x000fe200048070ff */
[----:B------:R-:W-:Y:S06]  /*9ec0*/  @P5 BRA `(.L_x_162) ;  /* 0x0000000000045947 */ /* 0x000fec0003800000 */
[----:B------:R-:W-:-:S04]  /*9ed0*/  DEPBAR.LE SB0, 0x1 ;  /* 0x000080400000791a */ /* 0x000fc80000000000 */
.L_x_162:
[----:B------:R-:W-:Y:S05]  /*9ee0*/  WARPSYNC.ALL ;  /* 0x0000000000007948 */ /* 0x000fea0003800000 */
[----:B------:R-:W-:Y:S06]  /*9ef0*/  BAR.SYNC.DEFER_BLOCKING 0x1, 0x100 ;  /* 0x0044000000007b1d */ /* 0x000fec0000010000 */
        /* <DEDUP_REMOVED lines=19> */
[----:B------:R-:W-:Y:S02]  /*a030*/  UIADD3 UR4, UR43, 0x5100, URZ ;  /* 0x000051002b047890 */ /* 0x000fe4000fffe03f */
[----:B------:R-:W-:Y:S01]  /*a040*/  UIADD3.X UR9, URZ, UR41, URZ, UP0, !UPT ;  /* 0x000000293f097290 */ /* 0x000fe200087fe43f */
[----:B------:R-:W-:Y:S01]  /*a050*/  UMOV UR6, UR54 ;  /* 0x0000003600067c82 */ /* 0x000fe20008000000 */
[----:B------:R-:W-:-:S07]  /*a060*/  UMOV UR7, UR55 ;  /* 0x0000003700077c82 */ /* 0x000fce0008000000 */
[----:B------:R1:W-:Y:S02]  /*a070*/  UTMASTG.3D [UR4], [UR8] ;  /* 0x00000004080073b5 */ /* 0x0003e40008010000 */
[----:B-1----:R0:W-:Y:S02]  /*a080*/  UTMACMDFLUSH ;  /* 0x00000000000079b7 */ /* 0x0021e40000000000 */
.L_x_164:
[----:B------:R-:W-:Y:S05]  /*a090*/  BSYNC B0 ;  /* 0x0000000000007941 */ /* 0x000fea0003800000 */
.L_x_163:
[----:B------:R-:W2:Y:S04]  /*a0a0*/  LDL R3, [R1+0xb4] ;  /* 0x0000b40001037983 */ /* 0x000ea80000100800 */
[----:B------:R-:W3:Y:S01]  /*a0b0*/  LDL R0, [R1+0xb8] ;  /* 0x0000b80001007983 */ /* 0x000ee20000100800 */
[----:B------:R-:W-:Y:S01]  /*a0c0*/  BSSY B0, `(.L_x_165) ;  /* 0x0000036000007945 */ /* 0x000fe20003800000 */
[----:B--2---:R-:W-:Y:S02]  /*a0d0*/  MOV R14, R3 ;  /* 0x00000003000e7202 */ /* 0x004fe40000000f00 */
[----:B---3--:R-:W-:Y:S01]  /*a0e0*/  MOV R13, R0 ;  /* 0x00000000000d7202 */ /* 0x008fe20000000f00 */
[----:B------:R-:W-:Y:S06]  /*a0f0*/  @P0 BRA `(.L_x_166) ;  /* 0x0000000000c80947 */ /* 0x000fec0003800000 */
[----:B------:R-:W2:Y:S02]  /*a100*/  LDL R4, [R1+0xcc] ;  /* 0x0000cc0001047983 */ /* 0x000ea40000100800 */
[----:B--2---:R-:W-:-:S13]  /*a110*/  ISETP.NE.AND P3, PT, R4, 0x3, PT ;  /* 0x000000030400780c */ /* 0x004fda0003f65270 */
[----:B------:R-:W-:Y:S05]  /*a120*/  @!P3 BRA `(.L_x_167) ;  /* 0x000000000004b947 */ /* 0x000fea0003800000 */
[----:B------:R-:W-:Y:S01]  /*a130*/  BPT.TRAP 0x1 ;  /* 0x000000040000795c */ /* 0x000fe20000300000 */
.L_x_167:
[----:B------:R-:W-:Y:S01]  /*a140*/  LEA R13, R3, UR43, 0x3 ;  /* 0x0000002b030d7c11 */ /* 0x000fe2000f8e18ff */
[----:B------:R-:W-:Y:S01]  /*a150*/  BSSY B1, `(.L_x_168) ;  /* 0x0000004000017945 */ /* 0x000fe20003800000 */
[----:B------:R-:W-:-:S04]  /*a160*/  SHF.L.U32 R0, R0, 0x1f, RZ ;  /* 0x0000001f00007819 */ /* 0x000fc800000006ff */
[----:B------:R-:W1:Y:S02]  /*a170*/  SYNCS.PHASECHK.TRANS64.TRYWAIT P2, [R13+URZ+0x80], R0 ;  /* 0x000080000d0075a7 */ /* 0x000e64000804017f */
[----:B-1----:R-:W-:Y:S05]  /*a180*/  @!P2 BRA `(.L_x_169) ;  /* 0x0000010400aca947 */ /* 0x002fea0003800000 */
.L_x_625:
[----:B------:R-:W-:Y:S05]  /*a190*/  BSYNC B1 ;  /* 0x0000000000017941 */ /* 0x000fea0003800000 */
.L_x_168:
[----:B------:R-:W-:Y:S04]  /*a1a0*/  BSSY B1, `(.L_x_170) ;  /* 0x0000012000017945 */ /* 0x000fe80003800000 */
[----:B------:R-:W-:Y:S05]  /*a1b0*/  @P1 BRA `(.L_x_171) ;  /* 0x0000000000401947 */ /* 0x000fea0003800000 */
[----:B------:R-:W2:Y:S02]  /*a1c0*/  LDL R3, [R1+0xb4] ;  /* 0x0000b40001037983 */ /* 0x000ea40000100800 */
[----:B--2---:R-:W-:-:S04]  /*a1d0*/  LEA R14, R3, R12, 0xc ;  /* 0x0000000c030e7211 */ /* 0x004fc800078e60ff */
[----:B-1----:R-:W-:Y:S01]  /*a1e0*/  IADD3 R0, R14, UR43, RZ ;  /* 0x0000002b0e007c10 */ /* 0x002fe2000fffe0ff */
[----:B------:R-:W-:Y:S03]  /*a1f0*/  LDS.U16 R6, [R14+UR43+0x200] ;  /* 0x0002002b0e067984 */ /* 0x000fe60008000400 */
[----:B------:R-:W-:Y:S01]  /*a200*/  IADD3 R15, R0, R11, RZ ;  /* 0x0000000b000f7210 */ /* 0x000fe20007ffe0ff */
[----:B------:R-:W1:Y:S04]  /*a210*/  LDS.U16 R3, [R14+UR43+0x100] ;  /* 0x0001002b0e037984 */ /* 0x000e680008000400 */
        /* <DEDUP_REMOVED lines=10> */
.L_x_171:
[----:B------:R-:W-:Y:S05]  /*a2c0*/  BSYNC B1 ;  /* 0x0000000000017941 */ /* 0x000fea0003800000 */
.L_x_170:
        /* <DEDUP_REMOVED lines=8> */
.L_x_172:
[----:B------:R-:W3:Y:S04]  /*a350*/  LDL.LU R5, [R1+0xb4] ;  /* 0x0000b40001057983 */ /* 0x000ee80000300800 */
[----:B------:R-:W4:Y:S01]  /*a360*/  LDL.LU R4, [R1+0xb8] ;  /* 0x0000b80001047983 */ /* 0x000f220000300800 */
[----:B-1----:R-:W-:Y:S01]  /*a370*/  IADD3 R0, R13, 0xa0, RZ ;  /* 0x000000a00d007810 */ /* 0x002fe20007ffe0ff */
[----:B------:R-:W1:Y:S03]  /*a380*/  S2R R3, SR_CgaCtaId ;  /* 0x0000000000037919 */ /* 0x000e660000008800 */
[----:B-1----:R-:W-:-:S04]  /*a390*/  PRMT R0, R3, 0x654, R0 ;  /* 0x0000065403007816 */ /* 0x002fc80000000000 */
[----:B--2---:R1:W-:Y:S01]  /*a3a0*/  SYNCS.ARRIVE.TRANS64.RED.A1T0 RZ, [R0+URZ], RZ ;  /* 0x000000ff00ff79a7 */ /* 0x0043e2000810043f */
[----:B---3--:R-:W-:-:S04]  /*a3b0*/  IADD3 R14, R5, 0x1, RZ ;  /* 0x00000001050e7810 */ /* 0x008fc80007ffe0ff */
[----:B------:R-:W-:-:S04]  /*a3c0*/  ISETP.NE.AND P2, PT, R14, 0x4, PT ;  /* 0x000000040e00780c */ /* 0x000fc80003f45270 */
[----:B------:R-:W-:Y:S02]  /*a3d0*/  SEL R13, RZ, 0x1, P2 ;  /* 0x00000001ff0d7807 */ /* 0x000fe40001000000 */
[----:B------:R-:W-:Y:S02]  /*a3e0*/  SEL R14, R14, RZ, P2 ;  /* 0x000000ff0e0e7207 */ /* 0x000fe40001000000 */
[----:B----4-:R-:W-:-:S03]  /*a3f0*/  LOP3.LUT R13, R4, R13, RZ, 0x3c, !PT ;  /* 0x0000000d040d7212 */ /* 0x010fc600078e3cff */
[----:B------:R1:W-:Y:S04]  /*a400*/  STL [R1+0xb4], R14 ;  /* 0x0000b40e01007387 */ /* 0x0003e80000100800 */
[----:B------:R1:W-:Y:S02]  /*a410*/  STL [R1+0xb8], R13 ;  /* 0x0000b80d01007387 */ /* 0x0003e40000100800 */
.L_x_166:
[----:B------:R-:W-:Y:S05]  /*a420*/  BSYNC B0 ;  /* 0x0000000000007941 */ /* 0x000fea0003800000 */
.L_x_165:
[----:B-1----:R-:W-:Y:S01]  /*a430*/  F2FP.F16.E4M3.UNPACK_B R0, R6 ;  /* 0x00000006ff00723e */ /* 0x002fe200020006ff */
[C---:B------:R-:W-:Y:S01]  /*a440*/  FMUL R15, R2.reuse, R195 ;  /* 0x000000c3020f7220 */ /* 0x040fe20000400000 */
[C---:B------:R-:W-:Y:S01]  /*a450*/  FMUL R3, R2.reuse, R194 ;  /* 0x000000c202037220 */ /* 0x040fe20000400000 */
[----:B------:R-:W-:Y:S01]  /*a460*/  F2FP.F16.E4M3.UNPACK_B R5, R7 ;  /* 0x00000007ff05723e */ /* 0x000fe200020006ff */
        /* <DEDUP_REMOVED lines=15> */
[--C-:B------:R-:W-:Y:S02]  /*a560*/  HADD2.F32 R4, -RZ, R27.reuse.H1_H1 ;  /* 0x3000001bff047230 */ /* 0x100fe40000004100 */
[----:B------:R-:W-:Y:S01]  /*a570*/  FFMA R24, R16, R0, R3 ;  /* 0x0000000010187223 */ /* 0x000fe20000000003 */
[----:B------:R-:W-:-:S02]  /*a580*/  HADD2.F32 R0, -RZ, R27.H0_H0 ;  /* 0x2000001bff007230 */ /* 0x000fc40000004100 */
[----:B------:R-:W-:Y:S01]  /*a590*/  FFMA R25, R16, R26, R25 ;  /* 0x0000001a10197223 */ /* 0x000fe20000000019 */
[----:B------:R-:W-:Y:S01]  /*a5a0*/  FMUL R27, R2, R189 ;  /* 0x000000bd021b7220 */ /* 0x000fe20000400000 */
[----:B------:R-:W-:Y:S01]  /*a5b0*/  FFMA R26, R16, R28, R5 ;  /* 0x0000001c101a7223 */ /* 0x000fe20000000005 */
[----:B------:R-:W-:Y:S01]  /*a5c0*/  MOV R62, 0x3bbb989d ;  /* 0x3bbb989d003e7802 */ /* 0x000fe20000000f00 */
[----:B------:R-:W-:Y:S01]  /*a5d0*/  FMUL R33, R2, R188 ;  /* 0x000000bc02217220 */ /* 0x000fe20000400000 */
[----:B------:R-:W-:Y:S01]  /*a5e0*/  F2FP.F16.E4M3.UNPACK_B R5, R8 ;  /* 0x00000008ff05723e */ /* 0x000fe200020006ff */
[----:B------:R-:W-:Y:S01]  /*a5f0*/  FFMA R27, R16, R0, R27 ;  /* 0x00000000101b7223 */ /* 0x000fe2000000001b */
[----:B------:R-:W-:Y:S01]  /*a600*/  MOV R0, 0x437c0000 ;  /* 0x437c000000007802 */ /* 0x000fe20000000f00 */
[----:B------:R-:W-:Y:S01]  /*a610*/  FFMA.SAT R3, -R15, R62, 0.5 ;  /* 0x3f0000000f037423 */ /* 0x000fe2000000213e */
[----:B------:R-:W-:Y:S01]  /*a620*/  FMUL R35, R2, R187 ;  /* 0x000000bb02237220 */ /* 0x000fe20000400000 */
[----:B------:R-:W-:-:S02]  /*a630*/  HADD2.F32 R29, -RZ, R5.H0_H0 ;  /* 0x20000005ff1d7230 */ /* 0x000fc40000004100 */
[----:B------:R-:W-:Y:S01]  /*a640*/  FFMA R33, R16, R4, R33 ;  /* 0x0000000410217223 */ /* 0x000fe20000000021 */
[----:B------:R-:W-:Y:S02]  /*a650*/  HADD2.F32 R36, -RZ, R5.H1_H1 ;  /* 0x30000005ff247230 */ /* 0x000fe40000004100 */
[----:B------:R-:W-:Y:S01]  /*a660*/  FFMA.SAT R5, -R20, R62, 0.5 ;  /* 0x3f00000014057423 */ /* 0x000fe2000000213e */
[----:B------:R-:W-:Y:S01]  /*a670*/  FFMA.RM R4, R3, R0, 12582913 ;  /* 0x4b40000103047423 */ /* 0x000fe20000004000 */
[----:B------:R-:W-:Y:S01]  /*a680*/  FMUL R3, R2, R186 ;  /* 0x000000ba02037220 */ /* 0x000fe20000400000 */
[----:B------:R-:W-:Y:S01]  /*a690*/  FFMA R35, R16, R29, R35 ;  /* 0x0000001d10237223 */ /* 0x000fe20000000023 */
[----:B------:R-:W-:Y:S01]  /*a6a0*/  F2FP.F16.E4M3.UNPACK_B R34, R8.H1 ;  /* 0x00000008ff22723e */ /* 0x000fe200030006ff */
[----:B------:R-:W-:Y:S01]  /*a6b0*/  FFMA.RM R29, R5, R0, 12582913 ;  /* 0x4b400001051d7423 */ /* 0x000fe20000004000 */
[----:B------:R-:W-:Y:S01]  /*a6c0*/  FADD R28, R4, -12583039 ;  /* 0xcb40007f041c7421 */ /* 0x000fe20000000000 */
[----:B------:R-:W-:Y:S01]  /*a6d0*/  FFMA.SAT R39, -R24, R62, 0.5 ;  /* 0x3f00000018277423 */ /* 0x000fe2000000213e */
[----:B------:R-:W-:Y:S01]  /*a6e0*/  FFMA R36, R16, R36, R3 ;  /* 0x0000002410247223 */ /* 0x000fe20000000003 */
[----:B------:R-:W-:Y:S01]  /*a6f0*/  FADD R3, R29, -12583039 ;  /* 0xcb40007f1d037421 */ /* 0x000fe20000000000 */
[----:B------:R-:W-:Y:S01]  /*a700*/  FFMA.SAT R41, -R25, R62, 0.5 ;  /* 0x3f00000019297423 */ /* 0x000fe2000000213e */
[----:B------:R-:W-:Y:S01]  /*a710*/  FFMA R28, -R15, 1.4426950216293334961, -R28 ;  /* 0x3fb8aa3b0f1c7823 */ /* 0x000fe2000000091c */
[----:B------:R-:W-:-:S02]  /*a720*/  HADD2.F32 R30, -RZ, R34.H0_H0 ;  /* 0x20000022ff1e7230 */ /* 0x000fc40000004100 */
[----:B------:R-:W-:Y:S01]  /*a730*/  FFMA.SAT R5, -R21, R62, 0.5 ;  /* 0x3f00000015057423 */ /* 0x000fe2000000213e */
[----:B------:R-:W-:Y:S02]  /*a740*/  HADD2.F32 R38, -RZ, R34.H1_H1 ;  /* 0x30000022ff267230 */ /* 0x000fe40000004100 */
[-C--:B------:R-:W-:Y:S01]  /*a750*/  FFMA.RM R34, R39, R0.reuse, 12582913 ;  /* 0x4b40000127227423 */ /* 0x080fe20000004000 */
[----:B------:R-:W-:Y:S01]  /*a760*/  FMUL R37, R2, R185 ;  /* 0x000000b902257220 */ /* 0x000fe20000400000 */
[----:B------:R-:W-:Y:S01]  /*a770*/  FFMA R3, -R20, 1.4426950216293334961, -R3 ;  /* 0x3fb8aa3b14037823 */ /* 0x000fe20000000903 */
[----:B------:R-:W-:Y:S01]  /*a780*/  FFMA.RM R44, R41, R0, 12582913 ;  /* 0x4b400001292c7423 */ /* 0x000fe20000004000 */
[----:B------:R-:W-:Y:S01]  /*a790*/  FFMA R28, -R15, 1.925963033500011079e-08, R28 ;  /* 0x32a570600f1c7823 */ /* 0x000fe2000000011c */
[----:B------:R-:W-:Y:S01]  /*a7a0*/  FFMA.SAT R41, -R26, R62, 0.5 ;  /* 0x3f0000001a297423 */ /* 0x000fe2000000213e */
[----:B------:R-:W-:Y:S01]  /*a7b0*/  FADD R39, R34, -12583039 ;  /* 0xcb40007f22277421 */ /* 0x000fe20000000000 */
[----:B------:R-:W-:Y:S01]  /*a7c0*/  FFMA R37, R16, R30, R37 ;  /* 0x0000001e10257223 */ /* 0x000fe20000000025 */
[----:B------:R-:W-:Y:S01]  /*a7d0*/  FFMA.RM R31, R5, R0, 12582913 ;  /* 0x4b400001051f7423 */ /* 0x000fe20000004000 */
[----:B------:R-:W-:Y:S01]  /*a7e0*/  FFMA R30, -R20, 1.925963033500011079e-08, R3 ;  /* 0x32a57060141e7823 */ /* 0x000fe20000000103 */
[----:B------:R1:W2:Y:S01]  /*a7f0*/  MUFU.EX2 R5, R28 ;  /* 0x0000001c00057308 */ /* 0x0002a20000000800 */
[----:B------:R-:W-:Y:S01]  /*a800*/  FMUL R3, R2, R184 ;  /* 0x000000b802037220 */ /* 0x000fe20000400000 */
[----:B------:R-:W-:Y:S01]  /*a810*/  FFMA.RM R46, R41, R0, 12582913 ;  /* 0x4b400001292e7423 */ /* 0x000fe20000004000 */
[----:B------:R-:W-:Y:S01]  /*a820*/  FFMA R39, -R24, 1.4426950216293334961, -R39 ;  /* 0x3fb8aa3b18277823 */ /* 0x000fe20000000927 */
[----:B------:R-:W-:Y:S01]  /*a830*/  FFMA.SAT R43, -R27, R62, 0.5 ;  /* 0x3f0000001b2b7423 */ /* 0x000fe2000000213e */
[----:B------:R-:W-:Y:S01]  /*a840*/  F2FP.F16.E4M3.UNPACK_B R42, R9 ;  /* 0x00000009ff2a723e */ /* 0x000fe200020006ff */
[----:B------:R-:W-:Y:S01]  /*a850*/  FFMA R38, R16, R38, R3 ;  /* 0x0000002610267223 */ /* 0x000fe20000000003 */
[----:B------:R-:W-:Y:S01]  /*a860*/  FADD R41, R46, -12583039 ;  /* 0xcb40007f2e297421 */ /* 0x000fe20000000000 */
[----:B------:R-:W-:Y:S01]  /*a870*/  FFMA R3, -R24, 1.925963033500011079e-08, R39 ;  /* 0x32a5706018037823 */ /* 0x000fe20000000127 */
[----:B-1----:R-:W-:Y:S01]  /*a880*/  FADD R28, R44, -12583039 ;  /* 0xcb40007f2c1c7421 */ /* 0x002fe20000000000 */
[----:B------:R-:W-:Y:S01]  /*a890*/  FFMA.RM R48, R43, R0, 12582913 ;  /* 0x4b4000012b307423 */ /* 0x000fe20000004000 */
[----:B------:R-:W-:Y:S01]  /*a8a0*/  FFMA.SAT R43, -R33, R62, 0.5 ;  /* 0x3f000000212b7423 */ /* 0x000fe2000000213e */
[----:B------:R-:W-:-:S02]  /*a8b0*/  HADD2.F32 R45, -RZ, R42.H0_H0 ;  /* 0x2000002aff2d7230 */ /* 0x000fc40000004100 */
[C---:B------:R-:W-:Y:S01]  /*a8c0*/  FFMA R40, -R25.reuse, 1.4426950216293334961, -R28 ;  /* 0x3fb8aa3b19287823 */ /* 0x040fe2000000091c */
[----:B------:R-:W-:Y:S01]  /*a8d0*/  FMUL R39, R2, R183 ;  /* 0x000000b702277220 */ /* 0x000fe20000400000 */
[----:B------:R-:W-:Y:S01]  /*a8e0*/  FFMA R41, -R26, 1.4426950216293334961, -R41 ;  /* 0x3fb8aa3b1a297823 */ /* 0x000fe20000000929 */
[----:B------:R1:W-:Y:S01]  /*a8f0*/  MUFU.EX2 R28, R3 ;  /* 0x00000003001c7308 */ /* 0x0003e20000000800 */
[----:B------:R-:W-:Y:S01]  /*a900*/  FFMA R40, -R25, 1.925963033500011079e-08, R40 ;  /* 0x32a5706019287823 */ /* 0x000fe20000000128 */
[----:B------:R-:W-:Y:S02]  /*a910*/  HADD2.F32 R49, -RZ, R42.H1_H1 ;  /* 0x3000002aff317230 */ /* 0x000fe40000004100 */
[----:B------:R-:W-:Y:S01]  /*a920*/  FFMA.RM R50, R43, R0, 12582913 ;  /* 0x4b4000012b327423 */ /* 0x000fe20000004000 */
[----:B------:R-:W-:Y:S01]  /*a930*/  F2FP.F16.E4M3.UNPACK_B R53, R9.H1 ;  /* 0x00000009ff35723e */ /* 0x000fe200030006ff */
[----:B------:R-:W-:Y:S01]  /*a940*/  FFMA.SAT R43, -R35, R62, 0.5 ;  /* 0x3f000000232b7423 */ /* 0x000fe2000000213e */
[----:B------:R-:W-:Y:S01]  /*a950*/  FFMA R39, R16, R45, R39 ;  /* 0x0000002d10277223 */ /* 0x000fe20000000027 */
[----:B------:R-:W-:Y:S01]  /*a960*/  FFMA R41, -R26, 1.925963033500011079e-08, R41 ;  /* 0x32a570601a297823 */ /* 0x000fe20000000129 */
[----:B------:R3:W-:Y:S01]  /*a970*/  MUFU.EX2 R45, R40 ;  /* 0x00000028002d7308 */ /* 0x0007e20000000800 */
[----:B-1----:R-:W-:Y:S01]  /*a980*/  FMUL R3, R2, R182 ;  /* 0x000000b602037220 */ /* 0x002fe20000400000 */
[----:B------:R-:W-:Y:S01]  /*a990*/  FADD R42, R48, -12583039 ;  /* 0xcb40007f302a7421 */ /* 0x000fe20000000000 */
[----:B------:R-:W-:Y:S01]  /*a9a0*/  FFMA.RM R51, R43, R0, 12582913 ;  /* 0x4b4000012b337423 */ /* 0x000fe20000004000 */
[----:B------:R-:W-:-:S02]  /*a9b0*/  HADD2.F32 R43, -RZ, R53.H0_H0 ;  /* 0x20000035ff2b7230 */ /* 0x000fc40000004100 */
[-C--:B------:R-:W-:Y:S01]  /*a9c0*/  FFMA.SAT R59, -R38, R62.reuse, 0.5 ;  /* 0x3f000000263b7423 */ /* 0x080fe2000000213e */
[----:B------:R-:W-:Y:S01]  /*a9d0*/  FFMA R42, -R27, 1.4426950216293334961, -R42 ;  /* 0x3fb8aa3b1b2a7823 */ /* 0x000fe2000000092a */
[----:B------:R-:W-:Y:S01]  /*a9e0*/  FADD R54, R51, -12583039 ;  /* 0xcb40007f33367421 */ /* 0x000fe20000000000 */
[----:B------:R1:W-:Y:S01]  /*a9f0*/  MUFU.EX2 R47, R41 ;  /* 0x00000029002f7308 */ /* 0x0003e20000000800 */
[----:B---3--:R-:W-:Y:S01]  /*aa00*/  FFMA R40, R16, R49, R3 ;  /* 0x0000003110287223 */ /* 0x008fe20000000003 */
[----:B------:R-:W-:Y:S01]  /*aa10*/  FFMA.SAT R3, -R36, R62, 0.5 ;  /* 0x3f00000024037423 */ /* 0x000fe2000000213e */
[----:B------:R-:W-:Y:S01]  /*aa20*/  FFMA R42, -R27, 1.925963033500011079e-08, R42 ;  /* 0x32a570601b2a7823 */ /* 0x000fe2000000012a */
[-C--:B------:R-:W-:Y:S01]  /*aa30*/  FFMA.RM R60, R59, R0.reuse, 12582913 ;  /* 0x4b4000013b3c7423 */ /* 0x080fe20000004000 */
[----:B------:R-:W-:Y:S01]  /*aa40*/  FADD R52, R50, -12583039 ;  /* 0xcb40007f32347421 */ /* 0x000fe20000000000 */
[----:B------:R-:W-:Y:S01]  /*aa50*/  FFMA.RM R55, R3, R0, 12582913 ;  /* 0x4b40000103377423 */ /* 0x000fe20000004000 */
[-C--:B------:R-:W-:Y:S01]  /*aa60*/  FFMA.SAT R59, -R39, R62.reuse, 0.5 ;  /* 0x3f000000273b7423 */ /* 0x080fe2000000213e */
[----:B------:R-:W3:Y:S01]  /*aa70*/  MUFU.EX2 R30, R30 ;  /* 0x0000001e001e7308 */ /* 0x000ee20000000800 */
[----:B-1----:R-:W-:Y:S01]  /*aa80*/  FMUL R41, R2, R181 ;  /* 0x000000b502297220 */ /* 0x002fe20000400000 */
[----:B------:R-:W-:Y:S01]  /*aa90*/  FADD R3, R55, -12583039 ;  /* 0xcb40007f37037421 */ /* 0x000fe20000000000 */
[-C--:B------:R-:W-:Y:S01]  /*aaa0*/  FFMA.SAT R63, -R40, R62.reuse, 0.5 ;  /* 0x3f000000283f7423 */ /* 0x080fe2000000213e */
[----:B------:R-:W-:Y:S01]  /*aab0*/  FFMA R54, -R35, 1.4426950216293334961, -R54 ;  /* 0x3fb8aa3b23367823 */ /* 0x000fe20000000936 */
[----:B------:R-:W-:Y:S01]  /*aac0*/  FFMA R41, R16, R43, R41 ;  /* 0x0000002b10297223 */ /* 0x000fe20000000029 */
[-C--:B------:R-:W-:Y:S01]  /*aad0*/  FFMA.SAT R43, -R37, R62.reuse, 0.5 ;  /* 0x3f000000252b7423 */ /* 0x080fe2000000213e */
[----:B------:R-:W-:Y:S01]  /*aae0*/  SHF.L.U32 R4, R4, 0x17, RZ ;  /* 0x0000001704047819 */ /* 0x000fe200000006ff */
[----:B------:R1:W4:Y:S01]  /*aaf0*/  MUFU.EX2 R49, R42 ;  /* 0x0000002a00317308 */ /* 0x0003220000000800 */
[----:B------:R-:W-:Y:S01]  /*ab00*/  FFMA.SAT R65, -R41, R62, 0.5 ;  /* 0x3f00000029417423 */ /* 0x000fe2000000213e */
[----:B------:R-:W-:Y:S01]  /*ab10*/  FFMA.RM R57, R43, R0, 12582913 ;  /* 0x4b4000012b397423 */ /* 0x000fe20000004000 */
[----:B------:R-:W-:Y:S01]  /*ab20*/  FFMA R43, -R36, 1.4426950216293334961, -R3 ;  /* 0x3fb8aa3b242b7823 */ /* 0x000fe20000000903 */
[----:B------:R-:W-:Y:S01]  /*ab30*/  FMUL R3, R2, R180 ;  /* 0x000000b402037220 */ /* 0x000fe20000400000 */
[----:B------:R-:W-:Y:S01]  /*ab40*/  FFMA.RM R65, R65, R0, 12582913 ;  /* 0x4b40000141417423 */ /* 0x000fe20000004000 */
[----:B------:R-:W-:Y:S01]  /*ab50*/  FADD R56, R57, -12583039 ;  /* 0xcb40007f39387421 */ /* 0x000fe20000000000 */
[----:B------:R-:W-:Y:S01]  /*ab60*/  SHF.L.U32 R29, R29, 0x17, RZ ;  /* 0x000000171d1d7819 */ /* 0x000fe200000006ff */
[----:B------:R-:W-:Y:S01]  /*ab70*/  FFMA R52, -R33, 1.4426950216293334961, -R52 ;  /* 0x3fb8aa3b21347823 */ /* 0x000fe20000000934 */
[----:B-1----:R-:W-:-:S02]  /*ab80*/  HADD2.F32 R42, -RZ, R53.H1_H1 ;  /* 0x30000035ff2a7230 */ /* 0x002fc40000004100 */
[----:B------:R-:W-:Y:S01]  /*ab90*/  FFMA R58, -R37, 1.4426950216293334961, -R56 ;  /* 0x3fb8aa3b253a7823 */ /* 0x000fe20000000938 */
[-C--:B------:R-:W-:Y:S01]  /*aba0*/  FFMA.RM R61, R59, R0.reuse, 12582913 ;  /* 0x4b4000013b3d7423 */ /* 0x080fe20000004000 */
[----:B------:R-:W-:Y:S01]  /*abb0*/  FFMA.RM R63, R63, R0, 12582913 ;  /* 0x4b4000013f3f7423 */ /* 0x000fe20000004000 */
[----:B------:R-:W-:Y:S01]  /*abc0*/  FFMA R54, -R35, 1.925963033500011079e-08, R54 ;  /* 0x32a5706023367823 */ /* 0x000fe20000000136 */
[----:B------:R-:W-:Y:S01]  /*abd0*/  FFMA R42, R16, R42, R3 ;  /* 0x0000002a102a7223 */ /* 0x000fe20000000003 */
[----:B------:R-:W-:Y:S01]  /*abe0*/  FADD R3, R60, -12583039 ;  /* 0xcb40007f3c037421 */ /* 0x000fe20000000000 */
[----:B------:R-:W-:Y:S01]  /*abf0*/  FFMA R58, -R37, 1.925963033500011079e-08, R58 ;  /* 0x32a57060253a7823 */ /* 0x000fe2000000013a */
[----:B------:R-:W-:Y:S01]  /*ac00*/  FADD R32, R31, -12583039 ;  /* 0xcb40007f1f207421 */ /* 0x000fe20000000000 */
[----:B------:R-:W-:Y:S01]  /*ac10*/  FFMA.SAT R67, -R42, R62, 0.5 ;  /* 0x3f0000002a437423 */ /* 0x000fe2000000213e */
[----:B------:R-:W-:Y:S01]  /*ac20*/  FFMA R59, -R38, 1.4426950216293334961, -R3 ;  /* 0x3fb8aa3b263b7823 */ /* 0x000fe20000000903 */
[----:B--2---:R-:W-:Y:S01]  /*ac30*/  FFMA R69, R4, R5, 1 ;  /* 0x3f80000004457423 */ /* 0x004fe20000000005 */
[----:B------:R3:W-:Y:S01]  /*ac40*/  MUFU.EX2 R3, R58 ;  /* 0x0000003a00037308 */ /* 0x0007e20000000800 */
[----:B------:R-:W-:Y:S01]  /*ac50*/  FFMA.RM R67, R67, R0, 12582913 ;  /* 0x4b40000143437423 */ /* 0x000fe20000004000 */
[----:B------:R-:W-:Y:S01]  /*ac60*/  FADD R0, R65, -12583039 ;  /* 0xcb40007f41007421 */ /* 0x000fe20000000000 */
[----:B------:R-:W-:Y:S01]  /*ac70*/  FFMA R52, -R33, 1.925963033500011079e-08, R52 ;  /* 0x32a5706021347823 */ /* 0x000fe20000000134 */
[----:B------:R-:W-:Y:S01]  /*ac80*/  FADD R62, R61, -12583039 ;  /* 0xcb40007f3d3e7421 */ /* 0x000fe20000000000 */
[----:B------:R-:W-:Y:S01]  /*ac90*/  FADD R5, R63, -12583039 ;  /* 0xcb40007f3f057421 */ /* 0x000fe20000000000 */
[----:B------:R-:W-:Y:S01]  /*aca0*/  FFMA R43, -R36, 1.925963033500011079e-08, R43 ;  /* 0x32a57060242b7823 */ /* 0x000fe2000000012b */
[----:B------:R-:W-:Y:S01]  /*acb0*/  FFMA R32, -R21, 1.4426950216293334961, -R32 ;  /* 0x3fb8aa3b15207823 */ /* 0x000fe20000000920 */
[----:B------:R1:W-:Y:S01]  /*acc0*/  MUFU.EX2 R53, R54 ;  /* 0x0000003600357308 */ /* 0x0003e20000000800 */
[----:B---3--:R-:W-:Y:S01]  /*acd0*/  FFMA R58, R29, R30, 1 ;  /* 0x3f8000001d3a7423 */ /* 0x008fe2000000001e */
[----:B------:R-:W-:Y:S01]  /*ace0*/  FADD R29, R67, -12583039 ;  /* 0xcb40007f431d7421 */ /* 0x000fe20000000000 */
[----:B------:R-:W-:Y:S01]  /*acf0*/  FFMA R4, -R41, 1.4426950216293334961, -R0 ;  /* 0x3fb8aa3b29047823 */ /* 0x000fe20000000900 */
[----:B------:R-:W-:Y:S01]  /*ad00*/  FFMA R62, -R39, 1.4426950216293334961, -R62 ;  /* 0x3fb8aa3b273e7823 */ /* 0x000fe2000000093e */
[----:B------:R-:W-:Y:S01]  /*ad10*/  FFMA R32, -R21, 1.925963033500011079e-08, R32 ;  /* 0x32a5706015207823 */ /* 0x000fe20000000120 */
[----:B------:R-:W-:Y:S01]  /*ad20*/  FFMA R29, -R42, 1.4426950216293334961, -R29 ;  /* 0x3fb8aa3b2a1d7823 */ /* 0x000fe2000000091d */
[----:B------:R-:W-:Y:S01]  /*ad30*/  FFMA R4, -R41, 1.925963033500011079e-08, R4 ;  /* 0x32a5706029047823 */ /* 0x000fe20000000104 */
[----:B------:R2:W-:Y:S01]  /*ad40*/  MUFU.EX2 R56, R43 ;  /* 0x0000002b00387308 */ /* 0x0005e20000000800 */
[----:B-1----:R-:W-:Y:S01]  /*ad50*/  FFMA R54, -R38, 1.925963033500011079e-08, R59 ;  /* 0x32a5706026367823 */ /* 0x002fe2000000013b */
[----:B------:R-:W-:Y:S01]  /*ad60*/  SHF.L.U32 R59, R31, 0x17, RZ ;  /* 0x000000171f3b7819 */ /* 0x000fe200000006ff */
[----:B------:R-:W-:Y:S01]  /*ad70*/  FFMA R31, -R40, 1.4426950216293334961, -R5 ;  /* 0x3fb8aa3b281f7823 */ /* 0x000fe20000000905 */
[----:B------:R-:W-:Y:S01]  /*ad80*/  IADD3 R30, R69, 0x1800000, RZ ;  /* 0x01800000451e7810 */ /* 0x000fe20007ffe0ff */
[----:B------:R-:W-:Y:S01]  /*ad90*/  FFMA R62, -R39, 1.925963033500011079e-08, R62 ;  /* 0x32a57060273e7823 */ /* 0x000fe2000000013e */
[----:B------:R-:W-:Y:S01]  /*ada0*/  FFMA R29, -R42, 1.925963033500011079e-08, R29 ;  /* 0x32a570602a1d7823 */ /* 0x000fe2000000011d */
[----:B------:R-:W-:Y:S01]  /*adb0*/  FFMA R31, -R40, 1.925963033500011079e-08, R31 ;  /* 0x32a57060281f7823 */ /* 0x000fe2000000011f */
[----:B------:R-:W1:Y:S01]  /*adc0*/  MUFU.EX2 R52, R52 ;  /* 0x0000003400347308 */ /* 0x000e620000000800 */
[----:B--2---:R-:W-:Y:S01]  /*add0*/  SHF.L.U32 R43, R34, 0x17, RZ ;  /* 0x00000017222b7819 */ /* 0x004fe200000006ff */
[----:B------:R-:W-:Y:S01]  /*ade0*/  BSSY B1, `(.L_x_173) ;  /* 0x000002d000017945 */ /* 0x000fe20003800000 */
[----:B------:R-:W-:-:S02]  /*adf0*/  SHF.L.U32 R44, R44, 0x17, RZ ;  /* 0x000000172c2c7819 */ /* 0x000fc400000006ff */
[----:B------:R-:W-:Y:S01]  /*ae00*/  LOP3.LUT R30, R30, 0x7f800000, RZ, 0xc0, !PT ;  /* 0x7f8000001e1e7812 */ /* 0x000fe200078ec0ff */
[----:B------:R-:W-:Y:S01]  /*ae10*/  FFMA R43, R43, R28, 1 ;  /* 0x3f8000002b2b7423 */ /* 0x000fe2000000001c */
[----:B------:R-:W-:Y:S01]  /*ae20*/  SHF.L.U32 R46, R46, 0x17, RZ ;  /* 0x000000172e2e7819 */ /* 0x000fe200000006ff */
[----:B------:R-:W2:Y:S01]  /*ae30*/  MUFU.EX2 R54, R54 ;  /* 0x0000003600367308 */ /* 0x000ea20000000800 */
[----:B------:R-:W-:Y:S01]  /*ae40*/  SHF.L.U32 R48, R48, 0x17, RZ ;  /* 0x0000001730307819 */ /* 0x000fe200000006ff */
[----:B------:R-:W-:Y:S01]  /*ae50*/  FFMA R44, R44, R45, 1 ;  /* 0x3f8000002c2c7423 */ /* 0x000fe2000000002d */
[----:B------:R-:W-:Y:S01]  /*ae60*/  ISETP.GT.U32.AND P2, PT, R30, 0x1ffffff, PT ;  /* 0x01ffffff1e00780c */ /* 0x000fe20003f44070 */
[----:B------:R-:W-:Y:S01]  /*ae70*/  FFMA R45, R46, R47, 1 ;  /* 0x3f8000002e2d7423 */ /* 0x000fe2000000002f */
[----:B------:R-:W-:Y:S01]  /*ae80*/  SHF.L.U32 R47, R50, 0x17, RZ ;  /* 0x00000017322f7819 */ /* 0x000fe200000006ff */
[----:B----4-:R-:W-:Y:S01]  /*ae90*/  FFMA R46, R48, R49, 1 ;  /* 0x3f800000302e7423 */ /* 0x010fe20000000031 */
[----:B------:R-:W-:Y:S01]  /*aea0*/  SHF.L.U32 R48, R51, 0x17, RZ ;  /* 0x0000001733307819 */ /* 0x000fe200000006ff */
[----:B------:R-:W3:Y:S01]  /*aeb0*/  MUFU.EX2 R32, R32 ;  /* 0x0000002000207308 */ /* 0x000ee20000000800 */
[----:B------:R-:W-:Y:S01]  /*aec0*/  SHF.L.U32 R49, R55, 0x17, RZ ;  /* 0x0000001737317819 */ /* 0x000fe200000006ff */
[----:B-1----:R-:W-:Y:S01]  /*aed0*/  FFMA R47, R47, R52, 1 ;  /* 0x3f8000002f2f7423 */ /* 0x002fe20000000034 */
[----:B------:R-:W-:Y:S01]  /*aee0*/  SHF.L.U32 R51, R60, 0x17, RZ ;  /* 0x000000173c337819 */ /* 0x000fe200000006ff */
[----:B------:R-:W-:Y:S01]  /*aef0*/  FFMA R48, R48, R53, 1 ;  /* 0x3f80000030307423 */ /* 0x000fe20000000035 */
[----:B------:R-:W-:Y:S01]  /*af00*/  SHF.L.U32 R50, R57, 0x17, RZ ;  /* 0x0000001739327819 */ /* 0x000fe200000006ff */
[----:B------:R-:W-:Y:S01]  /*af10*/  FFMA R49, R49, R56, 1 ;  /* 0x3f80000031317423 */ /* 0x000fe20000000038 */
[----:B------:R-:W-:Y:S01]  /*af20*/  SHF.L.U32 R52, R61, 0x17, RZ ;  /* 0x000000173d347819 */ /* 0x000fe200000006ff */
[----:B------:R-:W1:Y:S01]  /*af30*/  MUFU.EX2 R5, R62 ;  /* 0x0000003e00057308 */ /* 0x000e620000000800 */
[----:B------:R-:W-:Y:S01]  /*af40*/  SHF.L.U32 R53, R63, 0x17, RZ ;  /* 0x000000173f357819 */ /* 0x000fe200000006ff */
[----:B--2---:R-:W-:Y:S01]  /*af50*/  FFMA R51, R51, R54, 1 ;  /* 0x3f80000033337423 */ /* 0x004fe20000000036 */
[----:B------:R-:W-:Y:S01]  /*af60*/  SHF.L.U32 R65, R65, 0x17, RZ ;  /* 0x0000001741417819 */ /* 0x000fe200000006ff */
[----:B------:R-:W-:Y:S01]  /*af70*/  FFMA R50, R50, R3, 1 ;  /* 0x3f80000032327423 */ /* 0x000fe20000000003 */
[----:B------:R-:W-:-:S03]  /*af80*/  SHF.L.U32 R55, R67, 0x17, RZ ;  /* 0x0000001743377819 */ /* 0x000fc600000006ff */
[----:B------:R-:W2:Y:S01]  /*af90*/  MUFU.EX2 R0, R31 ;  /* 0x0000001f00007308 */ /* 0x000ea20000000800 */
[----:B---3--:R-:W-:-:S07]  /*afa0*/  FFMA R59, R59, R32, 1 ;  /* 0x3f8000003b3b7423 */ /* 0x008fce0000000020 */
[----:B------:R-:W3:Y:S01]  /*afb0*/  MUFU.EX2 R4, R4 ;  /* 0x0000000400047308 */ /* 0x000ee20000000800 */
[----:B-1----:R-:W-:-:S07]  /*afc0*/  FFMA R52, R52, R5, 1 ;  /* 0x3f80000034347423 */ /* 0x002fce0000000005 */
[----:B------:R-:W1:Y:S01]  /*afd0*/  MUFU.EX2 R28, R29 ;  /* 0x0000001d001c7308 */ /* 0x000e620000000800 */
[----:B--2---:R-:W-:Y:S01]  /*afe0*/  FFMA R53, R53, R0, 1 ;  /* 0x3f80000035357423 */ /* 0x004fe20000000000 */
[----:B---3--:R-:W-:Y:S01]  /*aff0*/  FFMA R54, R65, R4, 1 ;  /* 0x3f80000041367423 */ /* 0x008fe20000000004 */
[----:B-1----:R-:W-:Y:S01]  /*b000*/  FFMA R55, R55, R28, 1 ;  /* 0x3f80000037377423 */ /* 0x002fe2000000001c */
[----:B------:R-:W-:Y:S06]  /*b010*/  @P2 BRA `(.L_x_174) ;  /* 0x0000000000142947 */ /* 0x000fec0003800000 */
[----:B------:R-:W-:Y:S02]  /*b020*/  MOV R0, R69 ;  /* 0x0000004500007202 */ /* 0x000fe40000000f00 */
[----:B------:R-:W-:-:S07]  /*b030*/  MOV R4, 0xb050 ;  /* 0x0000b05000047802 */ /* 0x000fce0000000f00 */
[----:B------:R-:W-:Y:S05]  /*b040*/  CALL.REL.NOINC `($__internal_0_$__cuda_sm20_rcp_rn_f32_slowpath) ;  /* 0x0000010000687944 */ /* 0x000fea0003c00000 */
[----:B------:R-:W-:Y:S01]  /*b050*/  MOV R56, R0 ;  /* 0x0000000000387202 */ /* 0x000fe20000000f00 */
[----:B------:R-:W-:Y:S06]  /*b060*/  BRA `(.L_x_175) ;  /* 0x0000000000107947 */ /* 0x000fec0003800000 */
.L_x_174:
[----:B------:R-:W1:Y:S02]  /*b070*/  MUFU.RCP R56, R69 ;  /* 0x0000004500387308 */ /* 0x000e640000001000 */
[----:B-1----:R-:W-:-:S04]  /*b080*/  FFMA R0, R69, R56, -1 ;  /* 0xbf80000045007423 */ /* 0x002fc80000000038 */
[----:B------:R-:W-:-:S04]  /*b090*/  FADD.FTZ R3, -R0, -RZ ;  /* 0x800000ff00037221 */ /* 0x000fc80000010100 */
[----:B------:R-:W-:-:S07]  /*b0a0*/  FFMA R56, R56, R3, R56 ;  /* 0x0000000338387223 */ /* 0x000fce0000000038 */
.L_x_175:
[----:B------:R-:W-:Y:S05]  /*b0b0*/  BSYNC B1 ;  /* 0x0000000000017941 */ /* 0x000fea0003800000 */
.L_x_173:
        /* <DEDUP_REMOVED lines=10> */
.L_x_177:
[----:B------:R-:W1:Y:S02]  /*b160*/  MUFU.RCP R57, R58 ;  /* 0x0000003a00397308 */ /* 0x000e640000001000 */
[----:B-1----:R-:W-:-:S04]  /*b170*/  FFMA R0, R58, R57, -1 ;  /* 0xbf8000003a007423 */ /* 0x002fc80000000039 */
[----:B------:R-:W-:-:S04]  /*b180*/  FADD.FTZ R0, -R0, -RZ ;  /* 0x800000ff00007221 */ /* 0x000fc80000010100 */
[----:B------:R-:W-:-:S07]  /*b190*/  FFMA R57, R57, R0, R57 ;  /* 0x0000000039397223 */ /* 0x000fce0000000039 */
.L_x_178:
[----:B------:R-:W-:Y:S05]  /*b1a0*/  BSYNC B1 ;  /* 0x0000000000017941 */ /* 0x000fea0003800000 */
.L_x_176:
        /* <DEDUP_REMOVED lines=10> */
.L_x_180:
[----:B------:R-:W1:Y:S02]  /*b250*/  MUFU.RCP R58, R59 ;  /* 0x0000003b003a7308 */ /* 0x000e640000001000 */
[----:B-1----:R-:W-:-:S04]  /*b260*/  FFMA R0, R59, R58, -1 ;  /* 0xbf8000003b007423 */ /* 0x002fc8000000003a */
[----:B------:R-:W-:-:S04]  /*b270*/  FADD.FTZ R3, -R0, -RZ ;  /* 0x800000ff00037221 */ /* 0x000fc80000010100 */
[----:B------:R-:W-:-:S07]  /*b280*/  FFMA R58, R58, R3, R58 ;  /* 0x000000033a3a7223 */ /* 0x000fce000000003a */
.L_x_181:
[----:B------:R-:W-:Y:S05]  /*b290*/  BSYNC B1 ;  /* 0x0000000000017941 */ /* 0x000fea0003800000 */
.L_x_179:
        /* <DEDUP_REMOVED lines=10> */
.L_x_183:
[----:B------:R-:W1:Y:S02]  /*b340*/  MUFU.RCP R0, R43 ;  /* 0x0000002b00007308 */ /* 0x000e640000001000 */
[----:B-1----:R-:W-:-:S04]  /*b350*/  FFMA R3, R43, R0, -1 ;  /* 0xbf8000002b037423 */ /* 0x002fc80000000000 */
[----:B------:R-:W-:-:S04]  /*b360*/  FADD.FTZ R3, -R3, -RZ ;  /* 0x800000ff03037221 */ /* 0x000fc80000010100 */
[----:B------:R-:W-:-:S07]  /*b370*/  FFMA R59, R0, R3, R0 ;  /* 0x00000003003b7223 */ /* 0x000fce0000000000 */
.L_x_184:
[----:B------:R-:W-:Y:S05]  /*b380*/  BSYNC B1 ;  /* 0x0000000000017941 */ /* 0x000fea0003800000 */
.L_x_182:
        /* <DEDUP_REMOVED lines=10> */
.L_x_186:
[----:B------:R-:W1:Y:S02]  /*b430*/  MUFU.RCP R3, R44 ;  /* 0x0000002c00037308 */ /* 0x000e640000001000 */
[----:B-1----:R-:W-:-:S04]  /*b440*/  FFMA R0, R44, R3, -1 ;  /* 0xbf8000002c007423 */ /* 0x002fc80000000003 */
[----:B------:R-:W-:-:S04]  /*b450*/  FADD.FTZ R0, -R0, -RZ ;  /* 0x800000ff00007221 */ /* 0x000fc80000010100 */
[----:B------:R-:W-:-:S07]  /*b460*/  FFMA R60, R3, R0, R3 ;  /* 0x00000000033c7223 */ /* 0x000fce0000000003 */
.L_x_187:
[----:B------:R-:W-:Y:S05]  /*b470*/  BSYNC B1 ;  /* 0x0000000000017941 */ /* 0x000fea0003800000 */
.L_x_185:
        /* <DEDUP_REMOVED lines=10> */
.L_x_189:
[----:B------:R-:W1:Y:S02]  /*b520*/  MUFU.RCP R0, R45 ;  /* 0x0000002d00007308 */ /* 0x000e640000001000 */
[----:B-1----:R-:W-:-:S04]  /*b530*/  FFMA R3, R45, R0, -1 ;  /* 0xbf8000002d037423 */ /* 0x002fc80000000000 */
[----:B------:R-:W-:-:S04]  /*b540*/  FADD.FTZ R3, -R3, -RZ ;  /* 0x800000ff03037221 */ /* 0x000fc80000010100 */
[----:B------:R-:W-:-:S07]  /*b550*/  FFMA R43, R0, R3, R0 ;  /* 0x00000003002b7223 */ /* 0x000fce0000000000 */
.L_x_190:
[----:B------:R-:W-:Y:S05]  /*b560*/  BSYNC B1 ;  /* 0x0000000000017941 */ /* 0x000fea0003800000 */
.L_x_188:
        /* <DEDUP_REMOVED lines=10> */
.L_x_192:
[----:B------:R-:W1:Y:S02]  /*b610*/  MUFU.RCP R3, R46 ;  /* 0x0000002e00037308 */ /* 0x000e640000001000 */
[----:B-1----:R-:W-:-:S04]  /*b620*/  FFMA R0, R46, R3, -1 ;  /* 0xbf8000002e007423 */ /* 0x002fc80000000003 */
[----:B------:R-:W-:-:S04]  /*b630*/  FADD.FTZ R0, -R0, -RZ ;  /* 0x800000ff00007221 */ /* 0x000fc80000010100 */
[----:B------:R-:W-:-:S07]  /*b640*/  FFMA R44, R3, R0, R3 ;  /* 0x00000000032c7223 */ /* 0x000fce0000000003 */
.L_x_193:
[----:B------:R-:W-:Y:S05]  /*b650*/  BSYNC B1 ;  /* 0x0000000000017941 */ /* 0x000fea0003800000 */
.L_x_191:
        /* <DEDUP_REMOVED lines=10> */
.L_x_195:
[----:B------:R-:W1:Y:S02]  /*b700*/  MUFU.RCP R46, R47 ;  /* 0x0000002f002e7308 */ /* 0x000e640000001000 */
[----:B-1----:R-:W-:-:S04]  /*b710*/  FFMA R0, R47, R46, -1 ;  /* 0xbf8000002f007423 */ /* 0x002fc8000000002e */
[----:B------:R-:W-:-:S04]  /*b720*/  FADD.FTZ R3, -R0, -RZ ;  /* 0x800000ff00037221 */ /* 0x000fc80000010100 */
[----:B------:R-:W-:-:S07]  /*b730*/  FFMA R46, R46, R3, R46 ;  /* 0x000000032e2e7223 */ /* 0x000fce000000002e */
.L_x_196:
[----:B------:R-:W-:Y:S05]  /*b740*/  BSYNC B1 ;  /* 0x0000000000017941 */ /* 0x000fea0003800000 */
.L_x_194:
        /* <DEDUP_REMOVED lines=10> */
.L_x_198:
[----:B------:R-:W1:Y:S02]  /*b7f0*/  MUFU.RCP R3, R48 ;  /* 0x0000003000037308 */ /* 0x000e640000001000 */
[----:B-1----:R-:W-:-:S04]  /*b800*/  FFMA R0, R48, R3, -1 ;  /* 0xbf80000030007423 */ /* 0x002fc80000000003 */
[----:B------:R-:W-:-:S04]  /*b810*/  FADD.FTZ R0, -R0, -RZ ;  /* 0x800000ff00007221 */ /* 0x000fc80000010100 */
[----:B------:R-:W-:-:S07]  /*b820*/  FFMA R62, R3, R0, R3 ;  /* 0x00000000033e7223 */ /* 0x000fce0000000003 */
.L_x_199:
[----:B------:R-:W-:Y:S05]  /*b830*/  BSYNC B1 ;  /* 0x0000000000017941 */ /* 0x000fea0003800000 */
.L_x_197:
        /* <DEDUP_REMOVED lines=10> */
.L_x_201:
[----:B------:R-:W1:Y:S02]  /*b8e0*/  MUFU.RCP R0, R49 ;  /* 0x0000003100007308 */ /* 0x000e640000001000 */
[----:B-1----:R-:W-:-:S04]  /*b8f0*/  FFMA R3, R49, R0, -1 ;  /* 0xbf80000031037423 */ /* 0x002fc80000000000 */
[----:B------:R-:W-:-:S04]  /*b900*/  FADD.FTZ R3, -R3, -RZ ;  /* 0x800000ff03037221 */ /* 0x000fc80000010100 */
[----:B------:R-:W-:-:S07]  /*b910*/  FFMA R45, R0, R3, R0 ;  /* 0x00000003002d7223 */ /* 0x000fce0000000000 */
.L_x_202:
[----:B------:R-:W-:Y:S05]  /*b920*/  BSYNC B1 ;  /* 0x0000000000017941 */ /* 0x000fea0003800000 */
.L_x_200:
        /* <DEDUP_REMOVED lines=10> */
.L_x_204:
[----:B------:R-:W1:Y:S02]  /*b9d0*/  MUFU.RCP R3, R50 ;  /* 0x0000003200037308 */ /* 0x000e640000001000 */
[----:B-1----:R-:W-:-:S04]  /*b9e0*/  FFMA R0, R50, R3, -1 ;  /* 0xbf80000032007423 */ /* 0x002fc80000000003 */
[----:B------:R-:W-:-:S04]  /*b9f0*/  FADD.FTZ R0, -R0, -RZ ;  /* 0x800000ff00007221 */ /* 0x000fc80000010100 */
[----:B------:R-:W-:-:S07]  /*ba00*/  FFMA R48, R3, R0, R3 ;  /* 0x0000000003307223 */ /* 0x000fce0000000003 */
.L_x_205:
[----:B------:R-:W-:Y:S05]  /*ba10*/  BSYNC B1 ;  /* 0x0000000000017941 */ /* 0x000fea0003800000 */
.L_x_203:
        /* <DEDUP_REMOVED lines=10> */
.L_x_207:
[----:B------:R-:W1:Y:S02]  /*bac0*/  MUFU.RCP R0, R51 ;  /* 0x0000003300007308 */ /* 0x000e640000001000 */
[----:B-1----:R-:W-:-:S04]  /*bad0*/  FFMA R3, R51, R0, -1 ;  /* 0xbf80000033037423 */ /* 0x002fc80000000000 */
[----:B------:R-:W-:-:S04]  /*bae0*/  FADD.FTZ R3, -R3, -RZ ;  /* 0x800000ff03037221 */ /* 0x000fc80000010100 */
[----:B------:R-:W-:-:S07]  /*baf0*/  FFMA R47, R0, R3, R0 ;  /* 0x00000003002f7223 */ /* 0x000fce0000000000 */
.L_x_208:
[----:B------:R-:W-:Y:S05]  /*bb00*/  BSYNC B1 ;  /* 0x0000000000017941 */ /* 0x000fea0003800000 */
.L_x_206:
        /* <DEDUP_REMOVED lines=10> */
.L_x_210:
[----:B------:R-:W1:Y:S02]  /*bbb0*/  MUFU.RCP R3, R52 ;  /* 0x0000003400037308 */ /* 0x000e640000001000 */
[----:B-1----:R-:W-:-:S04]  /*bbc0*/  FFMA R0, R52, R3, -1 ;  /* 0xbf80000034007423 */ /* 0x002fc80000000003 */
[----:B------:R-:W-:-:S04]  /*bbd0*/  FADD.FTZ R0, -R0, -RZ ;  /* 0x800000ff00007221 */ /* 0x000fc80000010100 */
[----:B------:R-:W-:-:S07]  /*bbe0*/  FFMA R50, R3, R0, R3 ;  /* 0x0000000003327223 */ /* 0x000fce0000000003 */
.L_x_211:
[----:B------:R-:W-:Y:S05]  /*bbf0*/  BSYNC B1 ;  /* 0x0000000000017941 */ /* 0x000fea0003800000 */
.L_x_209:
        /* <DEDUP_REMOVED lines=10> */
.L_x_213:
[----:B------:R-:W1:Y:S02]  /*bca0*/  MUFU.RCP R0, R53 ;  /* 0x0000003500007308 */ /* 0x000e640000001000 */
[----:B-1----:R-:W-:-:S04]  /*bcb0*/  FFMA R3, R53, R0, -1 ;  /* 0xbf80000035037423 */ /* 0x002fc80000000000 */
[----:B------:R-:W-:-:S04]  /*bcc0*/  FADD.FTZ R3, -R3, -RZ ;  /* 0x800000ff03037221 */ /* 0x000fc80000010100 */
[----:B------:R-:W-:-:S07]  /*bcd0*/  FFMA R49, R0, R3, R0 ;  /* 0x0000000300317223 */ /* 0x000fce0000000000 */
.L_x_214:
[----:B------:R-:W-:Y:S05]  /*bce0*/  BSYNC B1 ;  /* 0x0000000000017941 */ /* 0x000fea0003800000 */
.L_x_212:
        /* <DEDUP_REMOVED lines=10> */
.L_x_216:
[----:B------:R-:W1:Y:S02]  /*bd90*/  MUFU.RCP R3, R54 ;  /* 0x0000003600037308 */ /* 0x000e640000001000 */
[----:B-1----:R-:W-:-:S04]  /*bda0*/  FFMA R0, R54, R3, -1 ;  /* 0xbf80000036007423 */ /* 0x002fc80000000003 */
[----:B------:R-:W-:-:S04]  /*bdb0*/  FADD.FTZ R0, -R0, -RZ ;  /* 0x800000ff00007221 */ /* 0x000fc80000010100 */
[----:B------:R-:W-:-:S07]  /*bdc0*/  FFMA R52, R3, R0, R3 ;  /* 0x0000000003347223 */ /* 0x000fce0000000003 */
.L_x_217:
[----:B------:R-:W-:Y:S05]  /*bdd0*/  BSYNC B1 ;  /* 0x0000000000017941 */ /* 0x000fea0003800000 */
.L_x_215:
        /* <DEDUP_REMOVED lines=9> */
.L_x_219:
[----:B------:R-:W1:Y:S02]  /*be70*/  MUFU.RCP R0, R55 ;  /* 0x0000003700007308 */ /* 0x000e640000001000 */
[----:B-1----:R-:W-:-:S04]  /*be80*/  FFMA R3, R55, R0, -1 ;  /* 0xbf80000037037423 */ /* 0x002fc80000000000 */
[----:B------:R-:W-:-:S04]  /*be90*/  FADD.FTZ R3, -R3, -RZ ;  /* 0x800000ff03037221 */ /* 0x000fc80000010100 */
[----:B------:R-:W-:-:S07]  /*bea0*/  FFMA R0, R0, R3, R0 ;  /* 0x0000000300007223 */ /* 0x000fce0000000000 */
.L_x_220:
[----:B------:R-:W-:Y:S05]  /*beb0*/  BSYNC B1 ;  /* 0x0000000000017941 */ /* 0x000fea0003800000 */
.L_x_218:
        /* <DEDUP_REMOVED lines=26> */
.L_x_221:
        /* <DEDUP_REMOVED lines=27> */
.L_x_223:
[----:B------:R-:W-:Y:S05]  /*c210*/  BSYNC B0 ;  /* 0x0000000000007941 */ /* 0x000fea0003800000 */
.L_x_222:
[----:B------:R-:W-:Y:S04]  /*c220*/  BSSY B0, `(.L_x_224) ;  /* 0x000003c000007945 */ /* 0x000fe80003800000 */
[----:B------:R-:W-:Y:S05]  /*c230*/  @P0 BRA `(.L_x_225) ;  /* 0x0000000000e80947 */ /* 0x000fea0003800000 */
[----:B------:R-:W2:Y:S02]  /*c240*/  LDL R0, [R1+0xcc] ;  /* 0x0000cc0001007983 */ /* 0x000ea40000100800 */
[----:B--2---:R-:W-:-:S13]  /*c250*/  ISETP.NE.AND P3, PT, R0, 0x3, PT ;  /* 0x000000030000780c */ /* 0x004fda0003f65270 */
[----:B------:R-:W-:Y:S05]  /*c260*/  @!P3 BRA `(.L_x_226) ;  /* 0x000000000004b947 */ /* 0x000fea0003800000 */
[----:B------:R-:W-:Y:S01]  /*c270*/  BPT.TRAP 0x1 ;  /* 0x000000040000795c */ /* 0x000fe20000300000 */
.L_x_226:
[----:B------:R-:W2:Y:S04]  /*c280*/  LDL R0, [R1+0xb4] ;  /* 0x0000b40001007983 */ /* 0x000ea80000100800 */
[----:B------:R-:W3:Y:S01]  /*c290*/  LDL R3, [R1+0xb8] ;  /* 0x0000b80001037983 */ /* 0x000ee20000100800 */
[----:B------:R-:W-:Y:S01]  /*c2a0*/  BSSY B1, `(.L_x_227) ;  /* 0x0000005000017945 */ /* 0x000fe20003800000 */
[----:B--2---:R-:W-:Y:S02]  /*c2b0*/  LEA R0, R0, UR43, 0x3 ;  /* 0x0000002b00007c11 */ /* 0x004fe4000f8e18ff */
[----:B---3--:R-:W-:-:S04]  /*c2c0*/  SHF.L.U32 R3, R3, 0x1f, RZ ;  /* 0x0000001f03037819 */ /* 0x008fc800000006ff */
[----:B------:R-:W1:Y:S02]  /*c2d0*/  SYNCS.PHASECHK.TRANS64.TRYWAIT P2, [R0+URZ+0x80], R3 ;  /* 0x00008003000075a7 */ /* 0x000e64000804017f */
[----:B-1----:R-:W-:Y:S05]  /*c2e0*/  @!P2 BRA `(.L_x_228) ;  /* 0x000000e40068a947 */ /* 0x002fea0003800000 */
.L_x_626:
[----:B------:R-:W-:Y:S05]  /*c2f0*/  BSYNC B1 ;  /* 0x0000000000017941 */ /* 0x000fea0003800000 */
.L_x_227:
        /* <DEDUP_REMOVED lines=18> */
.L_x_230:
[----:B------:R-:W-:Y:S05]  /*c420*/  BSYNC B1 ;  /* 0x0000000000017941 */ /* 0x000fea0003800000 */
.L_x_229:
        /* <DEDUP_REMOVED lines=8> */
.L_x_231:
[----:B------:R-:W3:Y:S04]  /*c4b0*/  LDL.LU R4, [R1+0xb4] ;  /* 0x0000b40001047983 */ /* 0x000ee80000300800 */
[----:B------:R-:W4:Y:S01]  /*c4c0*/  LDL.LU R5, [R1+0xb8] ;  /* 0x0000b80001057983 */ /* 0x000f220000300800 */
[C---:B-1----:R-:W-:Y:S02]  /*c4d0*/  LEA R0, R14.reuse, UR43, 0x3 ;  /* 0x0000002b0e007c11 */ /* 0x042fe4000f8e18ff */
[----:B------:R-:W-:Y:S01]  /*c4e0*/  IADD3 R14, R14, 0x1, RZ ;  /* 0x000000010e0e7810 */ /* 0x000fe20007ffe0ff */
[----:B------:R-:W1:Y:S01]  /*c4f0*/  S2R R3, SR_CgaCtaId ;  /* 0x0000000000037919 */ /* 0x000e620000008800 */
[----:B------:R-:W-:Y:S02]  /*c500*/  IADD3 R0, R0, 0xa0, RZ ;  /* 0x000000a000007810 */ /* 0x000fe40007ffe0ff */
[----:B------:R-:W-:-:S04]  /*c510*/  ISETP.NE.AND P2, PT, R14, 0x4, PT ;  /* 0x000000040e00780c */ /* 0x000fc80003f45270 */
[----:B------:R-:W-:Y:S02]  /*c520*/  SEL R14, R14, RZ, P2 ;  /* 0x000000ff0e0e7207 */ /* 0x000fe40001000000 */
[----:B-1----:R-:W-:-:S04]  /*c530*/  PRMT R0, R3, 0x654, R0 ;  /* 0x0000065403007816 */ /* 0x002fc80000000000 */
[----:B--2---:R1:W-:Y:S02]  /*c540*/  SYNCS.ARRIVE.TRANS64.RED.A1T0 RZ, [R0+URZ], RZ ;  /* 0x000000ff00ff79a7 */ /* 0x0043e4000810043f */
[----:B-1----:R-:W-:-:S04]  /*c550*/  SEL R0, RZ, 0x1, P2 ;  /* 0x00000001ff007807 */ /* 0x002fc80001000000 */
[----:B------:R-:W-:Y:S02]  /*c560*/  LOP3.LUT R13, R13, R0, RZ, 0x3c, !PT ;  /* 0x000000000d0d7212 */ /* 0x000fe400078e3cff */
[----:B---3--:R-:W-:-:S04]  /*c570*/  IADD3 R3, R4, 0x1, RZ ;  /* 0x0000000104037810 */ /* 0x008fc80007ffe0ff */
[----:B------:R-:W-:-:S04]  /*c580*/  ISETP.NE.AND P3, PT, R3, 0x4, PT ;  /* 0x000000040300780c */ /* 0x000fc80003f65270 */
[----:B------:R-:W-:Y:S02]  /*c590*/  SEL R4, RZ, 0x1, P3 ;  /* 0x00000001ff047807 */ /* 0x000fe40001800000 */
[----:B------:R-:W-:Y:S02]  /*c5a0*/  SEL R0, R3, RZ, P3 ;  /* 0x000000ff03007207 */ /* 0x000fe40001800000 */
[----:B----4-:R-:W-:-:S03]  /*c5b0*/  LOP3.LUT R5, R5, R4, RZ, 0x3c, !PT ;  /* 0x0000000405057212 */ /* 0x010fc600078e3cff */
[----:B------:R1:W-:Y:S04]  /*c5c0*/  STL [R1+0xb4], R0 ;  /* 0x0000b40001007387 */ /* 0x0003e80000100800 */
[----:B------:R1:W-:Y:S02]  /*c5d0*/  STL [R1+0xb8], R5 ;  /* 0x0000b80501007387 */ /* 0x0003e40000100800 */
.L_x_225:
[----:B------:R-:W-:Y:S05]  /*c5e0*/  BSYNC B0 ;  /* 0x0000000000007941 */ /* 0x000fea0003800000 */
.L_x_224:
        /* <DEDUP_REMOVED lines=16> */
[----:B------:R-:W-:Y:S01]  /*c6f0*/  FMUL R25, R2, R175 ;  /* 0x000000af02197220 */ /* 0x000fe20000400000 */
[----:B------:R-:W-:Y:S01]  /*c700*/  MOV R64, 0x3bbb989d ;  /* 0x3bbb989d00407802 */ /* 0x000fe20000000f00 */
[C---:B------:R-:W-:Y:S01]  /*c710*/  FFMA R21, R16.reuse, R4, R21 ;  /* 0x0000000410157223 */ /* 0x040fe20000000015 */
[--C-:B------:R-:W-:Y:S02]  /*c720*/  HADD2.F32 R4, -RZ, R27.reuse.H1_H1 ;  /* 0x3000001bff047230 */ /* 0x100fe40000004100 */
[----:B------:R-:W-:Y:S01]  /*c730*/  FFMA R24, R16, R0, R3 ;  /* 0x0000000010187223 */ /* 0x000fe20000000003 */
[----:B------:R-:W-:-:S02]  /*c740*/  HADD2.F32 R0, -RZ, R27.H0_H0 ;  /* 0x2000001bff007230 */ /* 0x000fc40000004100 */
[C---:B------:R-:W-:Y:S01]  /*c750*/  FMUL R27, R2.reuse, R173 ;  /* 0x000000ad021b7220 */ /* 0x040fe20000400000 */
[----:B------:R-:W-:Y:S01]  /*c760*/  FMUL R5, R2, R174 ;  /* 0x000000ae02057220 */ /* 0x000fe20000400000 */
[----:B------:R-:W-:Y:S01]  /*c770*/  F2FP.F16.E4M3.UNPACK_B R3, R8 ;  /* 0x00000008ff03723e */ /* 0x000fe200020006ff */
[C---:B------:R-:W-:Y:S01]  /*c780*/  FFMA R25, R16.reuse, R26, R25 ;  /* 0x0000001a10197223 */ /* 0x040fe20000000019 */
[C---:B------:R-:W-:Y:S01]  /*c790*/  FFMA R27, R16.reuse, R0, R27 ;  /* 0x00000000101b7223 */ /* 0x040fe2000000001b */
[----:B------:R-:W-:Y:S01]  /*c7a0*/  MOV R66, 0x437c0000 ;  /* 0x437c000000427802 */ /* 0x000fe20000000f00 */
[----:B------:R-:W-:Y:S01]  /*c7b0*/  FFMA R26, R16, R28, R5 ;  /* 0x0000001c101a7223 */ /* 0x000fe20000000005 */
[----:B------:R-:W-:Y:S01]  /*c7c0*/  FFMA.SAT R0, -R15, R64, 0.5 ;  /* 0x3f0000000f007423 */ /* 0x000fe20000002140 */
[--C-:B------:R-:W-:Y:S02]  /*c7d0*/  HADD2.F32 R28, -RZ, R3.reuse.H0_H0 ;  /* 0x20000003ff1c7230 */ /* 0x100fe40000004100 */
[C---:B------:R-:W-:Y:S01]  /*c7e0*/  FMUL R35, R2.reuse, R171 ;  /* 0x000000ab02237220 */ /* 0x040fe20000400000 */
[----:B------:R-:W-:Y:S01]  /*c7f0*/  FMUL R33, R2, R172 ;  /* 0x000000ac02217220 */ /* 0x000fe20000400000 */
[----:B------:R-:W-:Y:S01]  /*c800*/  FFMA.SAT R5, -R20, R64, 0.5 ;  /* 0x3f00000014057423 */ /* 0x000fe20000002140 */
[----:B------:R-:W-:Y:S01]  /*c810*/  FFMA.RM R0, R0, R66, 12582913 ;  /* 0x4b40000100007423 */ /* 0x000fe20000004042 */
[----:B------:R-:W-:-:S02]  /*c820*/  HADD2.F32 R36, -RZ, R3.H1_H1 ;  /* 0x30000003ff247230 */ /* 0x000fc40000004100 */
[----:B------:R-:W-:Y:S01]  /*c830*/  FMUL R3, R2, R170 ;  /* 0x000000aa02037220 */ /* 0x000fe20000400000 */
[C---:B------:R-:W-:Y:S01]  /*c840*/  FFMA R35, R16.reuse, R28, R35 ;  /* 0x0000001c10237223 */ /* 0x040fe20000000023 */
[----:B------:R-:W-:Y:S01]  /*c850*/  FFMA R33, R16, R4, R33 ;  /* 0x0000000410217223 */ /* 0x000fe20000000021 */
[----:B------:R-:W-:Y:S01]  /*c860*/  FFMA.RM R28, R5, R66, 12582913 ;  /* 0x4b400001051c7423 */ /* 0x000fe20000004042 */
[----:B------:R-:W-:Y:S01]  /*c870*/  F2FP.F16.E4M3.UNPACK_B R34, R8.H1 ;  /* 0x00000008ff22723e */ /* 0x000fe200030006ff */
[----:B------:R-:W-:Y:S01]  /*c880*/  FADD R4, R0, -12583039 ;  /* 0xcb40007f00047421 */ /* 0x000fe20000000000 */
[----:B------:R-:W-:Y:S01]  /*c890*/  FFMA R36, R16, R36, R3 ;  /* 0x0000002410247223 */ /* 0x000fe20000000003 */
[----:B------:R-:W-:Y:S01]  /*c8a0*/  FADD R3, R28, -12583039 ;  /* 0xcb40007f1c037421 */ /* 0x000fe20000000000 */
[----:B------:R-:W-:Y:S01]  /*c8b0*/  FFMA.SAT R5, -R21, R64, 0.5 ;  /* 0x3f00000015057423 */ /* 0x000fe20000002140 */
[----:B------:R-:W-:Y:S01]  /*c8c0*/  FFMA R4, -R15, 1.4426950216293334961, -R4 ;  /* 0x3fb8aa3b0f047823 */ /* 0x000fe20000000904 */
[----:B------:R-:W-:-:S02]  /*c8d0*/  HADD2.F32 R29, -RZ, R34.H0_H0 ;  /* 0x20000022ff1d7230 */ /* 0x000fc40000004100 */
[----:B------:R-:W-:Y:S01]  /*c8e0*/  FFMA.SAT R31, -R24, R64, 0.5 ;  /* 0x3f000000181f7423 */ /* 0x000fe20000002140 */
[----:B------:R-:W-:Y:S01]  /*c8f0*/  FMUL R37, R2, R169 ;  /* 0x000000a902257220 */ /* 0x000fe20000400000 */
[----:B------:R-:W-:Y:S01]  /*c900*/  FFMA R3, -R20, 1.4426950216293334961, -R3 ;  /* 0x3fb8aa3b14037823 */ /* 0x000fe20000000903 */
[----:B------:R-:W-:Y:S01]  /*c910*/  FFMA R4, -R15, 1.925963033500011079e-08, R4 ;  /* 0x32a570600f047823 */ /* 0x000fe20000000104 */
[-C--:B------:R-:W-:Y:S01]  /*c920*/  FFMA.RM R30, R5, R66.reuse, 12582913 ;  /* 0x4b400001051e7423 */ /* 0x080fe20000004042 */
[----:B------:R-:W-:Y:S02]  /*c930*/  HADD2.F32 R40, -RZ, R34.H1_H1 ;  /* 0x30000022ff287230 */ /* 0x000fe40000004100 */
[----:B------:R-:W-:Y:S01]  /*c940*/  FFMA.RM R34, R31, R66, 12582913 ;  /* 0x4b4000011f227423 */ /* 0x000fe20000004042 */
[----:B------:R-:W-:Y:S01]  /*c950*/  FFMA.SAT R38, -R25, R64, 0.5 ;  /* 0x3f00000019267423 */ /* 0x000fe20000002140 */
[----:B------:R-:W-:Y:S01]  /*c960*/  FFMA R37, R16, R29, R37 ;  /* 0x0000001d10257223 */ /* 0x000fe20000000025 */
[----:B------:R-:W-:Y:S01]  /*c970*/  FFMA R29, -R20, 1.925963033500011079e-08, R3 ;  /* 0x32a57060141d7823 */ /* 0x000fe20000000103 */
[----:B------:R1:W2:Y:S01]  /*c980*/  MUFU.EX2 R5, R4 ;  /* 0x0000000400057308 */ /* 0x0002a20000000800 */
[----:B------:R-:W-:Y:S01]  /*c990*/  FADD R32, R30, -12583039 ;  /* 0xcb40007f1e207421 */ /* 0x000fe20000000000 */
[----:B------:R-:W-:Y:S01]  /*c9a0*/  FMUL R3, R2, R168 ;  /* 0x000000a802037220 */ /* 0x000fe20000400000 */
[----:B------:R-:W-:Y:S01]  /*c9b0*/  FFMA.SAT R41, -R26, R64, 0.5 ;  /* 0x3f0000001a297423 */ /* 0x000fe20000002140 */
[----:B------:R-:W-:Y:S01]  /*c9c0*/  FADD R31, R34, -12583039 ;  /* 0xcb40007f221f7421 */ /* 0x000fe20000000000 */
[----:B------:R-:W-:Y:S01]  /*c9d0*/  FFMA R32, -R21, 1.4426950216293334961, -R32 ;  /* 0x3fb8aa3b15207823 */ /* 0x000fe20000000920 */
[----:B------:R-:W-:Y:S01]  /*c9e0*/  F2FP.F16.E4M3.UNPACK_B R46, R9 ;  /* 0x00000009ff2e723e */ /* 0x000fe200020006ff */
[-C--:B------:R-:W-:Y:S01]  /*c9f0*/  FFMA.RM R44, R41, R66.reuse, 12582913 ;  /* 0x4b400001292c7423 */ /* 0x080fe20000004042 */
[----:B------:R-:W-:Y:S01]  /*ca00*/  FFMA R39, -R24, 1.4426950216293334961, -R31 ;  /* 0x3fb8aa3b18277823 */ /* 0x000fe2000000091f */
[----:B-1----:R-:W-:Y:S01]  /*ca10*/  FFMA.RM R4, R38, R66, 12582913 ;  /* 0x4b40000126047423 */ /* 0x002fe20000004042 */
[----:B------:R-:W-:Y:S01]  /*ca20*/  FFMA R38, R16, R40, R3 ;  /* 0x0000002810267223 */ /* 0x000fe20000000003 */
[----:B------:R-:W-:Y:S01]  /*ca30*/  FFMA R32, -R21, 1.925963033500011079e-08, R32 ;  /* 0x32a5706015207823 */ /* 0x000fe20000000120 */
[----:B------:R-:W-:Y:S01]  /*ca40*/  FADD R41, R44, -12583039 ;  /* 0xcb40007f2c297421 */ /* 0x000fe20000000000 */
[----:B------:R-:W-:Y:S01]  /*ca50*/  FADD R40, R4, -12583039 ;  /* 0xcb40007f04287421 */ /* 0x000fe20000000000 */
[----:B------:R-:W-:Y:S01]  /*ca60*/  FFMA R3, -R24, 1.925963033500011079e-08, R39 ;  /* 0x32a5706018037823 */ /* 0x000fe20000000127 */
[----:B------:R-:W-:Y:S01]  /*ca70*/  FFMA.SAT R42, -R27, R64, 0.5 ;  /* 0x3f0000001b2a7423 */ /* 0x000fe20000002140 */
[----:B------:R-:W-:-:S02]  /*ca80*/  HADD2.F32 R45, -RZ, R46.H0_H0 ;  /* 0x2000002eff2d7230 */ /* 0x000fc40000004100 */
[C---:B------:R-:W-:Y:S01]  /*ca90*/  FFMA R40, -R25.reuse, 1.4426950216293334961, -R40 ;  /* 0x3fb8aa3b19287823 */ /* 0x040fe20000000928 */
[----:B------:R1:W-:Y:S01]  /*caa0*/  MUFU.EX2 R31, R32 ;  /* 0x00000020001f7308 */ /* 0x0003e20000000800 */
[----:B------:R-:W-:Y:S01]  /*cab0*/  FMUL R39, R2, R167 ;  /* 0x000000a702277220 */ /* 0x000fe20000400000 */
[----:B------:R-:W-:Y:S01]  /*cac0*/  FFMA R41, -R26, 1.4426950216293334961, -R41 ;  /* 0x3fb8aa3b1a297823 */ /* 0x000fe20000000929 */
[----:B------:R-:W-:Y:S02]  /*cad0*/  HADD2.F32 R50, -RZ, R46.H1_H1 ;  /* 0x3000002eff327230 */ /* 0x000fe40000004100 */
[----:B------:R-:W-:Y:S01]  /*cae0*/  FFMA R40, -R25, 1.925963033500011079e-08, R40 ;  /* 0x32a5706019287823 */ /* 0x000fe20000000128 */
[----:B------:R-:W-:Y:S01]  /*caf0*/  FFMA.SAT R46, -R33, R64, 0.5 ;  /* 0x3f000000212e7423 */ /* 0x000fe20000002140 */
[----:B------:R-:W-:Y:S01]  /*cb00*/  F2FP.F16.E4M3.UNPACK_B R55, R9.H1 ;  /* 0x00000009ff37723e */ /* 0x000fe200030006ff */
[----:B------:R-:W-:Y:S01]  /*cb10*/  FFMA R39, R16, R45, R39 ;  /* 0x0000002d10277223 */ /* 0x000fe20000000027 */
[----:B------:R3:W-:Y:S01]  /*cb20*/  MUFU.EX2 R43, R3 ;  /* 0x00000003002b7308 */ /* 0x0007e20000000800 */
[-C--:B-1----:R-:W-:Y:S01]  /*cb30*/  FFMA.RM R32, R42, R66.reuse, 12582913 ;  /* 0x4b4000012a207423 */ /* 0x082fe20000004042 */
[----:B------:R-:W-:Y:S01]  /*cb40*/  FFMA R41, -R26, 1.925963033500011079e-08, R41 ;  /* 0x32a570601a297823 */ /* 0x000fe20000000129 */
[----:B------:R-:W-:Y:S01]  /*cb50*/  FFMA.RM R46, R46, R66, 12582913 ;  /* 0x4b4000012e2e7423 */ /* 0x000fe20000004042 */
[----:B------:R-:W-:-:S02]  /*cb60*/  HADD2.F32 R53, -RZ, R55.H0_H0 ;  /* 0x20000037ff357230 */ /* 0x000fc40000004100 */
[----:B------:R-:W-:Y:S01]  /*cb70*/  FADD R42, R32, -12583039 ;  /* 0xcb40007f202a7421 */ /* 0x000fe20000000000 */
[----:B------:R-:W-:Y:S01]  /*cb80*/  FFMA.SAT R49, -R35, R64, 0.5 ;  /* 0x3f00000023317423 */ /* 0x000fe20000002140 */
[----:B------:R-:W-:Y:S01]  /*cb90*/  FADD R48, R46, -12583039 ;  /* 0xcb40007f2e307421 */ /* 0x000fe20000000000 */
[----:B------:R1:W4:Y:S01]  /*cba0*/  MUFU.EX2 R45, R40 ;  /* 0x00000028002d7308 */ /* 0x0003220000000800 */
[----:B---3--:R-:W-:Y:S01]  /*cbb0*/  FMUL R3, R2, R166 ;  /* 0x000000a602037220 */ /* 0x008fe20000400000 */
[----:B------:R-:W-:Y:S01]  /*cbc0*/  FFMA R42, -R27, 1.4426950216293334961, -R42 ;  /* 0x3fb8aa3b1b2a7823 */ /* 0x000fe2000000092a */
[----:B------:R-:W-:Y:S01]  /*cbd0*/  FFMA R48, -R33, 1.4426950216293334961, -R48 ;  /* 0x3fb8aa3b21307823 */ /* 0x000fe20000000930 */
[-C--:B------:R-:W-:Y:S01]  /*cbe0*/  FFMA.SAT R57, -R38, R64.reuse, 0.5 ;  /* 0x3f00000026397423 */ /* 0x080fe20000002140 */
[----:B------:R-:W-:Y:S01]  /*cbf0*/  FFMA.SAT R58, -R39, R64, 0.5 ;  /* 0x3f000000273a7423 */ /* 0x000fe20000002140 */
[----:B------:R-:W-:Y:S01]  /*cc00*/  FFMA R42, -R27, 1.925963033500011079e-08, R42 ;  /* 0x32a570601b2a7823 */ /* 0x000fe2000000012a */
[----:B------:R-:W-:Y:S01]  /*cc10*/  FFMA R48, -R33, 1.925963033500011079e-08, R48 ;  /* 0x32a5706021307823 */ /* 0x000fe20000000130 */
[----:B------:R3:W-:Y:S01]  /*cc20*/  MUFU.EX2 R47, R41 ;  /* 0x00000029002f7308 */ /* 0x0007e20000000800 */
[----:B-1----:R-:W-:Y:S01]  /*cc30*/  FFMA R40, R16, R50, R3 ;  /* 0x0000003210287223 */ /* 0x002fe20000000003 */
[----:B------:R-:W-:Y:S01]  /*cc40*/  FFMA.SAT R3, -R36, R64, 0.5 ;  /* 0x3f00000024037423 */ /* 0x000fe20000002140 */
[-C--:B------:R-:W-:Y:S01]  /*cc50*/  FFMA.RM R50, R49, R66.reuse, 12582913 ;  /* 0x4b40000131327423 */ /* 0x080fe20000004042 */
[----:B------:R-:W-:Y:S01]  /*cc60*/  FFMA.RM R57, R57, R66, 12582913 ;  /* 0x4b40000139397423 */ /* 0x000fe20000004042 */
[----:B------:R-:W-:Y:S01]  /*cc70*/  FFMA.SAT R60, -R40, R64, 0.5 ;  /* 0x3f000000283c7423 */ /* 0x000fe20000002140 */
[----:B------:R-:W-:Y:S01]  /*cc80*/  FFMA.RM R54, R3, R66, 12582913 ;  /* 0x4b40000103367423 */ /* 0x000fe20000004042 */
[----:B------:R-:W-:Y:S01]  /*cc90*/  FADD R52, R50, -12583039 ;  /* 0xcb40007f32347421 */ /* 0x000fe20000000000 */
[----:B------:R1:W-:Y:S01]  /*cca0*/  MUFU.EX2 R49, R42 ;  /* 0x0000002a00317308 */ /* 0x0003e20000000800 */
[----:B---3--:R-:W-:Y:S01]  /*ccb0*/  FMUL R41, R2, R165 ;  /* 0x000000a502297220 */ /* 0x008fe20000400000 */
[----:B------:R-:W-:Y:S01]  /*ccc0*/  FADD R3, R54, -12583039 ;  /* 0xcb40007f36037421 */ /* 0x000fe20000000000 */
[----:B------:R-:W-:Y:S01]  /*ccd0*/  FFMA R52, -R35, 1.4426950216293334961, -R52 ;  /* 0x3fb8aa3b23347823 */ /* 0x000fe20000000934 */
[----:B------:R-:W-:Y:S01]  /*cce0*/  SHF.L.U32 R0, R0, 0x17, RZ ;  /* 0x0000001700007819 */ /* 0x000fe200000006ff */
[----:B------:R-:W-:Y:S01]  /*ccf0*/  FFMA R41, R16, R53, R41 ;  /* 0x0000003510297223 */ /* 0x000fe20000000029 */
[----:B------:R-:W-:Y:S01]  /*cd00*/  FFMA.SAT R53, -R37, R64, 0.5 ;  /* 0x3f00000025357423 */ /* 0x000fe20000002140 */
[----:B------:R-:W-:Y:S01]  /*cd10*/  SHF.L.U32 R28, R28, 0x17, RZ ;  /* 0x000000171c1c7819 */ /* 0x000fe200000006ff */
[----:B------:R-:W3:Y:S01]  /*cd20*/  MUFU.EX2 R29, R29 ;  /* 0x0000001d001d7308 */ /* 0x000ee20000000800 */
[----:B-1----:R-:W-:-:S02]  /*cd30*/  HADD2.F32 R42, -RZ, R55.H1_H1 ;  /* 0x30000037ff2a7230 */ /* 0x002fc40000004100 */
[----:B------:R-:W-:Y:S01]  /*cd40*/  FFMA.RM R56, R53, R66, 12582913 ;  /* 0x4b40000135387423 */ /* 0x000fe20000004042 */
[----:B------:R-:W-:Y:S01]  /*cd50*/  FFMA R55, -R36, 1.4426950216293334961, -R3 ;  /* 0x3fb8aa3b24377823 */ /* 0x000fe20000000903 */
[----:B------:R-:W-:Y:S01]  /*cd60*/  FMUL R3, R2, R164 ;  /* 0x000000a402037220 */ /* 0x000fe20000400000 */
[----:B------:R-:W-:Y:S01]  /*cd70*/  FFMA.SAT R62, -R41, R64, 0.5 ;  /* 0x3f000000293e7423 */ /* 0x000fe20000002140 */
[----:B------:R-:W-:Y:S01]  /*cd80*/  FFMA R52, -R35, 1.925963033500011079e-08, R52 ;  /* 0x32a5706023347823 */ /* 0x000fe20000000134 */
[----:B------:R-:W-:Y:S01]  /*cd90*/  FFMA.RM R58, R58, R66, 12582913 ;  /* 0x4b4000013a3a7423 */ /* 0x000fe20000004042 */
[----:B------:R1:W-:Y:S01]  /*cda0*/  MUFU.EX2 R51, R48 ;  /* 0x0000003000337308 */ /* 0x0003e20000000800 */
[----:B------:R-:W-:Y:S01]  /*cdb0*/  FFMA R42, R16, R42, R3 ;  /* 0x0000002a102a7223 */ /* 0x000fe20000000003 */
[----:B------:R-:W-:Y:S01]  /*cdc0*/  FADD R3, R57, -12583039 ;  /* 0xcb40007f39037421 */ /* 0x000fe20000000000 */
[-C--:B------:R-:W-:Y:S01]  /*cdd0*/  FFMA.RM R62, R62, R66.reuse, 12582913 ;  /* 0x4b4000013e3e7423 */ /* 0x080fe20000004042 */
[----:B------:R-:W-:Y:S01]  /*cde0*/  FFMA.RM R61, R60, R66, 12582913 ;  /* 0x4b4000013c3d7423 */ /* 0x000fe20000004042 */
[----:B------:R-:W-:Y:S01]  /*cdf0*/  FFMA.SAT R63, -R42, R64, 0.5 ;  /* 0x3f0000002a3f7423 */ /* 0x000fe20000002140 */
[----:B------:R-:W-:Y:S01]  /*ce00*/  FFMA R59, -R38, 1.4426950216293334961, -R3 ;  /* 0x3fb8aa3b263b7823 */ /* 0x000fe20000000903 */
[----:B--2---:R-:W-:Y:S01]  /*ce10*/  FFMA R65, R0, R5, 1 ;  /* 0x3f80000000417423 */ /* 0x004fe20000000005 */
[----:B------:R2:W5:Y:S01]  /*ce20*/  MUFU.EX2 R53, R52 ;  /* 0x0000003400357308 */ /* 0x0005620000000800 */
[----:B-1----:R-:W-:Y:S01]  /*ce30*/  FADD R48, R56, -12583039 ;  /* 0xcb40007f38307421 */ /* 0x002fe20000000000 */
[----:B------:R-:W-:Y:S01]  /*ce40*/  FFMA.RM R63, R63, R66, 12582913 ;  /* 0x4b4000013f3f7423 */ /* 0x000fe20000004042 */
[----:B------:R-:W-:Y:S01]  /*ce50*/  FADD R0, R62, -12583039 ;  /* 0xcb40007f3e007421 */ /* 0x000fe20000000000 */
[----:B------:R-:W-:Y:S01]  /*ce60*/  FADD R5, R61, -12583039 ;  /* 0xcb40007f3d057421 */ /* 0x000fe20000000000 */
[C---:B------:R-:W-:Y:S01]  /*ce70*/  FFMA R48, -R37.reuse, 1.4426950216293334961, -R48 ;  /* 0x3fb8aa3b25307823 */ /* 0x040fe20000000930 */
[----:B------:R-:W-:Y:S01]  /*ce80*/  SHF.L.U32 R4, R4, 0x17, RZ ;  /* 0x0000001704047819 */ /* 0x000fe200000006ff */
[----:B------:R-:W-:Y:S01]  /*ce90*/  FFMA R55, -R36, 1.925963033500011079e-08, R55 ;  /* 0x32a5706024377823 */ /* 0x000fe20000000137 */
[----:B------:R-:W-:Y:S01]  /*cea0*/  FFMA R5, -R40, 1.4426950216293334961, -R5 ;  /* 0x3fb8aa3b28057823 */ /* 0x000fe20000000905 */
[----:B------:R-:W-:Y:S01]  /*ceb0*/  FFMA R48, -R37, 1.925963033500011079e-08, R48 ;  /* 0x32a5706025307823 */ /* 0x000fe20000000130 */
[----:B--2---:R-:W-:Y:S01]  /*cec0*/  FADD R52, R58, -12583039 ;  /* 0xcb40007f3a347421 */ /* 0x004fe20000000000 */
[----:B----4-:R-:W-:Y:S01]  /*ced0*/  FFMA R67, R4, R45, 1 ;  /* 0x3f80000004437423 */ /* 0x010fe2000000002d */
[----:B------:R-:W-:Y:S01]  /*cee0*/  IADD3 R4, R65, 0x1800000, RZ ;  /* 0x0180000041047810 */ /* 0x000fe20007ffe0ff */
[----:B------:R3:W-:Y:S01]  /*cef0*/  MUFU.EX2 R3, R48 ;  /* 0x0000003000037308 */ /* 0x0007e20000000800 */
[C---:B------:R-:W-:Y:S01]  /*cf00*/  FFMA R60, -R39.reuse, 1.4426950216293334961, -R52 ;  /* 0x3fb8aa3b273c7823 */ /* 0x040fe20000000934 */
[----:B------:R-:W-:Y:S01]  /*cf10*/  FFMA R59, -R38, 1.925963033500011079e-08, R59 ;  /* 0x32a57060263b7823 */ /* 0x000fe2000000013b */
[----:B------:R-:W-:Y:S01]  /*cf20*/  FFMA R5, -R40, 1.925963033500011079e-08, R5 ;  /* 0x32a5706028057823 */ /* 0x000fe20000000105 */
[----:B------:R-:W-:Y:S01]  /*cf30*/  LOP3.LUT R4, R4, 0x7f800000, RZ, 0xc0, !PT ;  /* 0x7f80000004047812 */ /* 0x000fe200078ec0ff */
[----:B------:R-:W-:Y:S01]  /*cf40*/  FFMA R60, -R39, 1.925963033500011079e-08, R60 ;  /* 0x32a57060273c7823 */ /* 0x000fe2000000013c */
[----:B------:R-:W-:Y:S01]  /*cf50*/  SHF.L.U32 R34, R34, 0x17, RZ ;  /* 0x0000001722227819 */ /* 0x000fe200000006ff */
[----:B------:R-:W-:Y:S01]  /*cf60*/  BSSY B1, `(.L_x_232) ;  /* 0x0000031000017945 */ /* 0x000fe20003800000 */
[----:B------:R-:W1:Y:S01]  /*cf70*/  MUFU.EX2 R55, R55 ;  /* 0x0000003700377308 */ /* 0x000e620000000800 */
[----:B---3--:R-:W-:Y:S01]  /*cf80*/  FFMA R48, R28, R29, 1 ;  /* 0x3f8000001c307423 */ /* 0x008fe2000000001d */
[----:B------:R-:W-:Y:S01]  /*cf90*/  FADD R29, R63, -12583039 ;  /* 0xcb40007f3f1d7421 */ /* 0x000fe20000000000 */
[C---:B------:R-:W-:Y:S01]  /*cfa0*/  FFMA R28, -R41.reuse, 1.4426950216293334961, -R0 ;  /* 0x3fb8aa3b291c7823 */ /* 0x040fe20000000900 */
[----:B------:R-:W-:Y:S01]  /*cfb0*/  ISETP.GT.U32.AND P2, PT, R4, 0x1ffffff, PT ;  /* 0x01ffffff0400780c */ /* 0x000fe20003f44070 */
[----:B------:R-:W-:Y:S01]  /*cfc0*/  FFMA R64, R34, R43, 1 ;  /* 0x3f80000022407423 */ /* 0x000fe2000000002b */
[----:B------:R-:W-:Y:S01]  /*cfd0*/  FFMA R29, -R42, 1.4426950216293334961, -R29 ;  /* 0x3fb8aa3b2a1d7823 */ /* 0x000fe2000000091d */
[----:B------:R-:W-:Y:S01]  /*cfe0*/  FFMA R28, -R41, 1.925963033500011079e-08, R28 ;  /* 0x32a57060291c7823 */ /* 0x000fe2000000011c */
[----:B------:R2:W3:Y:S01]  /*cff0*/  MUFU.EX2 R52, R59 ;  /* 0x0000003b00347308 */ /* 0x0004e20000000800 */
[----:B------:R-:W-:Y:S01]  /*d000*/  SHF.L.U32 R44, R44, 0x17, RZ ;  /* 0x000000172c2c7819 */ /* 0x000fe200000006ff */
[----:B------:R-:W-:Y:S01]  /*d010*/  FFMA R29, -R42, 1.925963033500011079e-08, R29 ;  /* 0x32a570602a1d7823 */ /* 0x000fe2000000011d */
[----:B------:R-:W-:-:S02]  /*d020*/  SHF.L.U32 R32, R32, 0x17, RZ ;  /* 0x0000001720207819 */ /* 0x000fc400000006ff */
[----:B------:R-:W-:Y:S01]  /*d030*/  SHF.L.U32 R50, R50, 0x17, RZ ;  /* 0x0000001732327819 */ /* 0x000fe200000006ff */
[----:B------:R-:W-:Y:S01]  /*d040*/  FFMA R66, R44, R47, 1 ;  /* 0x3f8000002c427423 */ /* 0x000fe2000000002f */
[----:B------:R-:W-:Y:S01]  /*d050*/  SHF.L.U32 R30, R30, 0x17, RZ ;  /* 0x000000171e1e7819 */ /* 0x000fe200000006ff */
[----:B------:R-:W4:Y:S01]  /*d060*/  MUFU.EX2 R60, R60 ;  /* 0x0000003c003c7308 */ /* 0x000f220000000800 */
[----:B------:R-:W-:Y:S01]  /*d070*/  FFMA R69, R32, R49, 1 ;  /* 0x3f80000020457423 */ /* 0x000fe20000000031 */
[----:B------:R-:W-:Y:S01]  /*d080*/  SHF.L.U32 R46, R46, 0x17, RZ ;  /* 0x000000172e2e7819 */ /* 0x000fe200000006ff */
[----:B-----5:R-:W-:Y:S01]  /*d090*/  FFMA R73, R50, R53, 1 ;  /* 0x3f80000032497423 */ /* 0x020fe20000000035 */
[----:B------:R-:W-:Y:S01]  /*d0a0*/  SHF.L.U32 R54, R54, 0x17, RZ ;  /* 0x0000001736367819 */ /* 0x000fe200000006ff */
[----:B--2---:R-:W-:Y:S01]  /*d0b0*/  FFMA R59, R30, R31, 1 ;  /* 0x3f8000001e3b7423 */ /* 0x004fe2000000001f */
[----:B------:R-:W-:Y:S01]  /*d0c0*/  SHF.L.U32 R56, R56, 0x17, RZ ;  /* 0x0000001738387819 */ /* 0x000fe200000006ff */
[----:B------:R-:W-:Y:S01]  /*d0d0*/  FFMA R71, R46, R51, 1 ;  /* 0x3f8000002e477423 */ /* 0x000fe20000000033 */
[----:B------:R-:W2:Y:S01]  /*d0e0*/  MUFU.EX2 R0, R5 ;  /* 0x0000000500007308 */ /* 0x000ea20000000800 */
[----:B------:R-:W-:Y:S01]  /*d0f0*/  SHF.L.U32 R57, R57, 0x17, RZ ;  /* 0x0000001739397819 */ /* 0x000fe200000006ff */
[----:B-1----:R-:W-:Y:S01]  /*d100*/  FFMA R68, R54, R55, 1 ;  /* 0x3f80000036447423 */ /* 0x002fe20000000037 */
[----:B------:R-:W-:Y:S01]  /*d110*/  SHF.L.U32 R49, R58, 0x17, RZ ;  /* 0x000000173a317819 */ /* 0x000fe200000006ff */
[----:B------:R-:W-:Y:S01]  /*d120*/  FFMA R50, R56, R3, 1 ;  /* 0x3f80000038327423 */ /* 0x000fe20000000003 */
[----:B------:R-:W-:-:S02]  /*d130*/  SHF.L.U32 R47, R61, 0x17, RZ ;  /* 0x000000173d2f7819 */ /* 0x000fc400000006ff */
[----:B------:R-:W-:Y:S01]  /*d140*/  SHF.L.U32 R43, R62, 0x17, RZ ;  /* 0x000000173e2b7819 */ /* 0x000fe200000006ff */
[----:B------:R-:W1:Y:S01]  /*d150*/  MUFU.EX2 R28, R28 ;  /* 0x0000001c001c7308 */ /* 0x000e620000000800 */
[----:B------:R-:W-:Y:S01]  /*d160*/  SHF.L.U32 R44, R63, 0x17, RZ ;  /* 0x000000173f2c7819 */ /* 0x000fe200000006ff */
[----:B---3--:R-:W-:Y:S01]  /*d170*/  FFMA R62, R57, R52, 1 ;  /* 0x3f800000393e7423 */ /* 0x008fe20000000034 */
[----:B----4-:R-:W-:-:S05]  /*d180*/  FFMA R49, R49, R60, 1 ;  /* 0x3f80000031317423 */ /* 0x010fca000000003c */
[----:B------:R-:W3:Y:S01]  /*d190*/  MUFU.EX2 R29, R29 ;  /* 0x0000001d001d7308 */ /* 0x000ee20000000800 */
[----:B--2---:R-:W-:Y:S01]  /*d1a0*/  FFMA R47, R47, R0, 1 ;  /* 0x3f8000002f2f7423 */ /* 0x004fe20000000000 */
[----:B-1----:R-:W-:Y:S01]  /*d1b0*/  FFMA R43, R43, R28, 1 ;  /* 0x3f8000002b2b7423 */ /* 0x002fe2000000001c */
[----:B---3--:R-:W-:Y:S01]  /*d1c0*/  FFMA R44, R44, R29, 1 ;  /* 0x3f8000002c2c7423 */ /* 0x008fe2000000001d */
[----:B------:R-:W-:Y:S06]  /*d1d0*/  @P2 BRA `(.L_x_233) ;  /* 0x0000000000142947 */ /* 0x000fec0003800000 */
[----:B------:R-:W-:Y:S02]  /*d1e0*/  MOV R0, R65 ;  /* 0x0000004100007202 */ /* 0x000fe40000000f00 */
[----:B------:R-:W-:-:S07]  /*d1f0*/  MOV R4, 0xd210 ;  /* 0x0000d21000047802 */ /* 0x000fce0000000f00 */
[----:B------:R-:W-:Y:S05]  /*d200*/  CALL.REL.NOINC `($__internal_0_$__cuda_sm20_rcp_rn_f32_slowpath) ;  /* 0x000000dc00f87944 */ /* 0x000fea0003c00000 */
[----:B------:R-:W-:Y:S01]  /*d210*/  MOV R46, R0 ;  /* 0x00000000002e7202 */ /* 0x000fe20000000f00 */
[----:B------:R-:W-:Y:S06]  /*d220*/  BRA `(.L_x_234) ;  /* 0x0000000000107947 */ /* 0x000fec0003800000 */
.L_x_233:
[----:B------:R-:W1:Y:S02]  /*d230*/  MUFU.RCP R46, R65 ;  /* 0x00000041002e7308 */ /* 0x000e640000001000 */
[----:B-1----:R-:W-:-:S04]  /*d240*/  FFMA R0, R65, R46, -1 ;  /* 0xbf80000041007423 */ /* 0x002fc8000000002e */
[----:B------:R-:W-:-:S04]  /*d250*/  FADD.FTZ R3, -R0, -RZ ;  /* 0x800000ff00037221 */ /* 0x000fc80000010100 */
[----:B------:R-:W-:-:S07]  /*d260*/  FFMA R46, R46, R3, R46 ;  /* 0x000000032e2e7223 */ /* 0x000fce000000002e */
.L_x_234:
[----:B------:R-:W-:Y:S05]  /*d270*/  BSYNC B1 ;  /* 0x0000000000017941 */ /* 0x000fea0003800000 */
.L_x_232:
        /* <DEDUP_REMOVED lines=10> */
.L_x_236:
[----:B------:R-:W1:Y:S02]  /*d320*/  MUFU.RCP R45, R48 ;  /* 0x00000030002d7308 */ /* 0x000e640000001000 */
[----:B-1----:R-:W-:-:S04]  /*d330*/  FFMA R0, R48, R45, -1 ;  /* 0xbf80000030007423 */ /* 0x002fc8000000002d */
[----:B------:R-:W-:-:S04]  /*d340*/  FADD.FTZ R0, -R0, -RZ ;  /* 0x800000ff00007221 */ /* 0x000fc80000010100 */
[----:B------:R-:W-:-:S07]  /*d350*/  FFMA R45, R45, R0, R45 ;  /* 0x000000002d2d7223 */ /* 0x000fce000000002d */
.L_x_237:
[----:B------:R-:W-:Y:S05]  /*d360*/  BSYNC B1 ;  /* 0x0000000000017941 */ /* 0x000fea0003800000 */
.L_x_235:
        /* <DEDUP_REMOVED lines=10> */
.L_x_239:
[----:B------:R-:W1:Y:S02]  /*d410*/  MUFU.RCP R48, R59 ;  /* 0x0000003b00307308 */ /* 0x000e640000001000 */
[----:B-1----:R-:W-:-:S04]  /*d420*/  FFMA R0, R59, R48, -1 ;  /* 0xbf8000003b007423 */ /* 0x002fc80000000030 */
[----:B------:R-:W-:-:S04]  /*d430*/  FADD.FTZ R3, -R0, -RZ ;  /* 0x800000ff00037221 */ /* 0x000fc80000010100 */
[----:B------:R-:W-:-:S07]  /*d440*/  FFMA R48, R48, R3, R48 ;  /* 0x0000000330307223 */ /* 0x000fce0000000030 */
.L_x_240:
[----:B------:R-:W-:Y:S05]  /*d450*/  BSYNC B1 ;  /* 0x0000000000017941 */ /* 0x000fea0003800000 */
.L_x_238:
        /* <DEDUP_REMOVED lines=10> */
.L_x_242:
[----:B------:R-:W1:Y:S02]  /*d500*/  MUFU.RCP R51, R64 ;  /* 0x0000004000337308 */ /* 0x000e640000001000 */
[----:B-1----:R-:W-:-:S04]  /*d510*/  FFMA R0, R64, R51, -1 ;  /* 0xbf80000040007423 */ /* 0x002fc80000000033 */
[----:B------:R-:W-:-:S04]  /*d520*/  FADD.FTZ R0, -R0, -RZ ;  /* 0x800000ff00007221 */ /* 0x000fc80000010100 */
[----:B------:R-:W-:-:S07]  /*d530*/  FFMA R51, R51, R0, R51 ;  /* 0x0000000033337223 */ /* 0x000fce0000000033 */
.L_x_243:
[----:B------:R-:W-:Y:S05]  /*d540*/  BSYNC B1 ;  /* 0x0000000000017941 */ /* 0x000fea0003800000 */
.L_x_241:
        /* <DEDUP_REMOVED lines=10> */
.L_x_245:
[----:B------:R-:W1:Y:S02]  /*d5f0*/  MUFU.RCP R52, R67 ;  /* 0x0000004300347308 */ /* 0x000e640000001000 */
[----:B-1----:R-:W-:-:S04]  /*d600*/  FFMA R0, R67, R52, -1 ;  /* 0xbf80000043007423 */ /* 0x002fc80000000034 */
[----:B------:R-:W-:-:S04]  /*d610*/  FADD.FTZ R3, -R0, -RZ ;  /* 0x800000ff00037221 */ /* 0x000fc80000010100 */
[----:B------:R-:W-:-:S07]  /*d620*/  FFMA R52, R52, R3, R52 ;  /* 0x0000000334347223 */ /* 0x000fce0000000034 */
.L_x_246:
[----:B------:R-:W-:Y:S05]  /*d630*/  BSYNC B1 ;  /* 0x0000000000017941 */ /* 0x000fea0003800000 */
.L_x_244:
        /* <DEDUP_REMOVED lines=10> */
.L_x_248:
[----:B------:R-:W1:Y:S02]  /*d6e0*/  MUFU.RCP R53, R66 ;  /* 0x0000004200357308 */ /* 0x000e640000001000 */
[----:B-1----:R-:W-:-:S04]  /*d6f0*/  FFMA R0, R66, R53, -1 ;  /* 0xbf80000042007423 */ /* 0x002fc80000000035 */
[----:B------:R-:W-:-:S04]  /*d700*/  FADD.FTZ R0, -R0, -RZ ;  /* 0x800000ff00007221 */ /* 0x000fc80000010100 */
[----:B------:R-:W-:-:S07]  /*d710*/  FFMA R53, R53, R0, R53 ;  /* 0x0000000035357223 */ /* 0x000fce0000000035 */
.L_x_249:
[----:B------:R-:W-:Y:S05]  /*d720*/  BSYNC B1 ;  /* 0x0000000000017941 */ /* 0x000fea0003800000 */
.L_x_247:
        /* <DEDUP_REMOVED lines=10> */
.L_x_251:
[----:B------:R-:W1:Y:S02]  /*d7d0*/  MUFU.RCP R54, R69 ;  /* 0x0000004500367308 */ /* 0x000e640000001000 */
[----:B-1----:R-:W-:-:S04]  /*d7e0*/  FFMA R0, R69, R54, -1 ;  /* 0xbf80000045007423 */ /* 0x002fc80000000036 */
[----:B------:R-:W-:-:S04]  /*d7f0*/  FADD.FTZ R3, -R0, -RZ ;  /* 0x800000ff00037221 */ /* 0x000fc80000010100 */
[----:B------:R-:W-:-:S07]  /*d800*/  FFMA R54, R54, R3, R54 ;  /* 0x0000000336367223 */ /* 0x000fce0000000036 */
.L_x_252:
[----:B------:R-:W-:Y:S05]  /*d810*/  BSYNC B1 ;  /* 0x0000000000017941 */ /* 0x000fea0003800000 */
.L_x_250:
        /* <DEDUP_REMOVED lines=10> */
.L_x_254:
[----:B------:R-:W1:Y:S02]  /*d8c0*/  MUFU.RCP R56, R71 ;  /* 0x0000004700387308 */ /* 0x000e640000001000 */
[----:B-1----:R-:W-:-:S04]  /*d8d0*/  FFMA R0, R71, R56, -1 ;  /* 0xbf80000047007423 */ /* 0x002fc80000000038 */
[----:B------:R-:W-:-:S04]  /*d8e0*/  FADD.FTZ R3, -R0, -RZ ;  /* 0x800000ff00037221 */ /* 0x000fc80000010100 */
[----:B------:R-:W-:-:S07]  /*d8f0*/  FFMA R56, R56, R3, R56 ;  /* 0x0000000338387223 */ /* 0x000fce0000000038 */
.L_x_255:
[----:B------:R-:W-:Y:S05]  /*d900*/  BSYNC B1 ;  /* 0x0000000000017941 */ /* 0x000fea0003800000 */
.L_x_253:
        /* <DEDUP_REMOVED lines=10> */
.L_x_257:
[----:B------:R-:W1:Y:S02]  /*d9b0*/  MUFU.RCP R58, R73 ;  /* 0x00000049003a7308 */ /* 0x000e640000001000 */
[----:B-1----:R-:W-:-:S04]  /*d9c0*/  FFMA R0, R73, R58, -1 ;  /* 0xbf80000049007423 */ /* 0x002fc8000000003a */
[----:B------:R-:W-:-:S04]  /*d9d0*/  FADD.FTZ R3, -R0, -RZ ;  /* 0x800000ff00037221 */ /* 0x000fc80000010100 */
[----:B------:R-:W-:-:S07]  /*d9e0*/  FFMA R58, R58, R3, R58 ;  /* 0x000000033a3a7223 */ /* 0x000fce000000003a */
.L_x_258:
[----:B------:R-:W-:Y:S05]  /*d9f0*/  BSYNC B1 ;  /* 0x0000000000017941 */ /* 0x000fea0003800000 */
.L_x_256:
        /* <DEDUP_REMOVED lines=10> */
.L_x_260:
[----:B------:R-:W1:Y:S02]  /*daa0*/  MUFU.RCP R55, R68 ;  /* 0x0000004400377308 */ /* 0x000e640000001000 */
[----:B-1----:R-:W-:-:S04]  /*dab0*/  FFMA R0, R68, R55, -1 ;  /* 0xbf80000044007423 */ /* 0x002fc80000000037 */
[----:B------:R-:W-:-:S04]  /*dac0*/  FADD.FTZ R0, -R0, -RZ ;  /* 0x800000ff00007221 */ /* 0x000fc80000010100 */
[----:B------:R-:W-:-:S07]  /*dad0*/  FFMA R55, R55, R0, R55 ;  /* 0x0000000037377223 */ /* 0x000fce0000000037 */
.L_x_261:
[----:B------:R-:W-:Y:S05]  /*dae0*/  BSYNC B1 ;  /* 0x0000000000017941 */ /* 0x000fea0003800000 */
.L_x_259:
        /* <DEDUP_REMOVED lines=10> */
.L_x_263:
[----:B------:R-:W1:Y:S02]  /*db90*/  MUFU.RCP R3, R50 ;  /* 0x0000003200037308 */ /* 0x000e640000001000 */
[----:B-1----:R-:W-:-:S04]  /*dba0*/  FFMA R0, R50, R3, -1 ;  /* 0xbf80000032007423 */ /* 0x002fc80000000003 */
[----:B------:R-:W-:-:S04]  /*dbb0*/  FADD.FTZ R0, -R0, -RZ ;  /* 0x800000ff00007221 */ /* 0x000fc80000010100 */
[----:B------:R-:W-:-:S07]  /*dbc0*/  FFMA R60, R3, R0, R3 ;  /* 0x00000000033c7223 */ /* 0x000fce0000000003 */
.L_x_264:
[----:B------:R-:W-:Y:S05]  /*dbd0*/  BSYNC B1 ;  /* 0x0000000000017941 */ /* 0x000fea0003800000 */
.L_x_262:
        /* <DEDUP_REMOVED lines=10> */
.L_x_266:
[----:B------:R-:W1:Y:S02]  /*dc80*/  MUFU.RCP R57, R62 ;  /* 0x0000003e00397308 */ /* 0x000e640000001000 */
[----:B-1----:R-:W-:-:S04]  /*dc90*/  FFMA R0, R62, R57, -1 ;  /* 0xbf8000003e007423 */ /* 0x002fc80000000039 */
[----:B------:R-:W-:-:S04]  /*dca0*/  FADD.FTZ R0, -R0, -RZ ;  /* 0x800000ff00007221 */ /* 0x000fc80000010100 */
[----:B------:R-:W-:-:S07]  /*dcb0*/  FFMA R57, R57, R0, R57 ;  /* 0x0000000039397223 */ /* 0x000fce0000000039 */
.L_x_267:
[----:B------:R-:W-:Y:S05]  /*dcc0*/  BSYNC B1 ;  /* 0x0000000000017941 */ /* 0x000fea0003800000 */
.L_x_265:
        /* <DEDUP_REMOVED lines=10> */
.L_x_269:
[----:B------:R-:W1:Y:S02]  /*dd70*/  MUFU.RCP R50, R49 ;  /* 0x0000003100327308 */ /* 0x000e640000001000 */
[----:B-1----:R-:W-:-:S04]  /*dd80*/  FFMA R0, R49, R50, -1 ;  /* 0xbf80000031007423 */ /* 0x002fc80000000032 */
[----:B------:R-:W-:-:S04]  /*dd90*/  FADD.FTZ R3, -R0, -RZ ;  /* 0x800000ff00037221 */ /* 0x000fc80000010100 */
[----:B------:R-:W-:-:S07]  /*dda0*/  FFMA R50, R50, R3, R50 ;  /* 0x0000000332327223 */ /* 0x000fce0000000032 */
.L_x_270:
[----:B------:R-:W-:Y:S05]  /*ddb0*/  BSYNC B1 ;  /* 0x0000000000017941 */ /* 0x000fea0003800000 */
.L_x_268:
        /* <DEDUP_REMOVED lines=10> */
.L_x_272:
[----:B------:R-:W1:Y:S02]  /*de60*/  MUFU.RCP R0, R47 ;  /* 0x0000002f00007308 */ /* 0x000e640000001000 */
[----:B-1----:R-:W-:-:S04]  /*de70*/  FFMA R3, R47, R0, -1 ;  /* 0xbf8000002f037423 */ /* 0x002fc80000000000 */
[----:B------:R-:W-:-:S04]  /*de80*/  FADD.FTZ R3, -R3, -RZ ;  /* 0x800000ff03037221 */ /* 0x000fc80000010100 */
[----:B------:R-:W-:-:S07]  /*de90*/  FFMA R49, R0, R3, R0 ;  /* 0x0000000300317223 */ /* 0x000fce0000000000 */
.L_x_273:
[----:B------:R-:W-:Y:S05]  /*dea0*/  BSYNC B1 ;  /* 0x0000000000017941 */ /* 0x000fea0003800000 */
.L_x_271:
        /* <DEDUP_REMOVED lines=10> */
.L_x_275:
[----:B------:R-:W1:Y:S02]  /*df50*/  MUFU.RCP R62, R43 ;  /* 0x0000002b003e7308 */ /* 0x000e640000001000 */
[----:B-1----:R-:W-:-:S04]  /*df60*/  FFMA R0, R43, R62, -1 ;  /* 0xbf8000002b007423 */ /* 0x002fc8000000003e */
[----:B------:R-:W-:-:S04]  /*df70*/  FADD.FTZ R3, -R0, -RZ ;  /* 0x800000ff00037221 */ /* 0x000fc80000010100 */
[----:B------:R-:W-:-:S07]  /*df80*/  FFMA R62, R62, R3, R62 ;  /* 0x000000033e3e7223 */ /* 0x000fce000000003e */
.L_x_276:
[----:B------:R-:W-:Y:S05]  /*df90*/  BSYNC B1 ;  /* 0x0000000000017941 */ /* 0x000fea0003800000 */
.L_x_274:
        /* <DEDUP_REMOVED lines=9> */
.L_x_278:
[----:B------:R-:W1:Y:S02]  /*e030*/  MUFU.RCP R3, R44 ;  /* 0x0000002c00037308 */ /* 0x000e640000001000 */
[----:B-1----:R-:W-:-:S04]  /*e040*/  FFMA R0, R44, R3, -1 ;  /* 0xbf8000002c007423 */ /* 0x002fc80000000003 */
[----:B------:R-:W-:-:S04]  /*e050*/  FADD.FTZ R0, -R0, -RZ ;  /* 0x800000ff00007221 */ /* 0x000fc80000010100 */
[----:B------:R-:W-:-:S07]  /*e060*/  FFMA R0, R3, R0, R3 ;  /* 0x0000000003007223 */ /* 0x000fce0000000003 */
.L_x_279:
[----:B------:R-:W-:Y:S05]  /*e070*/  BSYNC B1 ;  /* 0x0000000000017941 */ /* 0x000fea0003800000 */
.L_x_277:
        /* <DEDUP_REMOVED lines=26> */
.L_x_280:
        /* <DEDUP_REMOVED lines=27> */
.L_x_282:
[----:B------:R-:W-:Y:S05]  /*e3d0*/  BSYNC B0 ;  /* 0x0000000000007941 */ /* 0x000fea0003800000 */
.L_x_281:
[----:B------:R-:W-:Y:S04]  /*e3e0*/  BSSY B0, `(.L_x_283) ;  /* 0x000003c000007945 */ /* 0x000fe80003800000 */
[----:B------:R-:W-:Y:S05]  /*e3f0*/  @P0 BRA `(.L_x_284) ;  /* 0x0000000000e80947 */ /* 0x000fea0003800000 */
[----:B------:R-:W2:Y:S02]  /*e400*/  LDL R0, [R1+0xcc] ;  /* 0x0000cc0001007983 */ /* 0x000ea40000100800 */
[----:B--2---:R-:W-:-:S13]  /*e410*/  ISETP.NE.AND P3, PT, R0, 0x3, PT ;  /* 0x000000030000780c */ /* 0x004fda0003f65270 */
[----:B------:R-:W-:Y:S05]  /*e420*/  @!P3 BRA `(.L_x_285) ;  /* 0x000000000004b947 */ /* 0x000fea0003800000 */
[----:B------:R-:W-:Y:S01]  /*e430*/  BPT.TRAP 0x1 ;  /* 0x000000040000795c */ /* 0x000fe20000300000 */
.L_x_285:
[----:B------:R-:W2:Y:S04]  /*e440*/  LDL R0, [R1+0xb4] ;  /* 0x0000b40001007983 */ /* 0x000ea80000100800 */
[----:B------:R-:W3:Y:S01]  /*e450*/  LDL R3, [R1+0xb8] ;  /* 0x0000b80001037983 */ /* 0x000ee20000100800 */
[----:B------:R-:W-:Y:S01]  /*e460*/  BSSY B1, `(.L_x_286) ;  /* 0x0000005000017945 */ /* 0x000fe20003800000 */
[----:B--2---:R-:W-:Y:S02]  /*e470*/  LEA R0, R0, UR43, 0x3 ;  /* 0x0000002b00007c11 */ /* 0x004fe4000f8e18ff */
[----:B---3--:R-:W-:-:S04]  /*e480*/  SHF.L.U32 R3, R3, 0x1f, RZ ;  /* 0x0000001f03037819 */ /* 0x008fc800000006ff */
[----:B------:R-:W1:Y:S02]  /*e490*/  SYNCS.PHASECHK.TRANS64.TRYWAIT P2, [R0+URZ+0x80], R3 ;  /* 0x00008003000075a7 */ /* 0x000e64000804017f */
[----:B-1----:R-:W-:Y:S05]  /*e4a0*/  @!P2 BRA `(.L_x_287) ;  /* 0x000000c4000ca947 */ /* 0x002fea0003800000 */
.L_x_627:
[----:B------:R-:W-:Y:S05]  /*e4b0*/  BSYNC B1 ;  /* 0x0000000000017941 */ /* 0x000fea0003800000 */
.L_x_286:
        /* <DEDUP_REMOVED lines=18> */
.L_x_289:
[----:B------:R-:W-:Y:S05]  /*e5e0*/  BSYNC B1 ;  /* 0x0000000000017941 */ /* 0x000fea0003800000 */
.L_x_288:
        /* <DEDUP_REMOVED lines=8> */
.L_x_290:
        /* <DEDUP_REMOVED lines=19> */
.L_x_284:
[----:B------:R-:W-:Y:S05]  /*e7a0*/  BSYNC B0 ;  /* 0x0000000000007941 */ /* 0x000fea0003800000 */
.L_x_283:
        /* <DEDUP_REMOVED lines=21> */
[----:B------:R-:W-:Y:S01]  /*e900*/  HADD2.F32 R0, -RZ, R27.H0_H0 ;  /* 0x2000001bff007230 */ /* 0x000fe20000004100 */
[----:B------:R-:W-:Y:S01]  /*e910*/  F2FP.F16.E4M3.UNPACK_B R3, R8 ;  /* 0x00000008ff03723e */ /* 0x000fe200020006ff */
[----:B------:R-:W-:Y:S01]  /*e920*/  FMUL R27, R2, R157 ;  /* 0x0000009d021b7220 */ /* 0x000fe20000400000 */
[----:B------:R-:W-:Y:S01]  /*e930*/  MOV R60, 0x3bbb989d ;  /* 0x3bbb989d003c7802 */ /* 0x000fe20000000f00 */
[C---:B------:R-:W-:Y:S01]  /*e940*/  FFMA R25, R16.reuse, R26, R25 ;  /* 0x0000001a10197223 */ /* 0x040fe20000000019 */
[C---:B------:R-:W-:Y:S01]  /*e950*/  FFMA R26, R16.reuse, R28, R5 ;  /* 0x0000001c101a7223 */ /* 0x040fe20000000005 */
[----:B------:R-:W-:Y:S01]  /*e960*/  FFMA R27, R16, R0, R27 ;  /* 0x00000000101b7223 */ /* 0x000fe2000000001b */
[----:B------:R-:W-:Y:S01]  /*e970*/  MOV R62, 0x437c0000 ;  /* 0x437c0000003e7802 */ /* 0x000fe20000000f00 */
[----:B------:R-:W-:-:S02]  /*e980*/  HADD2.F32 R28, -RZ, R3.H0_H0 ;  /* 0x20000003ff1c7230 */ /* 0x000fc40000004100 */
[-C--:B------:R-:W-:Y:S01]  /*e990*/  FFMA.SAT R0, -R15, R60.reuse, 0.5 ;  /* 0x3f0000000f007423 */ /* 0x080fe2000000213c */
[----:B------:R-:W-:Y:S01]  /*e9a0*/  FMUL R35, R2, R155 ;  /* 0x0000009b02237220 */ /* 0x000fe20000400000 */
[----:B------:R-:W-:Y:S01]  /*e9b0*/  FFMA.SAT R5, -R20, R60, 0.5 ;  /* 0x3f00000014057423 */ /* 0x000fe2000000213c */
[----:B------:R-:W-:Y:S01]  /*e9c0*/  FMUL R33, R2, R156 ;  /* 0x0000009c02217220 */ /* 0x000fe20000400000 */
[----:B------:R-:W-:Y:S02]  /*e9d0*/  HADD2.F32 R36, -RZ, R3.H1_H1 ;  /* 0x30000003ff247230 */ /* 0x000fe40000004100 */
[----:B------:R-:W-:Y:S01]  /*e9e0*/  FFMA.RM R0, R0, R62, 12582913 ;  /* 0x4b40000100007423 */ /* 0x000fe2000000403e */
[----:B------:R-:W-:Y:S01]  /*e9f0*/  FMUL R3, R2, R154 ;  /* 0x0000009a02037220 */ /* 0x000fe20000400000 */
[C---:B------:R-:W-:Y:S01]  /*ea00*/  FFMA R35, R16.reuse, R28, R35 ;  /* 0x0000001c10237223 */ /* 0x040fe20000000023 */
[----:B------:R-:W-:Y:S01]  /*ea10*/  FFMA.RM R28, R5, R62, 12582913 ;  /* 0x4b400001051c7423 */ /* 0x000fe2000000403e */
[----:B------:R-:W-:Y:S01]  /*ea20*/  F2FP.F16.E4M3.UNPACK_B R34, R8.H1 ;  /* 0x00000008ff22723e */ /* 0x000fe200030006ff */
[----:B------:R-:W-:Y:S01]  /*ea30*/  FFMA R33, R16, R4, R33 ;  /* 0x0000000410217223 */ /* 0x000fe20000000021 */
[----:B------:R-:W-:Y:S01]  /*ea40*/  FADD R4, R0, -12583039 ;  /* 0xcb40007f00047421 */ /* 0x000fe20000000000 */
[----:B------:R-:W-:Y:S01]  /*ea50*/  FFMA R36, R16, R36, R3 ;  /* 0x0000002410247223 */ /* 0x000fe20000000003 */
[----:B------:R-:W-:Y:S01]  /*ea60*/  FADD R3, R28, -12583039 ;  /* 0xcb40007f1c037421 */ /* 0x000fe20000000000 */
[----:B------:R-:W-:-:S02]  /*ea70*/  HADD2.F32 R29, -RZ, R34.H0_H0 ;  /* 0x20000022ff1d7230 */ /* 0x000fc40000004100 */
[----:B------:R-:W-:Y:S01]  /*ea80*/  FFMA R4, -R15, 1.4426950216293334961, -R4 ;  /* 0x3fb8aa3b0f047823 */ /* 0x000fe20000000904 */
[----:B------:R-:W-:Y:S01]  /*ea90*/  FMUL R37, R2, R153 ;  /* 0x0000009902257220 */ /* 0x000fe20000400000 */
[----:B------:R-:W-:Y:S01]  /*eaa0*/  FFMA R3, -R20, 1.4426950216293334961, -R3 ;  /* 0x3fb8aa3b14037823 */ /* 0x000fe20000000903 */
[-C--:B------:R-:W-:Y:S01]  /*eab0*/  FFMA.SAT R5, -R21, R60.reuse, 0.5 ;  /* 0x3f00000015057423 */ /* 0x080fe2000000213c */
[----:B------:R-:W-:Y:S01]  /*eac0*/  FFMA R4, -R15, 1.925963033500011079e-08, R4 ;  /* 0x32a570600f047823 */ /* 0x000fe20000000104 */
[----:B------:R-:W-:Y:S01]  /*ead0*/  FFMA R37, R16, R29, R37 ;  /* 0x0000001d10257223 */ /* 0x000fe20000000025 */
[----:B------:R-:W-:Y:S01]  /*eae0*/  FFMA R29, -R20, 1.925963033500011079e-08, R3 ;  /* 0x32a57060141d7823 */ /* 0x000fe20000000103 */
[----:B------:R-:W-:Y:S02]  /*eaf0*/  HADD2.F32 R40, -RZ, R34.H1_H1 ;  /* 0x30000022ff287230 */ /* 0x000fe40000004100 */
[----:B------:R-:W-:Y:S01]  /*eb00*/  FFMA.SAT R38, -R25, R60, 0.5 ;  /* 0x3f00000019267423 */ /* 0x000fe2000000213c */
[----:B------:R-:W-:Y:S01]  /*eb10*/  FMUL R3, R2, R152 ;  /* 0x0000009802037220 */ /* 0x000fe20000400000 */
[----:B------:R-:W-:Y:S01]  /*eb20*/  FFMA.RM R30, R5, R62, 12582913 ;  /* 0x4b400001051e7423 */ /* 0x000fe2000000403e */
[----:B------:R-:W-:Y:S01]  /*eb30*/  FFMA.SAT R31, -R24, R60, 0.5 ;  /* 0x3f000000181f7423 */ /* 0x000fe2000000213c */
[----:B------:R1:W2:Y:S01]  /*eb40*/  MUFU.EX2 R5, R4 ;  /* 0x0000000400057308 */ /* 0x0002a20000000800 */
[----:B------:R-:W-:Y:S01]  /*eb50*/  F2FP.F16.E4M3.UNPACK_B R43, R9 ;  /* 0x00000009ff2b723e */ /* 0x000fe200020006ff */
[----:B------:R-:W-:Y:S01]  /*eb60*/  FADD R32, R30, -12583039 ;  /* 0xcb40007f1e207421 */ /* 0x000fe20000000000 */
[----:B------:R-:W-:Y:S01]  /*eb70*/  FFMA.RM R34, R31, R62, 12582913 ;  /* 0x4b4000011f227423 */ /* 0x000fe2000000403e */
[----:B------:R-:W-:Y:S01]  /*eb80*/  FMUL R23, R2, R23 ;  /* 0x0000001702177220 */ /* 0x000fe20000400000 */
[----:B------:R-:W-:Y:S01]  /*eb90*/  FFMA.SAT R41, -R27, R60, 0.5 ;  /* 0x3f0000001b297423 */ /* 0x000fe2000000213c */
[----:B------:R-:W-:Y:S01]  /*eba0*/  FFMA R32, -R21, 1.4426950216293334961, -R32 ;  /* 0x3fb8aa3b15207823 */ /* 0x000fe20000000920 */
[----:B------:R-:W-:Y:S01]  /*ebb0*/  FADD R31, R34, -12583039 ;  /* 0xcb40007f221f7421 */ /* 0x000fe20000000000 */
[----:B------:R-:W-:-:S02]  /*ebc0*/  HADD2.F32 R44, -RZ, R43.H0_H0 ;  /* 0x2000002bff2c7230 */ /* 0x000fc40000004100 */
[----:B-1----:R-:W-:Y:S01]  /*ebd0*/  FFMA.RM R4, R38, R62, 12582913 ;  /* 0x4b40000126047423 */ /* 0x002fe2000000403e */
[----:B------:R-:W-:Y:S01]  /*ebe0*/  FFMA R38, R16, R40, R3 ;  /* 0x0000002810267223 */ /* 0x000fe20000000003 */
[----:B------:R-:W-:Y:S01]  /*ebf0*/  FFMA.SAT R3, -R26, R60, 0.5 ;  /* 0x3f0000001a037423 */ /* 0x000fe2000000213c */
[----:B------:R-:W-:Y:S01]  /*ec00*/  FFMA R32, -R21, 1.925963033500011079e-08, R32 ;  /* 0x32a5706015207823 */ /* 0x000fe20000000120 */
[----:B------:R-:W-:Y:S01]  /*ec10*/  FFMA R39, -R24, 1.4426950216293334961, -R31 ;  /* 0x3fb8aa3b18277823 */ /* 0x000fe2000000091f */
[----:B------:R-:W-:Y:S01]  /*ec20*/  FFMA R23, R16, R44, R23 ;  /* 0x0000002c10177223 */ /* 0x000fe20000000017 */
[-C--:B------:R-:W-:Y:S01]  /*ec30*/  FFMA.RM R42, R3, R62.reuse, 12582913 ;  /* 0x4b400001032a7423 */ /* 0x080fe2000000403e */
[----:B------:R1:W-:Y:S01]  /*ec40*/  MUFU.EX2 R31, R32 ;  /* 0x00000020001f7308 */ /* 0x0003e20000000800 */
[----:B------:R-:W-:Y:S02]  /*ec50*/  HADD2.F32 R48, -RZ, R43.H1_H1 ;  /* 0x3000002bff307230 */ /* 0x000fe40000004100 */
[----:B------:R-:W-:Y:S01]  /*ec60*/  FFMA.RM R44, R41, R62, 12582913 ;  /* 0x4b400001292c7423 */ /* 0x000fe2000000403e */
[----:B------:R-:W-:Y:S01]  /*ec70*/  FADD R3, R42, -12583039 ;  /* 0xcb40007f2a037421 */ /* 0x000fe20000000000 */
[----:B------:R-:W-:Y:S01]  /*ec80*/  F2FP.F16.E4M3.UNPACK_B R51, R9.H1 ;  /* 0x00000009ff33723e */ /* 0x000fe200030006ff */
[----:B------:R-:W-:Y:S01]  /*ec90*/  FMUL R19, R2, R19 ;  /* 0x0000001302137220 */ /* 0x000fe20000400000 */
[----:B------:R-:W-:Y:S01]  /*eca0*/  FADD R46, R44, -12583039 ;  /* 0xcb40007f2c2e7421 */ /* 0x000fe20000000000 */
[----:B------:R-:W-:Y:S01]  /*ecb0*/  FFMA R3, -R26, 1.4426950216293334961, -R3 ;  /* 0x3fb8aa3b1a037823 */ /* 0x000fe20000000903 */
[----:B------:R-:W-:Y:S01]  /*ecc0*/  FFMA.SAT R45, -R35, R60, 0.5 ;  /* 0x3f000000232d7423 */ /* 0x000fe2000000213c */
[----:B------:R-:W-:-:S02]  /*ecd0*/  HADD2.F32 R49, -RZ, R51.H0_H0 ;  /* 0x20000033ff317230 */ /* 0x000fc40000004100 */
[----:B------:R-:W-:Y:S01]  /*ece0*/  FFMA R46, -R27, 1.4426950216293334961, -R46 ;  /* 0x3fb8aa3b1b2e7823 */ /* 0x000fe2000000092e */
[----:B-1----:R-:W-:Y:S01]  /*ecf0*/  FFMA R32, -R26, 1.925963033500011079e-08, R3 ;  /* 0x32a570601a207823 */ /* 0x002fe20000000103 */
[----:B------:R-:W-:Y:S01]  /*ed00*/  FMUL R3, R2, R22 ;  /* 0x0000001602037220 */ /* 0x000fe20000400000 */
[----:B------:R-:W-:Y:S01]  /*ed10*/  FFMA.SAT R43, -R33, R60, 0.5 ;  /* 0x3f000000212b7423 */ /* 0x000fe2000000213c */
[----:B------:R-:W-:Y:S01]  /*ed20*/  FFMA R46, -R27, 1.925963033500011079e-08, R46 ;  /* 0x32a570601b2e7823 */ /* 0x000fe2000000012e */
[C---:B------:R-:W-:Y:S01]  /*ed30*/  FFMA R19, R16.reuse, R49, R19 ;  /* 0x0000003110137223 */ /* 0x040fe20000000013 */
[----:B------:R-:W-:Y:S01]  /*ed40*/  FFMA R22, R16, R48, R3 ;  /* 0x0000003010167223 */ /* 0x000fe20000000003 */
[-C--:B------:R-:W-:Y:S01]  /*ed50*/  FFMA.SAT R3, -R36, R60.reuse, 0.5 ;  /* 0x3f00000024037423 */ /* 0x080fe2000000213c */
[----:B------:R-:W-:Y:S01]  /*ed60*/  FADD R40, R4, -12583039 ;  /* 0xcb40007f04287421 */ /* 0x000fe20000000000 */
[----:B------:R-:W-:Y:S01]  /*ed70*/  FFMA.SAT R49, -R37, R60, 0.5 ;  /* 0x3f00000025317423 */ /* 0x000fe2000000213c */
[-C--:B------:R-:W-:Y:S01]  /*ed80*/  FFMA.RM R48, R45, R62.reuse, 12582913 ;  /* 0x4b4000012d307423 */ /* 0x080fe2000000403e */
[-C--:B------:R-:W-:Y:S01]  /*ed90*/  FFMA.RM R50, R3, R62.reuse, 12582913 ;  /* 0x4b40000103327423 */ /* 0x080fe2000000403e */
[----:B------:R-:W-:Y:S01]  /*eda0*/  FFMA.RM R47, R43, R62, 12582913 ;  /* 0x4b4000012b2f7423 */ /* 0x000fe2000000403e */
[----:B------:R1:W-:Y:S01]  /*edb0*/  MUFU.EX2 R45, R46 ;  /* 0x0000002e002d7308 */ /* 0x0003e20000000800 */
[----:B------:R-:W-:-:S02]  /*edc0*/  HADD2.F32 R54, -RZ, R51.H1_H1 ;  /* 0x30000033ff367230 */ /* 0x000fc40000004100 */
[----:B------:R-:W-:Y:S01]  /*edd0*/  FADD R3, R50, -12583039 ;  /* 0xcb40007f32037421 */ /* 0x000fe20000000000 */
[----:B------:R-:W-:Y:S01]  /*ede0*/  FFMA R40, -R25, 1.4426950216293334961, -R40 ;  /* 0x3fb8aa3b19287823 */ /* 0x000fe20000000928 */
[-C--:B------:R-:W-:Y:S01]  /*edf0*/  FFMA.SAT R53, -R38, R60.reuse, 0.5 ;  /* 0x3f00000026357423 */ /* 0x080fe2000000213c */
[----:B------:R-:W-:Y:S01]  /*ee00*/  FFMA.SAT R56, -R22, R60, 0.5 ;  /* 0x3f00000016387423 */ /* 0x000fe2000000213c */
[----:B------:R-:W-:Y:S01]  /*ee10*/  FFMA R51, -R36, 1.4426950216293334961, -R3 ;  /* 0x3fb8aa3b24337823 */ /* 0x000fe20000000903 */
[----:B------:R-:W-:Y:S01]  /*ee20*/  FMUL R3, R2, R18 ;  /* 0x0000001202037220 */ /* 0x000fe20000400000 */
[----:B------:R-:W3:Y:S01]  /*ee30*/  MUFU.EX2 R29, R29 ;  /* 0x0000001d001d7308 */ /* 0x000ee20000000800 */
[-C--:B-1----:R-:W-:Y:S01]  /*ee40*/  FFMA.RM R46, R49, R62.reuse, 12582913 ;  /* 0x4b400001312e7423 */ /* 0x082fe2000000403e */
[----:B------:R-:W-:Y:S01]  /*ee50*/  FFMA R40, -R25, 1.925963033500011079e-08, R40 ;  /* 0x32a5706019287823 */ /* 0x000fe20000000128 */
[----:B------:R-:W-:Y:S01]  /*ee60*/  FFMA.RM R53, R53, R62, 12582913 ;  /* 0x4b40000135357423 */ /* 0x000fe2000000403e */
[----:B------:R-:W-:Y:S01]  /*ee70*/  FFMA R18, R16, R54, R3 ;  /* 0x0000003610127223 */ /* 0x000fe20000000003 */
[----:B------:R-:W-:Y:S01]  /*ee80*/  FADD R52, R46, -12583039 ;  /* 0xcb40007f2e347421 */ /* 0x000fe20000000000 */
[----:B------:R-:W-:Y:S01]  /*ee90*/  FFMA.SAT R54, -R23, R60, 0.5 ;  /* 0x3f00000017367423 */ /* 0x000fe2000000213c */
[----:B------:R-:W-:Y:S01]  /*eea0*/  FADD R3, R53, -12583039 ;  /* 0xcb40007f35037421 */ /* 0x000fe20000000000 */
[----:B------:R1:W-:Y:S01]  /*eeb0*/  MUFU.EX2 R43, R32 ;  /* 0x00000020002b7308 */ /* 0x0003e20000000800 */
[----:B------:R-:W-:Y:S01]  /*eec0*/  FFMA R52, -R37, 1.4426950216293334961, -R52 ;  /* 0x3fb8aa3b25347823 */ /* 0x000fe20000000934 */
[----:B------:R-:W-:Y:S01]  /*eed0*/  FFMA.RM R54, R54, R62, 12582913 ;  /* 0x4b40000136367423 */ /* 0x000fe2000000403e */
[-C--:B------:R-:W-:Y:S01]  /*eee0*/  FFMA.SAT R59, -R18, R60.reuse, 0.5 ;  /* 0x3f000000123b7423 */ /* 0x080fe2000000213c */
[----:B------:R-:W-:Y:S01]  /*eef0*/  FFMA.SAT R58, -R19, R60, 0.5 ;  /* 0x3f000000133a7423 */ /* 0x000fe2000000213c */
[----:B------:R-:W-:Y:S01]  /*ef00*/  FFMA R52, -R37, 1.925963033500011079e-08, R52 ;  /* 0x32a5706025347823 */ /* 0x000fe20000000134 */
[----:B------:R-:W-:Y:S01]  /*ef10*/  FFMA R55, -R38, 1.4426950216293334961, -R3 ;  /* 0x3fb8aa3b26377823 */ /* 0x000fe20000000903 */
[----:B------:R-:W-:Y:S01]  /*ef20*/  SHF.L.U32 R28, R28, 0x17, RZ ;  /* 0x000000171c1c7819 */ /* 0x000fe200000006ff */
[----:B------:R4:W5:Y:S01]  /*ef30*/  MUFU.EX2 R41, R40 ;  /* 0x0000002800297308 */ /* 0x0009620000000800 */
[----:B-1----:R-:W-:Y:S01]  /*ef40*/  FADD R32, R48, -12583039 ;  /* 0xcb40007f30207421 */ /* 0x002fe20000000000 */
[----:B------:R-:W-:Y:S01]  /*ef50*/  SHF.L.U32 R0, R0, 0x17, RZ ;  /* 0x0000001700007819 */ /* 0x000fe200000006ff */
[-C--:B------:R-:W-:Y:S01]  /*ef60*/  FFMA.RM R60, R59, R62.reuse, 12582913 ;  /* 0x4b4000013b3c7423 */ /* 0x080fe2000000403e */
[-C--:B------:R-:W-:Y:S01]  /*ef70*/  FFMA.RM R57, R56, R62.reuse, 12582913 ;  /* 0x4b40000138397423 */ /* 0x080fe2000000403e */
[C---:B------:R-:W-:Y:S01]  /*ef80*/  FFMA R32, -R35.reuse, 1.4426950216293334961, -R32 ;  /* 0x3fb8aa3b23207823 */ /* 0x040fe20000000920 */
[----:B------:R-:W-:Y:S01]  /*ef90*/  FFMA R55, -R38, 1.925963033500011079e-08, R55 ;  /* 0x32a5706026377823 */ /* 0x000fe20000000137 */
[----:B------:R-:W-:Y:S01]  /*efa0*/  FFMA.RM R58, R58, R62, 12582913 ;  /* 0x4b4000013a3a7423 */ /* 0x000fe2000000403e */
[----:B------:R3:W-:Y:S01]  /*efb0*/  MUFU.EX2 R3, R52 ;  /* 0x0000003400037308 */ /* 0x0007e20000000800 */
[----:B------:R-:W-:Y:S01]  /*efc0*/  FFMA R32, -R35, 1.925963033500011079e-08, R32 ;  /* 0x32a5706023207823 */ /* 0x000fe20000000120 */
[----:B------:R-:W-:Y:S01]  /*efd0*/  SHF.L.U32 R30, R30, 0x17, RZ ;  /* 0x000000171e1e7819 */ /* 0x000fe200000006ff */
[----:B----4-:R-:W-:Y:S01]  /*efe0*/  FADD R40, R47, -12583039 ;  /* 0xcb40007f2f287421 */ /* 0x010fe20000000000 */
[----:B--2---:R-:W-:Y:S01]  /*eff0*/  FFMA R61, R0, R5, 1 ;  /* 0x3f800000003d7423 */ /* 0x004fe20000000005 */
[----:B------:R-:W-:Y:S01]  /*f000*/  FADD R5, R57, -12583039 ;  /* 0xcb40007f39057421 */ /* 0x000fe20000000000 */
[----:B------:R-:W-:Y:S01]  /*f010*/  FADD R0, R58, -12583039 ;  /* 0xcb40007f3a007421 */ /* 0x000fe20000000000 */
[----:B------:R-:W-:Y:S01]  /*f020*/  SHF.L.U32 R4, R4, 0x17, RZ ;  /* 0x0000001704047819 */ /* 0x000fe200000006ff */
[----:B------:R1:W-:Y:S01]  /*f030*/  MUFU.EX2 R49, R32 ;  /* 0x0000002000317308 */ /* 0x0003e20000000800 */
[----:B---3--:R-:W-:Y:S01]  /*f040*/  FFMA R52, R28, R29, 1 ;  /* 0x3f8000001c347423 */ /* 0x008fe2000000001d */
[----:B------:R-:W-:Y:S01]  /*f050*/  FADD R29, R60, -12583039 ;  /* 0xcb40007f3c1d7421 */ /* 0x000fe20000000000 */
[----:B------:R-:W-:Y:S01]  /*f060*/  FFMA R40, -R33, 1.4426950216293334961, -R40 ;  /* 0x3fb8aa3b21287823 */ /* 0x000fe20000000928 */
[----:B------:R-:W-:Y:S01]  /*f070*/  FFMA R59, -R22, 1.4426950216293334961, -R5 ;  /* 0x3fb8aa3b163b7823 */ /* 0x000fe20000000905 */
[----:B------:R-:W-:Y:S01]  /*f080*/  FFMA R28, -R19, 1.4426950216293334961, -R0 ;  /* 0x3fb8aa3b131c7823 */ /* 0x000fe20000000900 */
[----:B------:R-:W-:Y:S01]  /*f090*/  FFMA R51, -R36, 1.925963033500011079e-08, R51 ;  /* 0x32a5706024337823 */ /* 0x000fe20000000133 */
[----:B-----5:R-:W-:Y:S01]  /*f0a0*/  FFMA R63, R4, R41, 1 ;  /* 0x3f800000043f7423 */ /* 0x020fe20000000029 */
[----:B------:R-:W-:Y:S01]  /*f0b0*/  FFMA R39, -R24, 1.925963033500011079e-08, R39 ;  /* 0x32a5706018277823 */ /* 0x000fe20000000127 */
[----:B-1----:R-:W-:Y:S01]  /*f0c0*/  FADD R32, R54, -12583039 ;  /* 0xcb40007f36207421 */ /* 0x002fe20000000000 */
[----:B------:R-:W-:Y:S01]  /*f0d0*/  FFMA R40, -R33, 1.925963033500011079e-08, R40 ;  /* 0x32a5706021287823 */ /* 0x000fe20000000128 */
[----:B------:R-:W-:Y:S01]  /*f0e0*/  IADD3 R4, R61, 0x1800000, RZ ;  /* 0x018000003d047810 */ /* 0x000fe20007ffe0ff */
[----:B------:R-:W-:Y:S01]  /*f0f0*/  FFMA R59, -R22, 1.925963033500011079e-08, R59 ;  /* 0x32a57060163b7823 */ /* 0x000fe2000000013b */
[----:B------:R-:W-:Y:S01]  /*f100*/  FFMA R56, -R23, 1.4426950216293334961, -R32 ;  /* 0x3fb8aa3b17387823 */ /* 0x000fe20000000920 */
[----:B------:R-:W-:Y:S01]  /*f110*/  FFMA R28, -R19, 1.925963033500011079e-08, R28 ;  /* 0x32a57060131c7823 */ /* 0x000fe2000000011c */
[----:B------:R1:W2:Y:S01]  /*f120*/  MUFU.EX2 R32, R55 ;  /* 0x0000003700207308 */ /* 0x0002a20000000800 */
[----:B------:R-:W-:Y:S01]  /*f130*/  LOP3.LUT R4, R4, 0x7f800000, RZ, 0xc0, !PT ;  /* 0x7f80000004047812 */ /* 0x000fe200078ec0ff */
[----:B------:R-:W-:Y:S01]  /*f140*/  FFMA R56, -R23, 1.925963033500011079e-08, R56 ;  /* 0x32a5706017387823 */ /* 0x000fe20000000138 */
[----:B------:R-:W-:Y:S01]  /*f150*/  SHF.L.U32 R50, R50, 0x17, RZ ;  /* 0x0000001732327819 */ /* 0x000fe200000006ff */
[----:B------:R-:W-:Y:S01]  /*f160*/  BSSY B1, `(.L_x_291) ;  /* 0x000002d000017945 */ /* 0x000fe20003800000 */
[----:B------:R-:W-:-:S02]  /*f170*/  ISETP.GT.U32.AND P2, PT, R4, 0x1ffffff, PT ;  /* 0x01ffffff0400780c */ /* 0x000fc40003f44070 */
[----:B------:R-:W-:Y:S01]  /*f180*/  SHF.L.U32 R53, R53, 0x17, RZ ;  /* 0x0000001735357819 */ /* 0x000fe200000006ff */
[----:B------:R-:W3:Y:S01]  /*f190*/  MUFU.EX2 R51, R51 ;  /* 0x0000003300337308 */ /* 0x000ee20000000800 */
[----:B-1----:R-:W-:Y:S01]  /*f1a0*/  FFMA R55, R30, R31, 1 ;  /* 0x3f8000001e377423 */ /* 0x002fe2000000001f */
[----:B------:R-:W-:Y:S01]  /*f1b0*/  FFMA R31, -R18, 1.4426950216293334961, -R29 ;  /* 0x3fb8aa3b121f7823 */ /* 0x000fe2000000091d */
[----:B------:R-:W-:Y:S02]  /*f1c0*/  SHF.L.U32 R57, R57, 0x17, RZ ;  /* 0x0000001739397819 */ /* 0x000fe400000006ff */
[----:B------:R-:W-:Y:S01]  /*f1d0*/  SHF.L.U32 R34, R34, 0x17, RZ ;  /* 0x0000001722227819 */ /* 0x000fe200000006ff */
[----:B------:R-:W-:Y:S01]  /*f1e0*/  FFMA R31, -R18, 1.925963033500011079e-08, R31 ;  /* 0x32a57060121f7823 */ /* 0x000fe2000000011f */
[----:B------:R-:W-:Y:S01]  /*f1f0*/  SHF.L.U32 R42, R42, 0x17, RZ ;  /* 0x000000172a2a7819 */ /* 0x000fe200000006ff */
[----:B------:R-:W1:Y:S01]  /*f200*/  MUFU.EX2 R0, R59 ;  /* 0x0000003b00007308 */ /* 0x000e620000000800 */
[----:B------:R-:W-:Y:S01]  /*f210*/  SHF.L.U32 R44, R44, 0x17, RZ ;  /* 0x000000172c2c7819 */ /* 0x000fe200000006ff */
[----:B--2---:R-:W-:Y:S01]  /*f220*/  FFMA R66, R53, R32, 1 ;  /* 0x3f80000035427423 */ /* 0x004fe20000000020 */
[----:B------:R-:W-:-:S02]  /*f230*/  SHF.L.U32 R47, R47, 0x17, RZ ;  /* 0x000000172f2f7819 */ /* 0x000fc400000006ff */
[----:B------:R-:W-:Y:S01]  /*f240*/  SHF.L.U32 R48, R48, 0x17, RZ ;  /* 0x0000001730307819 */ /* 0x000fe200000006ff */
[----:B------:R-:W-:Y:S01]  /*f250*/  FFMA R45, R44, R45, 1 ;  /* 0x3f8000002c2d7423 */ /* 0x000fe2000000002d */
[----:B------:R-:W-:Y:S01]  /*f260*/  SHF.L.U32 R46, R46, 0x17, RZ ;  /* 0x000000172e2e7819 */ /* 0x000fe200000006ff */
[----:B------:R-:W2:Y:S01]  /*f270*/  MUFU.EX2 R39, R39 ;  /* 0x0000002700277308 */ /* 0x000ea20000000800 */
[----:B------:R-:W-:Y:S01]  /*f280*/  SHF.L.U32 R54, R54, 0x17, RZ ;  /* 0x0000001736367819 */ /* 0x000fe200000006ff */
[----:B---3--:R-:W-:Y:S01]  /*f290*/  FFMA R64, R50, R51, 1 ;  /* 0x3f80000032407423 */ /* 0x008fe20000000033 */
[----:B------:R-:W-:Y:S01]  /*f2a0*/  SHF.L.U32 R58, R58, 0x17, RZ ;  /* 0x000000173a3a7819 */ /* 0x000fe200000006ff */
[----:B------:R-:W-:Y:S01]  /*f2b0*/  FFMA R49, R48, R49, 1 ;  /* 0x3f80000030317423 */ /* 0x000fe20000000031 */
[----:B------:R-:W-:Y:S01]  /*f2c0*/  SHF.L.U32 R60, R60, 0x17, RZ ;  /* 0x000000173c3c7819 */ /* 0x000fe200000006ff */
[----:B------:R-:W-:Y:S02]  /*f2d0*/  FFMA R51, R46, R3, 1 ;  /* 0x3f8000002e337423 */ /* 0x000fe40000000003 */
[----:B------:R-:W3:Y:S01]  /*f2e0*/  MUFU.EX2 R40, R40 ;  /* 0x0000002800287308 */ /* 0x000ee20000000800 */
[----:B-1----:R-:W-:-:S07]  /*f2f0*/  FFMA R68, R57, R0, 1 ;  /* 0x3f80000039447423 */ /* 0x002fce0000000000 */
[----:B------:R1:W4:Y:S01]  /*f300*/  MUFU.EX2 R5, R56 ;  /* 0x0000003800057308 */ /* 0x0003220000000800 */
[----:B--2---:R-:W-:-:S07]  /*f310*/  FFMA R62, R34, R39, 1 ;  /* 0x3f800000223e7423 */ /* 0x004fce0000000027 */
[----:B------:R-:W2:Y:S01]  /*f320*/  MUFU.EX2 R29, R28 ;  /* 0x0000001c001d7308 */ /* 0x000ea20000000800 */
[----:B-1----:R-:W-:Y:S01]  /*f330*/  FFMA R56, R42, R43, 1 ;  /* 0x3f8000002a387423 */ /* 0x002fe2000000002b */
[----:B---3--:R-:W-:-:S06]  /*f340*/  FFMA R47, R47, R40, 1 ;  /* 0x3f8000002f2f7423 */ /* 0x008fcc0000000028 */
[----:B------:R-:W1:Y:S01]  /*f350*/  MUFU.EX2 R31, R31 ;  /* 0x0000001f001f7308 */ /* 0x000e620000000800 */
[----:B----4-:R-:W-:Y:S01]  /*f360*/  FFMA R53, R54, R5, 1 ;  /* 0x3f80000036357423 */ /* 0x010fe20000000005 */
[----:B--2---:R-:W-:Y:S01]  /*f370*/  FFMA R57, R58, R29, 1 ;  /* 0x3f8000003a397423 */ /* 0x004fe2000000001d */
[----:B-1----:R-:W-:Y:S01]  /*f380*/  FFMA R59, R60, R31, 1 ;  /* 0x3f8000003c3b7423 */ /* 0x002fe2000000001f */
[----:B------:R-:W-:Y:S06]  /*f390*/  @P2 BRA `(.L_x_292) ;  /* 0x0000000000142947 */ /* 0x000fec0003800000 */
[----:B------:R-:W-:Y:S02]  /*f3a0*/  MOV R0, R61 ;  /* 0x0000003d00007202 */ /* 0x000fe40000000f00 */
[----:B------:R-:W-:-:S07]  /*f3b0*/  MOV R4, 0xf3d0 ;  /* 0x0000f3d000047802 */ /* 0x000fce0000000f00 */
[----:B------:R-:W-:Y:S05]  /*f3c0*/  CALL.REL.NOINC `($__internal_0_$__cuda_sm20_rcp_rn_f32_slowpath) ;  /* 0x000000bc00887944 */ /* 0x000fea0003c00000 */
[----:B------:R-:W-:Y:S01]  /*f3d0*/  MOV R40, R0 ;  /* 0x0000000000287202 */ /* 0x000fe20000000f00 */
[----:B------:R-:W-:Y:S06]  /*f3e0*/  BRA `(.L_x_293) ;  /* 0x0000000000107947 */ /* 0x000fec0003800000 */
.L_x_292:
[----:B------:R-:W1:Y:S02]  /*f3f0*/  MUFU.RCP R40, R61 ;  /* 0x0000003d00287308 */ /* 0x000e640000001000 */
[----:B-1----:R-:W-:-:S04]  /*f400*/  FFMA R0, R61, R40, -1 ;  /* 0xbf8000003d007423 */ /* 0x002fc80000000028 */
[----:B------:R-:W-:-:S04]  /*f410*/  FADD.FTZ R3, -R0, -RZ ;  /* 0x800000ff00037221 */ /* 0x000fc80000010100 */
[----:B------:R-:W-:-:S07]  /*f420*/  FFMA R40, R40, R3, R40 ;  /* 0x0000000328287223 */ /* 0x000fce0000000028 */
.L_x_293:
[----:B------:R-:W-:Y:S05]  /*f430*/  BSYNC B1 ;  /* 0x0000000000017941 */ /* 0x000fea0003800000 */
.L_x_291:
        /* <DEDUP_REMOVED lines=10> */
.L_x_295:
[----:B------:R-:W1:Y:S02]  /*f4e0*/  MUFU.RCP R39, R52 ;  /* 0x0000003400277308 */ /* 0x000e640000001000 */
[----:B-1----:R-:W-:-:S04]  /*f4f0*/  FFMA R0, R52, R39, -1 ;  /* 0xbf80000034007423 */ /* 0x002fc80000000027 */
[----:B------:R-:W-:-:S04]  /*f500*/  FADD.FTZ R0, -R0, -RZ ;  /* 0x800000ff00007221 */ /* 0x000fc80000010100 */
[----:B------:R-:W-:-:S07]  /*f510*/  FFMA R39, R39, R0, R39 ;  /* 0x0000000027277223 */ /* 0x000fce0000000027 */
.L_x_296:
[----:B------:R-:W-:Y:S05]  /*f520*/  BSYNC B1 ;  /* 0x0000000000017941 */ /* 0x000fea0003800000 */
.L_x_294:
        /* <DEDUP_REMOVED lines=10> */
.L_x_298:
[----:B------:R-:W1:Y:S02]  /*f5d0*/  MUFU.RCP R42, R55 ;  /* 0x00000037002a7308 */ /* 0x000e640000001000 */
[----:B-1----:R-:W-:-:S04]  /*f5e0*/  FFMA R0, R55, R42, -1 ;  /* 0xbf80000037007423 */ /* 0x002fc8000000002a */
[----:B------:R-:W-:-:S04]  /*f5f0*/  FADD.FTZ R3, -R0, -RZ ;  /* 0x800000ff00037221 */ /* 0x000fc80000010100 */
[----:B------:R-:W-:-:S07]  /*f600*/  FFMA R42, R42, R3, R42 ;  /* 0x000000032a2a7223 */ /* 0x000fce000000002a */
.L_x_299:
[----:B------:R-:W-:Y:S05]  /*f610*/  BSYNC B1 ;  /* 0x0000000000017941 */ /* 0x000fea0003800000 */
.L_x_297:
        /* <DEDUP_REMOVED lines=10> */
.L_x_301:
[----:B------:R-:W1:Y:S02]  /*f6c0*/  MUFU.RCP R41, R62 ;  /* 0x0000003e00297308 */ /* 0x000e640000001000 */
[----:B-1----:R-:W-:-:S04]  /*f6d0*/  FFMA R0, R62, R41, -1 ;  /* 0xbf8000003e007423 */ /* 0x002fc80000000029 */
[----:B------:R-:W-:-:S04]  /*f6e0*/  FADD.FTZ R0, -R0, -RZ ;  /* 0x800000ff00007221 */ /* 0x000fc80000010100 */
[----:B------:R-:W-:-:S07]  /*f6f0*/  FFMA R41, R41, R0, R41 ;  /* 0x0000000029297223 */ /* 0x000fce0000000029 */
.L_x_302:
[----:B------:R-:W-:Y:S05]  /*f700*/  BSYNC B1 ;  /* 0x0000000000017941 */ /* 0x000fea0003800000 */
.L_x_300:
        /* <DEDUP_REMOVED lines=10> */
.L_x_304:
[----:B------:R-:W1:Y:S02]  /*f7b0*/  MUFU.RCP R44, R63 ;  /* 0x0000003f002c7308 */ /* 0x000e640000001000 */
[----:B-1----:R-:W-:-:S04]  /*f7c0*/  FFMA R0, R63, R44, -1 ;  /* 0xbf8000003f007423 */ /* 0x002fc8000000002c */
[----:B------:R-:W-:-:S04]  /*f7d0*/  FADD.FTZ R3, -R0, -RZ ;  /* 0x800000ff00037221 */ /* 0x000fc80000010100 */
[----:B------:R-:W-:-:S07]  /*f7e0*/  FFMA R44, R44, R3, R44 ;  /* 0x000000032c2c7223 */ /* 0x000fce000000002c */
.L_x_305:
[----:B------:R-:W-:Y:S05]  /*f7f0*/  BSYNC B1 ;  /* 0x0000000000017941 */ /* 0x000fea0003800000 */
.L_x_303:
        /* <DEDUP_REMOVED lines=10> */
.L_x_307:
[----:B------:R-:W1:Y:S02]  /*f8a0*/  MUFU.RCP R43, R56 ;  /* 0x00000038002b7308 */ /* 0x000e640000001000 */
[----:B-1----:R-:W-:-:S04]  /*f8b0*/  FFMA R0, R56, R43, -1 ;  /* 0xbf80000038007423 */ /* 0x002fc8000000002b */
[----:B------:R-:W-:-:S04]  /*f8c0*/  FADD.FTZ R0, -R0, -RZ ;  /* 0x800000ff00007221 */ /* 0x000fc80000010100 */
[----:B------:R-:W-:-:S07]  /*f8d0*/  FFMA R43, R43, R0, R43 ;  /* 0x000000002b2b7223 */ /* 0x000fce000000002b */
.L_x_308:
[----:B------:R-:W-:Y:S05]  /*f8e0*/  BSYNC B1 ;  /* 0x0000000000017941 */ /* 0x000fea0003800000 */
.L_x_306:
        /* <DEDUP_REMOVED lines=10> */
.L_x_310:
[----:B------:R-:W1:Y:S02]  /*f990*/  MUFU.RCP R46, R45 ;  /* 0x0000002d002e7308 */ /* 0x000e640000001000 */
[----:B-1----:R-:W-:-:S04]  /*f9a0*/  FFMA R0, R45, R46, -1 ;  /* 0xbf8000002d007423 */ /* 0x002fc8000000002e */
[----:B------:R-:W-:-:S04]  /*f9b0*/  FADD.FTZ R3, -R0, -RZ ;  /* 0x800000ff00037221 */ /* 0x000fc80000010100 */
[----:B------:R-:W-:-:S07]  /*f9c0*/  FFMA R46, R46, R3, R46 ;  /* 0x000000032e2e7223 */ /* 0x000fce000000002e */
.L_x_311:
[----:B------:R-:W-:Y:S05]  /*f9d0*/  BSYNC B1 ;  /* 0x0000000000017941 */ /* 0x000fea0003800000 */
.L_x_309:
        /* <DEDUP_REMOVED lines=10> */
.L_x_313:
[----:B------:R-:W1:Y:S02]  /*fa80*/  MUFU.RCP R48, R47 ;  /* 0x0000002f00307308 */ /* 0x000e640000001000 */
[----:B-1----:R-:W-:-:S04]  /*fa90*/  FFMA R0, R47, R48, -1 ;  /* 0xbf8000002f007423 */ /* 0x002fc80000000030 */
[----:B------:R-:W-:-:S04]  /*faa0*/  FADD.FTZ R3, -R0, -RZ ;  /* 0x800000ff00037221 */ /* 0x000fc80000010100 */
[----:B------:R-:W-:-:S07]  /*fab0*/  FFMA R48, R48, R3, R48 ;  /* 0x0000000330307223 */ /* 0x000fce0000000030 */
.L_x_314:
[----:B------:R-:W-:Y:S05]  /*fac0*/  BSYNC B1 ;  /* 0x0000000000017941 */ /* 0x000fea0003800000 */
.L_x_312:
        /* <DEDUP_REMOVED lines=10> */
.L_x_316:
[----:B------:R-:W1:Y:S02]  /*fb70*/  MUFU.RCP R50, R49 ;  /* 0x0000003100327308 */ /* 0x000e640000001000 */
[----:B-1----:R-:W-:-:S04]  /*fb80*/  FFMA R0, R49, R50, -1 ;  /* 0xbf80000031007423 */ /* 0x002fc80000000032 */
[----:B------:R-:W-:-:S04]  /*fb90*/  FADD.FTZ R3, -R0, -RZ ;  /* 0x800000ff00037221 */ /* 0x000fc80000010100 */
[----:B------:R-:W-:-:S07]  /*fba0*/  FFMA R50, R50, R3, R50 ;  /* 0x0000000332327223 */ /* 0x000fce0000000032 */
.L_x_317:
[----:B------:R-:W-:Y:S05]  /*fbb0*/  BSYNC B1 ;  /* 0x0000000000017941 */ /* 0x000fea0003800000 */
.L_x_315:
        /* <DEDUP_REMOVED lines=10> */
.L_x_319:
[----:B------:R-:W1:Y:S02]  /*fc60*/  MUFU.RCP R45, R64 ;  /* 0x00000040002d7308 */ /* 0x000e640000001000 */
[----:B-1----:R-:W-:-:S04]  /*fc70*/  FFMA R0, R64, R45, -1 ;  /* 0xbf80000040007423 */ /* 0x002fc8000000002d */
[----:B------:R-:W-:-:S04]  /*fc80*/  FADD.FTZ R0, -R0, -RZ ;  /* 0x800000ff00007221 */ /* 0x000fc80000010100 */
[----:B------:R-:W-:-:S07]  /*fc90*/  FFMA R45, R45, R0, R45 ;  /* 0x000000002d2d7223 */ /* 0x000fce000000002d */
.L_x_320:
[----:B------:R-:W-:Y:S05]  /*fca0*/  BSYNC B1 ;  /* 0x0000000000017941 */ /* 0x000fea0003800000 */
.L_x_318:
        /* <DEDUP_REMOVED lines=10> */
.L_x_322:
[----:B------:R-:W1:Y:S02]  /*fd50*/  MUFU.RCP R52, R51 ;  /* 0x0000003300347308 */ /* 0x000e640000001000 */
[----:B-1----:R-:W-:-:S04]  /*fd60*/  FFMA R0, R51, R52, -1 ;  /* 0xbf80000033007423 */ /* 0x002fc80000000034 */
[----:B------:R-:W-:-:S04]  /*fd70*/  FADD.FTZ R3, -R0, -RZ ;  /* 0x800000ff00037221 */ /* 0x000fc80000010100 */
[----:B------:R-:W-:-:S07]  /*fd80*/  FFMA R52, R52, R3, R52 ;  /* 0x0000000334347223 */ /* 0x000fce0000000034 */
.L_x_323:
[----:B------:R-:W-:Y:S05]  /*fd90*/  BSYNC B1 ;  /* 0x0000000000017941 */ /* 0x000fea0003800000 */
.L_x_321:
        /* <DEDUP_REMOVED lines=10> */
.L_x_325:
[----:B------:R-:W1:Y:S02]  /*fe40*/  MUFU.RCP R47, R66 ;  /* 0x00000042002f7308 */ /* 0x000e640000001000 */
[----:B-1----:R-:W-:-:S04]  /*fe50*/  FFMA R0, R66, R47, -1 ;  /* 0xbf80000042007423 */ /* 0x002fc8000000002f */
[----:B------:R-:W-:-:S04]  /*fe60*/  FADD.FTZ R0, -R0, -RZ ;  /* 0x800000ff00007221 */ /* 0x000fc80000010100 */
[----:B------:R-:W-:-:S07]  /*fe70*/  FFMA R47, R47, R0, R47 ;  /* 0x000000002f2f7223 */ /* 0x000fce000000002f */
.L_x_326:
[----:B------:R-:W-:Y:S05]  /*fe80*/  BSYNC B1 ;  /* 0x0000000000017941 */ /* 0x000fea0003800000 */
.L_x_324:
        /* <DEDUP_REMOVED lines=10> */
.L_x_328:
[----:B------:R-:W1:Y:S02]  /*ff30*/  MUFU.RCP R54, R53 ;  /* 0x0000003500367308 */ /* 0x000e640000001000 */
[----:B-1----:R-:W-:-:S04]  /*ff40*/  FFMA R0, R53, R54, -1 ;  /* 0xbf80000035007423 */ /* 0x002fc80000000036 */
[----:B------:R-:W-:-:S04]  /*ff50*/  FADD.FTZ R3, -R0, -RZ ;  /* 0x800000ff00037221 */ /* 0x000fc80000010100 */
[----:B------:R-:W-:-:S07]  /*ff60*/  FFMA R54, R54, R3, R54 ;  /* 0x0000000336367223 */ /* 0x000fce0000000036 */
.L_x_329:
[----:B------:R-:W-:Y:S05]  /*ff70*/  BSYNC B1 ;  /* 0x0000000000017941 */ /* 0x000fea0003800000 */
.L_x_327:
        /* <DEDUP_REMOVED lines=10> */
.L_x_331:
[----:B------:R-:W1:Y:S02]  /*10020*/  MUFU.RCP R49, R68 ;  /* 0x0000004400317308 */ /* 0x000e640000001000 */
[----:B-1----:R-:W-:-:S04]  /*10030*/  FFMA R0, R68, R49, -1 ;  /* 0xbf80000044007423 */ /* 0x002fc80000000031 */
[----:B------:R-:W-:-:S04]  /*10040*/  FADD.FTZ R0, -R0, -RZ ;  /* 0x800000ff00007221 */ /* 0x000fc80000010100 */
[----:B------:R-:W-:-:S07]  /*10050*/  FFMA R49, R49, R0, R49 ;  /* 0x0000000031317223 */ /* 0x000fce0000000031 */
.L_x_332:
[----:B------:R-:W-:Y:S05]  /*10060*/  BSYNC B1 ;  /* 0x0000000000017941 */ /* 0x000fea0003800000 */
.L_x_330:
        /* <DEDUP_REMOVED lines=10> */
.L_x_334:
[----:B------:R-:W1:Y:S02]  /*10110*/  MUFU.RCP R56, R57 ;  /* 0x0000003900387308 */ /* 0x000e640000001000 */
[----:B-1----:R-:W-:-:S04]  /*10120*/  FFMA R0, R57, R56, -1 ;  /* 0xbf80000039007423 */ /* 0x002fc80000000038 */
[----:B------:R-:W-:-:S04]  /*10130*/  FADD.FTZ R3, -R0, -RZ ;  /* 0x800000ff00037221 */ /* 0x000fc80000010100 */
[----:B------:R-:W-:-:S07]  /*10140*/  FFMA R56, R56, R3, R56 ;  /* 0x0000000338387223 */ /* 0x000fce0000000038 */
.L_x_335:
[----:B------:R-:W-:Y:S05]  /*10150*/  BSYNC B1 ;  /* 0x0000000000017941 */ /* 0x000fea0003800000 */
.L_x_333:
        /* <DEDUP_REMOVED lines=9> */
.L_x_337:
[----:B------:R-:W1:Y:S02]  /*101f0*/  MUFU.RCP R0, R59 ;  /* 0x0000003b00007308 */ /* 0x000e640000001000 */
[----:B-1----:R-:W-:-:S04]  /*10200*/  FFMA R3, R59, R0, -1 ;  /* 0xbf8000003b037423 */ /* 0x002fc80000000000 */
[----:B------:R-:W-:-:S04]  /*10210*/  FADD.FTZ R3, -R3, -RZ ;  /* 0x800000ff03037221 */ /* 0x000fc80000010100 */
[----:B------:R-:W-:-:S07]  /*10220*/  FFMA R0, R0, R3, R0 ;  /* 0x0000000300007223 */ /* 0x000fce0000000000 */
.L_x_338:
[----:B------:R-:W-:Y:S05]  /*10230*/  BSYNC B1 ;  /* 0x0000000000017941 */ /* 0x000fea0003800000 */
.L_x_336:
        /* <DEDUP_REMOVED lines=26> */
.L_x_339:
        /* <DEDUP_REMOVED lines=27> */
.L_x_341:
[----:B------:R-:W-:Y:S05]  /*10590*/  BSYNC B0 ;  /* 0x0000000000007941 */ /* 0x000fea0003800000 */
.L_x_340:
[----:B------:R-:W-:Y:S04]  /*105a0*/  BSSY B0, `(.L_x_342) ;  /* 0x000003c000007945 */ /* 0x000fe80003800000 */
[----:B------:R-:W-:Y:S05]  /*105b0*/  @P0 BRA `(.L_x_343) ;  /* 0x0000000000e80947 */ /* 0x000fea0003800000 */
[----:B------:R-:W2:Y:S02]  /*105c0*/  LDL R0, [R1+0xcc] ;  /* 0x0000cc0001007983 */ /* 0x000ea40000100800 */
[----:B--2---:R-:W-:-:S13]  /*105d0*/  ISETP.NE.AND P3, PT, R0, 0x3, PT ;  /* 0x000000030000780c */ /* 0x004fda0003f65270 */
[----:B------:R-:W-:Y:S05]  /*105e0*/  @!P3 BRA `(.L_x_344) ;  /* 0x000000000004b947 */ /* 0x000fea0003800000 */
[----:B------:R-:W-:Y:S01]  /*105f0*/  BPT.TRAP 0x1 ;  /* 0x000000040000795c */ /* 0x000fe20000300000 */
.L_x_344:
[----:B------:R-:W2:Y:S04]  /*10600*/  LDL R0, [R1+0xb4] ;  /* 0x0000b40001007983 */ /* 0x000ea80000100800 */
[----:B------:R-:W3:Y:S01]  /*10610*/  LDL R3, [R1+0xb8] ;  /* 0x0000b80001037983 */ /* 0x000ee20000100800 */
[----:B------:R-:W-:Y:S01]  /*10620*/  BSSY B1, `(.L_x_345) ;  /* 0x0000005000017945 */ /* 0x000fe20003800000 */
[----:B--2---:R-:W-:Y:S02]  /*10630*/  LEA R0, R0, UR43, 0x3 ;  /* 0x0000002b00007c11 */ /* 0x004fe4000f8e18ff */
[----:B---3--:R-:W-:-:S04]  /*10640*/  SHF.L.U32 R3, R3, 0x1f, RZ ;  /* 0x0000001f03037819 */ /* 0x008fc800000006ff */
[----:B------:R-:W1:Y:S02]  /*10650*/  SYNCS.PHASECHK.TRANS64.TRYWAIT P2, [R0+URZ+0x80], R3 ;  /* 0x00008003000075a7 */ /* 0x000e64000804017f */
[----:B-1----:R-:W-:Y:S05]  /*10660*/  @!P2 BRA `(.L_x_346) ;  /* 0x000000a000b0a947 */ /* 0x002fea0003800000 */
.L_x_628:
[----:B------:R-:W-:Y:S05]  /*10670*/  BSYNC B1 ;  /* 0x0000000000017941 */ /* 0x000fea0003800000 */
.L_x_345:
        /* <DEDUP_REMOVED lines=18> */
.L_x_348:
[----:B------:R-:W-:Y:S05]  /*107a0*/  BSYNC B1 ;  /* 0x0000000000017941 */ /* 0x000fea0003800000 */
.L_x_347:
        /* <DEDUP_REMOVED lines=8> */
.L_x_349:
        /* <DEDUP_REMOVED lines=19> */
.L_x_343:
[----:B------:R-:W-:Y:S05]  /*10960*/  BSYNC B0 ;  /* 0x0000000000007941 */ /* 0x000fea0003800000 */
.L_x_342:
[----:B------:R-:W2:Y:S04]  /*10970*/  LDL.LU R19, [R1] ;  /* 0x0000000001137983 */ /* 0x000ea80000300800 */
[----:B------:R-:W3:Y:S04]  /*10980*/  LDL.LU R26, [R1+0x4] ;  /* 0x00000400011a7983 */ /* 0x000ee80000300800 */
[----:B------:R-:W4:Y:S04]  /*10990*/  LDL.LU R21, [R1+0x8] ;  /* 0x0000080001157983 */ /* 0x000f280000300800 */
[----:B------:R-:W5:Y:S04]  /*109a0*/  LDL.LU R24, [R1+0xc] ;  /* 0x00000c0001187983 */ /* 0x000f680000300800 */
[----:B------:R-:W5:Y:S04]  /*109b0*/  LDL.LU R23, [R1+0x10] ;  /* 0x0000100001177983 */ /* 0x000f680000300800 */
[----:B------:R-:W5:Y:S04]  /*109c0*/  LDL.LU R27, [R1+0x14] ;  /* 0x00001400011b7983 */ /* 0x000f680000300800 */
[----:B------:R-:W5:Y:S01]  /*109d0*/  LDL.LU R25, [R1+0x18] ;  /* 0x0000180001197983 */ /* 0x000f620000300800 */
[----:B-1----:R-:W-:Y:S01]  /*109e0*/  F2FP.F16.E4M3.UNPACK_B R0, R6 ;  /* 0x00000006ff00723e */ /* 0x002fe200020006ff */
[C---:B------:R-:W-:Y:S01]  /*109f0*/  FMUL R15, R2.reuse, R17 ;  /* 0x00000011020f7220 */ /* 0x040fe20000400000 */
[----:B------:R-:W-:Y:S01]  /*10a00*/  F2FP.F16.E4M3.UNPACK_B R5, R7 ;  /* 0x00000007ff05723e */ /* 0x000fe200020006ff */
[----:B------:R-:W5:Y:S01]  /*10a10*/  LDL.LU R30, [R1+0x1c] ;  /* 0x00001c00011e7983 */ /* 0x000f620000300800 */
[----:B------:R-:W-:Y:S01]  /*10a20*/  FMUL R17, R2, R228 ;  /* 0x000000e402117220 */ /* 0x000fe20000400000 */
[----:B------:R-:W-:-:S02]  /*10a30*/  HADD2.F32 R3, -RZ, R0.H0_H0 ;  /* 0x20000000ff037230 */ /* 0x000fc40000004100 */
[----:B------:R-:W-:Y:S01]  /*10a40*/  FMUL R229, R2, R229 ;  /* 0x000000e502e57220 */ /* 0x000fe20000400000 */
[----:B------:R-:W5:Y:S01]  /*10a50*/  LDL.LU R33, [R1+0x20] ;  /* 0x0000200001217983 */ /* 0x000f620000300800 */
[----:B------:R-:W-:Y:S01]  /*10a60*/  HADD2.F32 R4, -RZ, R0.H1_H1 ;  /* 0x30000000ff047230 */ /* 0x000fe20000004100 */
[----:B------:R-:W-:Y:S01]  /*10a70*/  MOV R58, 0x3bbb989d ;  /* 0x3bbb989d003a7802 */ /* 0x000fe20000000f00 */
[C---:B------:R-:W-:Y:S01]  /*10a80*/  FFMA R15, R16.reuse, R3, R15 ;  /* 0x00000003100f7223 */ /* 0x040fe2000000000f */
[----:B------:R-:W5:Y:S01]  /*10a90*/  LDL.LU R36, [R1+0x24] ;  /* 0x0000240001247983 */ /* 0x000f620000300800 */
[--C-:B------:R-:W-:Y:S02]  /*10aa0*/  HADD2.F32 R20, -RZ, R5.reuse.H0_H0 ;  /* 0x20000005ff147230 */ /* 0x100fe40000004100 */
[----:B------:R-:W-:Y:S01]  /*10ab0*/  FFMA R17, R16, R4, R17 ;  /* 0x0000000410117223 */ /* 0x000fe20000000011 */
[----:B------:R-:W-:Y:S01]  /*10ac0*/  HADD2.F32 R22, -RZ, R5.H1_H1 ;  /* 0x30000005ff167230 */ /* 0x000fe20000004100 */
[----:B------:R-:W5:Y:S01]  /*10ad0*/  LDL.LU R43, [R1+0x28] ;  /* 0x00002800012b7983 */ /* 0x000f620000300800 */
[----:B------:R-:W-:-:S03]  /*10ae0*/  F2FP.F16.E4M3.UNPACK_B R0, R6.H1 ;  /* 0x00000006ff00723e */ /* 0x000fc600030006ff */
[----:B------:R-:W5:Y:S01]  /*10af0*/  LDL.LU R49, [R1+0x2c] ;  /* 0x00002c0001317983 */ /* 0x000f620000300800 */
[----:B------:R-:W-:Y:S01]  /*10b00*/  F2FP.F16.E4M3.UNPACK_B R4, R7.H1 ;  /* 0x00000007ff04723e */ /* 0x000fe200030006ff */
[--C-:B------:R-:W-:Y:S02]  /*10b10*/  HADD2.F32 R18, -RZ, R0.reuse.H0_H0 ;  /* 0x20000000ff127230 */ /* 0x100fe40000004100 */
[----:B------:R-:W5:Y:S01]  /*10b20*/  LDL.LU R51, [R1+0x30] ;  /* 0x0000300001337983 */ /* 0x000f620000300800 */
[-C--:B------:R-:W-:Y:S01]  /*10b30*/  F2FP.F16.E4M3.UNPACK_B R5, R8.reuse ;  /* 0x00000008ff05723e */ /* 0x080fe200020006ff */
[----:B------:R-:W-:Y:S01]  /*10b40*/  HADD2.F32 R0, -RZ, R0.H1_H1 ;  /* 0x30000000ff007230 */ /* 0x000fe20000004100 */
[----:B------:R-:W-:Y:S02]  /*10b50*/  MOV R60, 0x437c0000 ;  /* 0x437c0000003c7802 */ /* 0x000fe40000000f00 */
[----:B------:R-:W-:Y:S01]  /*10b60*/  F2FP.F16.E4M3.UNPACK_B R29, R8.H1 ;  /* 0x00000008ff1d723e */ /* 0x000fe200030006ff */
[----:B------:R-:W-:-:S04]  /*10b70*/  FFMA R18, R16, R18, R229 ;  /* 0x0000001210127223 */ /* 0x000fc800000000e5 */
[----:B------:R-:W-:Y:S01]  /*10b80*/  HADD2.F32 R35, -RZ, R29.H1_H1 ;  /* 0x3000001dff237230 */ /* 0x000fe20000004100 */
[----:B------:R-:W-:-:S05]  /*10b90*/  F2FP.F16.E4M3.UNPACK_B R42, R9 ;  /* 0x00000009ff2a723e */ /* 0x000fca00020006ff */
[--C-:B------:R-:W-:Y:S02]  /*10ba0*/  HADD2.F32 R40, -RZ, R42.reuse.H0_H0 ;  /* 0x2000002aff287230 */ /* 0x100fe40000004100 */
[----:B------:R-:W-:Y:S01]  /*10bb0*/  HADD2.F32 R45, -RZ, R42.H1_H1 ;  /* 0x3000002aff2d7230 */ /* 0x000fe20000004100 */
[----:B------:R-:W-:-:S05]  /*10bc0*/  F2FP.F16.E4M3.UNPACK_B R50, R9.H1 ;  /* 0x00000009ff32723e */ /* 0x000fca00030006ff */
[--C-:B------:R-:W-:Y:S02]  /*10bd0*/  HADD2.F32 R52, -RZ, R50.reuse.H1_H1 ;  /* 0x30000032ff347230 */ /* 0x100fe40000004100 */
[----:B------:R-:W-:Y:S01]  /*10be0*/  HADD2.F32 R48, -RZ, R50.H0_H0 ;  /* 0x20000032ff307230 */ /* 0x000fe20000004100 */
[----:B------:R-:W-:Y:S01]  /*10bf0*/  BSSY B1, `(.L_x_350) ;  /* 0x00000ad000017945 */ /* 0x000fe20003800000 */
[C---:B--2---:R-:W-:Y:S01]  /*10c00*/  FMUL R19, R2.reuse, R19 ;  /* 0x0000001302137220 */ /* 0x044fe20000400000 */
[C---:B---3--:R-:W-:Y:S01]  /*10c10*/  FMUL R3, R2.reuse, R26 ;  /* 0x0000001a02037220 */ /* 0x048fe20000400000 */
[----:B----4-:R-:W-:-:S03]  /*10c20*/  FMUL R21, R2, R21 ;  /* 0x0000001502157220 */ /* 0x010fc60000400000 */
[C---:B------:R-:W-:Y:S01]  /*10c30*/  FFMA R20, R16.reuse, R20, R3 ;  /* 0x0000001410147223 */ /* 0x040fe20000000003 */
[--C-:B------:R-:W-:Y:S02]  /*10c40*/  HADD2.F32 R26, -RZ, R5.reuse.H1_H1 ;  /* 0x30000005ff1a7230 */ /* 0x100fe40000004100 */
[----:B------:R-:W-:Y:S01]  /*10c50*/  FFMA R21, R16, R22, R21 ;  /* 0x0000001610157223 */ /* 0x000fe20000000015 */
[----:B------:R-:W-:Y:S02]  /*10c60*/  HADD2.F32 R22, -RZ, R4.H0_H0 ;  /* 0x20000004ff167230 */ /* 0x000fe40000004100 */
[----:B-----5:R-:W-:Y:S01]  /*10c70*/  FMUL R3, R2, R24 ;  /* 0x0000001802037220 */ /* 0x020fe20000400000 */
[----:B------:R-:W-:Y:S02]  /*10c80*/  HADD2.F32 R24, -RZ, R5.H0_H0 ;  /* 0x20000005ff187230 */ /* 0x000fe40000004100 */
[----:B------:R-:W-:Y:S01]  /*10c90*/  FFMA.SAT R5, -R17, R58, 0.5 ;  /* 0x3f00000011057423 */ /* 0x000fe2000000213a */
[----:B------:R-:W-:Y:S01]  /*10ca0*/  FFMA R22, R16, R22, R3 ;  /* 0x0000001610167223 */ /* 0x000fe20000000003 */
[----:B------:R-:W-:-:S02]  /*10cb0*/  FMUL R3, R2, R27 ;  /* 0x0000001b02037220 */ /* 0x000fc40000400000 */
[----:B------:R-:W-:Y:S01]  /*10cc0*/  FFMA.RM R28, R5, R60, 12582913 ;  /* 0x4b400001051c7423 */ /* 0x000fe2000000403c */
[----:B------:R-:W-:Y:S01]  /*10cd0*/  FMUL R25, R2, R25 ;  /* 0x0000001902197220 */ /* 0x000fe20000400000 */
[C---:B------:R-:W-:Y:S01]  /*10ce0*/  FFMA R24, R16.reuse, R24, R3 ;  /* 0x0000001810187223 */ /* 0x040fe20000000003 */
[----:B------:R-:W-:Y:S02]  /*10cf0*/  HADD2.F32 R27, -RZ, R29.H0_H0 ;  /* 0x2000001dff1b7230 */ /* 0x000fe40000004100 */
[----:B------:R-:W-:Y:S01]  /*10d00*/  FFMA R25, R16, R26, R25 ;  /* 0x0000001a10197223 */ /* 0x000fe20000000019 */
[----:B------:R-:W-:Y:S01]  /*10d10*/  FADD R26, R28, -12583039 ;  /* 0xcb40007f1c1a7421 */ /* 0x000fe20000000000 */
[----:B------:R-:W-:Y:S01]  /*10d20*/  FMUL R3, R2, R30 ;  /* 0x0000001e02037220 */ /* 0x000fe20000400000 */
[C---:B------:R-:W-:Y:S01]  /*10d30*/  FFMA R19, R16.reuse, R0, R19 ;  /* 0x0000000010137223 */ /* 0x040fe20000000013 */
[-C--:B------:R-:W-:Y:S01]  /*10d40*/  FFMA.SAT R0, -R15, R58.reuse, 0.5 ;  /* 0x3f0000000f007423 */ /* 0x080fe2000000213a */
[----:B------:R-:W-:Y:S01]  /*10d50*/  FFMA R30, -R17, 1.4426950216293334961, -R26 ;  /* 0x3fb8aa3b111e7823 */ /* 0x000fe2000000091a */
[----:B------:R-:W-:Y:S01]  /*10d60*/  FFMA R26, R16, R27, R3 ;  /* 0x0000001b101a7223 */ /* 0x000fe20000000003 */
[----:B------:R-:W-:Y:S01]  /*10d70*/  FFMA.SAT R27, -R19, R58, 0.5 ;  /* 0x3f000000131b7423 */ /* 0x000fe2000000213a */
[----:B------:R-:W-:-:S02]  /*10d80*/  HADD2.F32 R4, -RZ, R4.H1_H1 ;  /* 0x30000004ff047230 */ /* 0x000fc40000004100 */
[----:B------:R-:W-:Y:S01]  /*10d90*/  FMUL R23, R2, R23 ;  /* 0x0000001702177220 */ /* 0x000fe20000400000 */
[-C--:B------:R-:W-:Y:S01]  /*10da0*/  FFMA.RM R0, R0, R60.reuse, 12582913 ;  /* 0x4b40000100007423 */ /* 0x080fe2000000403c */
[----:B------:R-:W-:Y:S01]  /*10db0*/  FFMA.RM R32, R27, R60, 12582913 ;  /* 0x4b4000011b207423 */ /* 0x000fe2000000403c */
[----:B------:R-:W-:Y:S01]  /*10dc0*/  FMUL R27, R2, R33 ;  /* 0x00000021021b7220 */ /* 0x000fe20000400000 */
[----:B------:R-:W-:Y:S01]  /*10dd0*/  FFMA R23, R16, R4, R23 ;  /* 0x0000000410177223 */ /* 0x000fe20000000017 */
[----:B------:R-:W-:Y:S01]  /*10de0*/  FFMA.SAT R33, -R20, R58, 0.5 ;  /* 0x3f00000014217423 */ /* 0x000fe2000000213a */
[----:B------:R-:W-:Y:S01]  /*10df0*/  FADD R4, R0, -12583039 ;  /* 0xcb40007f00047421 */ /* 0x000fe20000000000 */
[----:B------:R-:W-:Y:S02]  /*10e00*/  FFMA R30, -R17, 1.925963033500011079e-08, R30 ;  /* 0x32a57060111e7823 */ /* 0x000fe4000000011e */
[----:B------:R-:W-:Y:S01]  /*10e10*/  FFMA.RM R38, R33, R60, 12582913 ;  /* 0x4b40000121267423 */ /* 0x000fe2000000403c */
[----:B------:R-:W-:Y:S01]  /*10e20*/  FFMA R4, -R15, 1.4426950216293334961, -R4 ;  /* 0x3fb8aa3b0f047823 */ /* 0x000fe20000000904 */
[----:B------:R-:W-:Y:S01]  /*10e30*/  FFMA R27, R16, R35, R27 ;  /* 0x00000023101b7223 */ /* 0x000fe2000000001b */
[-C--:B------:R-:W-:Y:S01]  /*10e40*/  FFMA.SAT R5, -R18, R58.reuse, 0.5 ;  /* 0x3f00000012057423 */ /* 0x080fe2000000213a */
[----:B------:R-:W-:Y:S01]  /*10e50*/  FFMA.SAT R35, -R21, R58, 0.5 ;  /* 0x3f00000015237423 */ /* 0x000fe2000000213a */
[----:B------:R-:W-:Y:S01]  /*10e60*/  FADD R33, R38, -12583039 ;  /* 0xcb40007f26217421 */ /* 0x000fe20000000000 */
[----:B------:R-:W-:Y:S01]  /*10e70*/  FFMA R4, -R15, 1.925963033500011079e-08, R4 ;  /* 0x32a570600f047823 */ /* 0x000fe20000000104 */
[----:B------:R1:W-:Y:S01]  /*10e80*/  MUFU.EX2 R29, R30 ;  /* 0x0000001e001d7308 */ /* 0x0003e20000000800 */
[----:B------:R-:W-:Y:S01]  /*10e90*/  FFMA.RM R31, R5, R60, 12582913 ;  /* 0x4b400001051f7423 */ /* 0x000fe2000000403c */
[----:B------:R-:W-:-:S03]  /*10ea0*/  FFMA.SAT R37, -R22, R58, 0.5 ;  /* 0x3f00000016257423 */ /* 0x000fc6000000213a */
[----:B------:R-:W-:Y:S01]  /*10eb0*/  FADD R3, R31, -12583039 ;  /* 0xcb40007f1f037421 */ /* 0x000fe20000000000 */
[----:B-1----:R-:W-:Y:S01]  /*10ec0*/  FFMA.RM R30, R35, R60, 12582913 ;  /* 0x4b400001231e7423 */ /* 0x002fe2000000403c */
[----:B------:R-:W-:Y:S01]  /*10ed0*/  FFMA R35, -R20, 1.4426950216293334961, -R33 ;  /* 0x3fb8aa3b14237823 */ /* 0x000fe20000000921 */
[----:B------:R1:W2:Y:S01]  /*10ee0*/  MUFU.EX2 R5, R4 ;  /* 0x0000000400057308 */ /* 0x0002a20000000800 */
[----:B------:R-:W-:Y:S01]  /*10ef0*/  FMUL R33, R2, R36 ;  /* 0x0000002402217220 */ /* 0x000fe20000400000 */
[----:B------:R-:W-:Y:S01]  /*10f00*/  FFMA R3, -R18, 1.4426950216293334961, -R3 ;  /* 0x3fb8aa3b12037823 */ /* 0x000fe20000000903 */
[----:B------:R-:W-:Y:S02]  /*10f10*/  FFMA.SAT R42, -R23, R58, 0.5 ;  /* 0x3f000000172a7423 */ /* 0x000fe4000000213a */
[----:B------:R-:W-:Y:S01]  /*10f20*/  FFMA R33, R16, R40, R33 ;  /* 0x0000002810217223 */ /* 0x000fe20000000021 */
[----:B-1----:R-:W-:Y:S01]  /*10f30*/  FADD R4, R32, -12583039 ;  /* 0xcb40007f20047421 */ /* 0x002fe20000000000 */
[----:B------:R-:W-:-:S03]  /*10f40*/  FFMA.RM R40, R37, R60, 12582913 ;  /* 0x4b40000125287423 */ /* 0x000fc6000000403c */
[C---:B------:R-:W-:Y:S01]  /*10f50*/  FFMA R34, -R19.reuse, 1.4426950216293334961, -R4 ;  /* 0x3fb8aa3b13227823 */ /* 0x040fe20000000904 */
[----:B------:R-:W-:Y:S01]  /*10f60*/  FADD R37, R40, -12583039 ;  /* 0xcb40007f28257421 */ /* 0x000fe20000000000 */
[----:B------:R-:W-:Y:S01]  /*10f70*/  FFMA R3, -R18, 1.925963033500011079e-08, R3 ;  /* 0x32a5706012037823 */ /* 0x000fe20000000103 */
[----:B------:R-:W-:Y:S01]  /*10f80*/  FFMA.RM R42, R42, R60, 12582913 ;  /* 0x4b4000012a2a7423 */ /* 0x000fe2000000403c */
[----:B------:R-:W-:Y:S01]  /*10f90*/  FFMA R34, -R19, 1.925963033500011079e-08, R34 ;  /* 0x32a5706013227823 */ /* 0x000fe20000000122 */
[----:B------:R-:W-:Y:S01]  /*10fa0*/  FFMA.SAT R44, -R24, R58, 0.5 ;  /* 0x3f000000182c7423 */ /* 0x000fe2000000213a */
[----:B------:R-:W-:Y:S01]  /*10fb0*/  FFMA R37, -R22, 1.4426950216293334961, -R37 ;  /* 0x3fb8aa3b16257823 */ /* 0x000fe20000000925 */
[----:B------:R1:W3:Y:S02]  /*10fc0*/  MUFU.EX2 R4, R3 ;  /* 0x0000000300047308 */ /* 0x0002e40000000800 */
[----:B------:R-:W-:Y:S01]  /*10fd0*/  FFMA.RM R44, R44, R60, 12582913 ;  /* 0x4b4000012c2c7423 */ /* 0x000fe2000000403c */
[----:B------:R-:W-:-:S05]  /*10fe0*/  FFMA R37, -R22, 1.925963033500011079e-08, R37 ;  /* 0x32a5706016257823 */ /* 0x000fca0000000125 */
[----:B------:R4:W-:Y:S01]  /*10ff0*/  MUFU.EX2 R39, R34 ;  /* 0x0000002200277308 */ /* 0x0009e20000000800 */
[----:B-1----:R-:W-:Y:S01]  /*11000*/  FFMA R3, -R20, 1.925963033500011079e-08, R35 ;  /* 0x32a5706014037823 */ /* 0x002fe20000000123 */
[----:B------:R-:W-:Y:S01]  /*11010*/  FMUL R35, R2, R43 ;  /* 0x0000002b02237220 */ /* 0x000fe20000400000 */
[----:B------:R-:W-:Y:S01]  /*11020*/  FADD R36, R30, -12583039 ;  /* 0xcb40007f1e247421 */ /* 0x000fe20000000000 */
[----:B----4-:R-:W-:Y:S02]  /*11030*/  FADD R34, R42, -12583039 ;  /* 0xcb40007f2a227421 */ /* 0x010fe40000000000 */
[----:B------:R-:W-:Y:S01]  /*11040*/  FFMA R35, R16, R45, R35 ;  /* 0x0000002d10237223 */ /* 0x000fe20000000023 */
[----:B------:R-:W-:Y:S01]  /*11050*/  FADD R47, R44, -12583039 ;  /* 0xcb40007f2c2f7421 */ /* 0x000fe20000000000 */
[----:B------:R-:W-:Y:S01]  /*11060*/  FFMA R34, -R23, 1.4426950216293334961, -R34 ;  /* 0x3fb8aa3b17227823 */ /* 0x000fe20000000922 */
[----:B------:R1:W-:Y:S01]  /*11070*/  MUFU.EX2 R45, R37 ;  /* 0x00000025002d7308 */ /* 0x0003e20000000800 */
[----:B------:R-:W-:-:S02]  /*11080*/  FFMA R36, -R21, 1.4426950216293334961, -R36 ;  /* 0x3fb8aa3b15247823 */ /* 0x000fc40000000924 */
[----:B------:R-:W-:Y:S01]  /*11090*/  FFMA R34, -R23, 1.925963033500011079e-08, R34 ;  /* 0x32a5706017227823 */ /* 0x000fe20000000122 */
[----:B------:R-:W-:Y:S01]  /*110a0*/  FFMA.SAT R46, -R25, R58, 0.5 ;  /* 0x3f000000192e7423 */ /* 0x000fe2000000213a */
[----:B------:R-:W-:-:S03]  /*110b0*/  FFMA R36, -R21, 1.925963033500011079e-08, R36 ;  /* 0x32a5706015247823 */ /* 0x000fc60000000124 */
[----:B------:R4:W-:Y:S01]  /*110c0*/  MUFU.EX2 R41, R3 ;  /* 0x0000000300297308 */ /* 0x0009e20000000800 */
[----:B-1----:R-:W-:Y:S01]  /*110d0*/  FMUL R37, R2, R51 ;  /* 0x0000003302257220 */ /* 0x002fe20000400000 */
[----:B------:R-:W-:Y:S01]  /*110e0*/  FFMA.SAT R51, -R27, R58, 0.5 ;  /* 0x3f0000001b337423 */ /* 0x000fe2000000213a */
[----:B------:R-:W-:Y:S01]  /*110f0*/  FFMA.RM R46, R46, R60, 12582913 ;  /* 0x4b4000012e2e7423 */ /* 0x000fe2000000403c */
[----:B----4-:R-:W-:Y:S01]  /*11100*/  FMUL R3, R2, R49 ;  /* 0x0000003102037220 */ /* 0x010fe20000400000 */
[----:B------:R-:W-:-:S03]  /*11110*/  FFMA R49, -R24, 1.4426950216293334961, -R47 ;  /* 0x3fb8aa3b18317823 */ /* 0x000fc6000000092f */
[----:B------:R1:W-:Y:S01]  /*11120*/  MUFU.EX2 R47, R34 ;  /* 0x00000022002f7308 */ /* 0x0003e20000000800 */
[----:B------:R-:W-:Y:S01]  /*11130*/  FFMA R37, R16, R52, R37 ;  /* 0x0000003410257223 */ /* 0x000fe20000000025 */
[----:B-1----:R-:W-:-:S06]  /*11140*/  FFMA.RM R34, R51, R60, 12582913 ;  /* 0x4b40000133227423 */ /* 0x002fcc000000403c */
[----:B------:R1:W-:Y:S01]  /*11150*/  MUFU.EX2 R43, R36 ;  /* 0x00000024002b7308 */ /* 0x0003e20000000800 */
[----:B------:R-:W-:Y:S01]  /*11160*/  FADD R52, R34, -12583039 ;  /* 0xcb40007f22347421 */ /* 0x000fe20000000000 */
[----:B-1----:R-:W-:Y:S01]  /*11170*/  FFMA R36, R16, R48, R3 ;  /* 0x0000003010247223 */ /* 0x002fe20000000003 */
[-C--:B------:R-:W-:Y:S01]  /*11180*/  FFMA.SAT R3, -R26, R58.reuse, 0.5 ;  /* 0x3f0000001a037423 */ /* 0x080fe2000000213a */
[----:B------:R-:W-:Y:S01]  /*11190*/  FADD R48, R46, -12583039 ;  /* 0xcb40007f2e307421 */ /* 0x000fe20000000000 */
[----:B------:R-:W-:Y:S01]  /*111a0*/  FFMA R52, -R27, 1.4426950216293334961, -R52 ;  /* 0x3fb8aa3b1b347823 */ /* 0x000fe20000000934 */
[----:B------:R-:W-:Y:S01]  /*111b0*/  FFMA.SAT R53, -R33, R58, 0.5 ;  /* 0x3f00000021357423 */ /* 0x000fe2000000213a */
[----:B------:R-:W-:Y:S01]  /*111c0*/  FFMA.RM R50, R3, R60, 12582913 ;  /* 0x4b40000103327423 */ /* 0x000fe2000000403c */
[-C--:B------:R-:W-:Y:S01]  /*111d0*/  FFMA.SAT R55, -R35, R58.reuse, 0.5 ;  /* 0x3f00000023377423 */ /* 0x080fe2000000213a */
[-C--:B------:R-:W-:Y:S01]  /*111e0*/  FFMA.SAT R56, -R36, R58.reuse, 0.5 ;  /* 0x3f00000024387423 */ /* 0x080fe2000000213a */
[----:B------:R-:W-:Y:S01]  /*111f0*/  FFMA.SAT R57, -R37, R58, 0.5 ;  /* 0x3f00000025397423 */ /* 0x000fe2000000213a */
[----:B------:R-:W-:Y:S01]  /*11200*/  FFMA R48, -R25, 1.4426950216293334961, -R48 ;  /* 0x3fb8aa3b19307823 */ /* 0x000fe20000000930 */
[----:B------:R-:W-:Y:S01]  /*11210*/  FFMA R52, -R27, 1.925963033500011079e-08, R52 ;  /* 0x32a570601b347823 */ /* 0x000fe20000000134 */
[----:B------:R-:W-:Y:S01]  /*11220*/  SHF.L.U32 R0, R0, 0x17, RZ ;  /* 0x0000001700007819 */ /* 0x000fe200000006ff */
[----:B------:R-:W-:Y:S01]  /*11230*/  FADD R3, R50, -12583039 ;  /* 0xcb40007f32037421 */ /* 0x000fe20000000000 */
[----:B------:R-:W-:-:S02]  /*11240*/  SHF.L.U32 R28, R28, 0x17, RZ ;  /* 0x000000171c1c7819 */ /* 0x000fc400000006ff */
[----:B------:R-:W-:Y:S01]  /*11250*/  SHF.L.U32 R31, R31, 0x17, RZ ;  /* 0x000000171f1f7819 */ /* 0x000fe200000006ff */
[-C--:B------:R-:W-:Y:S01]  /*11260*/  FFMA.RM R55, R55, R60.reuse, 12582913 ;  /* 0x4b40000137377423 */ /* 0x080fe2000000403c */
[-C--:B------:R-:W-:Y:S01]  /*11270*/  FFMA.RM R56, R56, R60.reuse, 12582913 ;  /* 0x4b40000138387423 */ /* 0x080fe2000000403c */
[-C--:B------:R-:W-:Y:S01]  /*11280*/  FFMA.RM R57, R57, R60.reuse, 12582913 ;  /* 0x4b40000139397423 */ /* 0x080fe2000000403c */
[----:B------:R-:W-:Y:S01]  /*11290*/  FFMA R48, -R25, 1.925963033500011079e-08, R48 ;  /* 0x32a5706019307823 */ /* 0x000fe20000000130 */
[----:B------:R-:W-:Y:S01]  /*112a0*/  FFMA.RM R54, R53, R60, 12582913 ;  /* 0x4b40000135367423 */ /* 0x000fe2000000403c */
[----:B--2---:R-:W-:Y:S01]  /*112b0*/  FFMA R59, R0, R5, 1 ;  /* 0x3f800000003b7423 */ /* 0x004fe20000000005 */
[----:B------:R3:W-:Y:S01]  /*112c0*/  MUFU.EX2 R53, R52 ;  /* 0x0000003400357308 */ /* 0x0007e20000000800 */
[----:B------:R-:W-:Y:S01]  /*112d0*/  FFMA R61, R28, R29, 1 ;  /* 0x3f8000001c3d7423 */ /* 0x000fe2000000001d */
[----:B------:R-:W-:Y:S01]  /*112e0*/  FFMA R51, -R26, 1.4426950216293334961, -R3 ;  /* 0x3fb8aa3b1a337823 */ /* 0x000fe20000000903 */
[----:B------:R-:W-:Y:S01]  /*112f0*/  FADD R0, R55, -12583039 ;  /* 0xcb40007f37007421 */ /* 0x000fe20000000000 */
[----:B------:R-:W-:Y:S01]  /*11300*/  FADD R29, R56, -12583039 ;  /* 0xcb40007f381d7421 */ /* 0x000fe20000000000 */
[----:B---3--:R-:W-:Y:S01]  /*11310*/  FFMA R52, R31, R4, 1 ;  /* 0x3f8000001f347423 */ /* 0x008fe20000000004 */
[----:B------:R-:W-:-:S02]  /*11320*/  FADD R4, R57, -12583039 ;  /* 0xcb40007f39047421 */ /* 0x000fc40000000000 */
[----:B------:R1:W-:Y:S01]  /*11330*/  MUFU.EX2 R3, R48 ;  /* 0x0000003000037308 */ /* 0x0003e20000000800 */
[----:B------:R-:W-:Y:S01]  /*11340*/  FFMA R0, -R35, 1.4426950216293334961, -R0 ;  /* 0x3fb8aa3b23007823 */ /* 0x000fe20000000900 */
[----:B------:R-:W-:Y:S01]  /*11350*/  FFMA R29, -R36, 1.4426950216293334961, -R29 ;  /* 0x3fb8aa3b241d7823 */ /* 0x000fe2000000091d */
[----:B------:R-:W-:Y:S01]  /*11360*/  FFMA R4, -R37, 1.4426950216293334961, -R4 ;  /* 0x3fb8aa3b25047823 */ /* 0x000fe20000000904 */
[----:B------:R-:W-:Y:S01]  /*11370*/  FFMA R49, -R24, 1.925963033500011079e-08, R49 ;  /* 0x32a5706018317823 */ /* 0x000fe20000000131 */
[----:B-1----:R-:W-:Y:S01]  /*11380*/  FADD R48, R54, -12583039 ;  /* 0xcb40007f36307421 */ /* 0x002fe20000000000 */
[----:B------:R-:W-:Y:S01]  /*11390*/  FFMA R51, -R26, 1.925963033500011079e-08, R51 ;  /* 0x32a570601a337823 */ /* 0x000fe20000000133 */
[----:B------:R-:W-:Y:S02]  /*113a0*/  FFMA R0, -R35, 1.925963033500011079e-08, R0 ;  /* 0x32a5706023007823 */ /* 0x000fe40000000100 */
[----:B------:R-:W-:Y:S01]  /*113b0*/  FFMA R48, -R33, 1.4426950216293334961, -R48 ;  /* 0x3fb8aa3b21307823 */ /* 0x000fe20000000930 */
[----:B------:R-:W-:Y:S01]  /*113c0*/  FFMA R29, -R36, 1.925963033500011079e-08, R29 ;  /* 0x32a57060241d7823 */ /* 0x000fe2000000011d */
[----:B------:R-:W-:Y:S01]  /*113d0*/  FFMA R4, -R37, 1.925963033500011079e-08, R4 ;  /* 0x32a5706025047823 */ /* 0x000fe20000000104 */
[----:B------:R-:W-:Y:S01]  /*113e0*/  IADD3 R28, R59, 0x1800000, RZ ;  /* 0x018000003b1c7810 */ /* 0x000fe20007ffe0ff */
[----:B------:R-:W-:Y:S01]  /*113f0*/  FFMA R48, -R33, 1.925963033500011079e-08, R48 ;  /* 0x32a5706021307823 */ /* 0x000fe20000000130 */
[----:B------:R-:W1:Y:S02]  /*11400*/  MUFU.EX2 R49, R49 ;  /* 0x0000003100317308 */ /* 0x000e640000000800 */
[----:B------:R-:W-:-:S06]  /*11410*/  LOP3.LUT R28, R28, 0x7f800000, RZ, 0xc0, !PT ;  /* 0x7f8000001c1c7812 */ /* 0x000fcc00078ec0ff */
[----:B------:R-:W2:Y:S01]  /*11420*/  MUFU.EX2 R51, R51 ;  /* 0x0000003300337308 */ /* 0x000ea20000000800 */
[----:B------:R-:W-:-:S07]  /*11430*/  ISETP.GT.U32.AND P2, PT, R28, 0x1ffffff, PT ;  /* 0x01ffffff1c00780c */ /* 0x000fce0003f44070 */
[----:B------:R3:W4:Y:S08]  /*11440*/  MUFU.EX2 R5, R48 ;  /* 0x0000003000057308 */ /* 0x0007300000000800 */
[----:B------:R-:W5:Y:S08]  /*11450*/  MUFU.EX2 R0, R0 ;  /* 0x0000000000007308 */ /* 0x000f700000000800 */
[----:B------:R-:W5:Y:S08]  /*11460*/  MUFU.EX2 R29, R29 ;  /* 0x0000001d001d7308 */ /* 0x000f700000000800 */
[----:B------:R-:W5:Y:S01]  /*11470*/  MUFU.EX2 R4, R4 ;  /* 0x0000000400047308 */ /* 0x000f620000000800 */
[----:B------:R-:W-:-:S02]  /*11480*/  SHF.L.U32 R44, R44, 0x17, RZ ;  /* 0x000000172c2c7819 */ /* 0x000fc400000006ff */
[----:B------:R-:W-:Y:S02]  /*11490*/  SHF.L.U32 R50, R50, 0x17, RZ ;  /* 0x0000001732327819 */ /* 0x000fe400000006ff */
[----:B------:R-:W-:Y:S02]  /*114a0*/  SHF.L.U32 R32, R32, 0x17, RZ ;  /* 0x0000001720207819 */ /* 0x000fe400000006ff */
[----:B------:R-:W-:Y:S02]  /*114b0*/  SHF.L.U32 R38, R38, 0x17, RZ ;  /* 0x0000001726267819 */ /* 0x000fe400000006ff */
[----:B------:R-:W-:Y:S02]  /*114c0*/  SHF.L.U32 R30, R30, 0x17, RZ ;  /* 0x000000171e1e7819 */ /* 0x000fe400000006ff */
[----:B------:R-:W-:Y:S02]  /*114d0*/  SHF.L.U32 R40, R40, 0x17, RZ ;  /* 0x0000001728287819 */ /* 0x000fe400000006ff */
[----:B------:R-:W-:-:S02]  /*114e0*/  SHF.L.U32 R42, R42, 0x17, RZ ;  /* 0x000000172a2a7819 */ /* 0x000fc400000006ff */
[----:B------:R-:W-:Y:S02]  /*114f0*/  SHF.L.U32 R46, R46, 0x17, RZ ;  /* 0x000000172e2e7819 */ /* 0x000fe400000006ff */
[----:B------:R-:W-:Y:S02]  /*11500*/  SHF.L.U32 R34, R34, 0x17, RZ ;  /* 0x0000001722227819 */ /* 0x000fe400000006ff */
[----:B------:R-:W-:Y:S02]  /*11510*/  SHF.L.U32 R54, R54, 0x17, RZ ;  /* 0x0000001736367819 */ /* 0x000fe400000006ff */
[----:B------:R-:W-:Y:S02]  /*11520*/  SHF.L.U32 R55, R55, 0x17, RZ ;  /* 0x0000001737377819 */ /* 0x000fe400000006ff */
[----:B------:R-:W-:Y:S02]  /*11530*/  SHF.L.U32 R56, R56, 0x17, RZ ;  /* 0x0000001738387819 */ /* 0x000fe400000006ff */
[----:B------:R-:W-:Y:S01]  /*11540*/  SHF.L.U32 R57, R57, 0x17, RZ ;  /* 0x0000001739397819 */ /* 0x000fe200000006ff */
[----:B-1----:R-:W-:Y:S01]  /*11550*/  FFMA R60, R44, R49, 1 ;  /* 0x3f8000002c3c7423 */ /* 0x002fe20000000031 */
[----:B--2---:R-:W-:Y:S01]  /*11560*/  FFMA R50, R50, R51, 1 ;  /* 0x3f80000032327423 */ /* 0x004fe20000000033 */
[----:B------:R-:W-:Y:S01]  /*11570*/  FFMA R63, R32, R39, 1 ;  /* 0x3f800000203f7423 */ /* 0x000fe20000000027 */
[----:B---3--:R-:W-:Y:S01]  /*11580*/  FFMA R48, R38, R41, 1 ;  /* 0x3f80000026307423 */ /* 0x008fe20000000029 */
[----:B------:R-:W-:Y:S01]  /*11590*/  FFMA R43, R30, R43, 1 ;  /* 0x3f8000001e2b7423 */ /* 0x000fe2000000002b */
[----:B------:R-:W-:Y:S01]  /*115a0*/  FFMA R58, R40, R45, 1 ;  /* 0x3f800000283a7423 */ /* 0x000fe2000000002d */
[----:B------:R-:W-:Y:S01]  /*115b0*/  FFMA R47, R42, R47, 1 ;  /* 0x3f8000002a2f7423 */ /* 0x000fe2000000002f */
[----:B------:R-:W-:Y:S01]  /*115c0*/  FFMA R49, R46, R3, 1 ;  /* 0x3f8000002e317423 */ /* 0x000fe20000000003 */
[----:B------:R-:W-:Y:S01]  /*115d0*/  FFMA R53, R34, R53, 1 ;  /* 0x3f80000022357423 */ /* 0x000fe20000000035 */
[----:B----4-:R-:W-:Y:S01]  /*115e0*/  FFMA R51, R54, R5, 1 ;  /* 0x3f80000036337423 */ /* 0x010fe20000000005 */
[----:B-----5:R-:W-:Y:S01]  /*115f0*/  FFMA R55, R55, R0, 1 ;  /* 0x3f80000037377423 */ /* 0x020fe20000000000 */
[----:B------:R-:W-:Y:S01]  /*11600*/  FFMA R56, R56, R29, 1 ;  /* 0x3f80000038387423 */ /* 0x000fe2000000001d */
[----:B------:R-:W-:Y:S01]  /*11610*/  FFMA R57, R57, R4, 1 ;  /* 0x3f80000039397423 */ /* 0x000fe20000000004 */
[----:B------:R-:W-:Y:S06]  /*11620*/  @P2 BRA `(.L_x_351) ;  /* 0x0000000000142947 */ /* 0x000fec0003800000 */
[----:B------:R-:W-:Y:S02]  /*11630*/  MOV R0, R59 ;  /* 0x0000003b00007202 */ /* 0x000fe40000000f00 */
[----:B------:R-:W-:-:S07]  /*11640*/  MOV R4, 0x11660 ;  /* 0x0001166000047802 */ /* 0x000fce0000000f00 */
[----:B------:R-:W-:Y:S05]  /*11650*/  CALL.REL.NOINC `($__internal_0_$__cuda_sm20_rcp_rn_f32_slowpath) ;  /* 0x0000009800e47944 */ /* 0x000fea0003c00000 */
[----:B------:R-:W-:Y:S01]  /*11660*/  MOV R38, R0 ;  /* 0x0000000000267202 */ /* 0x000fe20000000f00 */
[----:B------:R-:W-:Y:S06]  /*11670*/  BRA `(.L_x_352) ;  /* 0x0000000000107947 */ /* 0x000fec0003800000 */
.L_x_351:
[----:B------:R-:W1:Y:S02]  /*11680*/  MUFU.RCP R38, R59 ;  /* 0x0000003b00267308 */ /* 0x000e640000001000 */
[----:B-1----:R-:W-:-:S04]  /*11690*/  FFMA R0, R59, R38, -1 ;  /* 0xbf8000003b007423 */ /* 0x002fc80000000026 */
[----:B------:R-:W-:-:S04]  /*116a0*/  FADD.FTZ R3, -R0, -RZ ;  /* 0x800000ff00037221 */ /* 0x000fc80000010100 */
[----:B------:R-:W-:-:S07]  /*116b0*/  FFMA R38, R38, R3, R38 ;  /* 0x0000000326267223 */ /* 0x000fce0000000026 */
.L_x_352:
[----:B------:R-:W-:Y:S05]  /*116c0*/  BSYNC B1 ;  /* 0x0000000000017941 */ /* 0x000fea0003800000 */
.L_x_350:
        /* <DEDUP_REMOVED lines=10> */
.L_x_354:
[----:B------:R-:W1:Y:S02]  /*11770*/  MUFU.RCP R40, R61 ;  /* 0x0000003d00287308 */ /* 0x000e640000001000 */
[----:B-1----:R-:W-:-:S04]  /*11780*/  FFMA R0, R61, R40, -1 ;  /* 0xbf8000003d007423 */ /* 0x002fc80000000028 */
[----:B------:R-:W-:-:S04]  /*11790*/  FADD.FTZ R3, -R0, -RZ ;  /* 0x800000ff00037221 */ /* 0x000fc80000010100 */
[----:B------:R-:W-:-:S07]  /*117a0*/  FFMA R40, R40, R3, R40 ;  /* 0x0000000328287223 */ /* 0x000fce0000000028 */
.L_x_355:
[----:B------:R-:W-:Y:S05]  /*117b0*/  BSYNC B1 ;  /* 0x0000000000017941 */ /* 0x000fea0003800000 */
.L_x_353:
        /* <DEDUP_REMOVED lines=10> */
.L_x_357:
[----:B------:R-:W1:Y:S02]  /*11860*/  MUFU.RCP R39, R52 ;  /* 0x0000003400277308 */ /* 0x000e640000001000 */
[----:B-1----:R-:W-:-:S04]  /*11870*/  FFMA R0, R52, R39, -1 ;  /* 0xbf80000034007423 */ /* 0x002fc80000000027 */
[----:B------:R-:W-:-:S04]  /*11880*/  FADD.FTZ R0, -R0, -RZ ;  /* 0x800000ff00007221 */ /* 0x000fc80000010100 */
[----:B------:R-:W-:-:S07]  /*11890*/  FFMA R39, R39, R0, R39 ;  /* 0x0000000027277223 */ /* 0x000fce0000000027 */
.L_x_358:
[----:B------:R-:W-:Y:S05]  /*118a0*/  BSYNC B1 ;  /* 0x0000000000017941 */ /* 0x000fea0003800000 */
.L_x_356:
        /* <DEDUP_REMOVED lines=10> */
.L_x_360:
[----:B------:R-:W1:Y:S02]  /*11950*/  MUFU.RCP R42, R63 ;  /* 0x0000003f002a7308 */ /* 0x000e640000001000 */
[----:B-1----:R-:W-:-:S04]  /*11960*/  FFMA R0, R63, R42, -1 ;  /* 0xbf8000003f007423 */ /* 0x002fc8000000002a */
[----:B------:R-:W-:-:S04]  /*11970*/  FADD.FTZ R3, -R0, -RZ ;  /* 0x800000ff00037221 */ /* 0x000fc80000010100 */
[----:B------:R-:W-:-:S07]  /*11980*/  FFMA R42, R42, R3, R42 ;  /* 0x000000032a2a7223 */ /* 0x000fce000000002a */
.L_x_361:
[----:B------:R-:W-:Y:S05]  /*11990*/  BSYNC B1 ;  /* 0x0000000000017941 */ /* 0x000fea0003800000 */
.L_x_359:
        /* <DEDUP_REMOVED lines=10> */
.L_x_363:
[----:B------:R-:W1:Y:S02]  /*11a40*/  MUFU.RCP R41, R48 ;  /* 0x0000003000297308 */ /* 0x000e640000001000 */
[----:B-1----:R-:W-:-:S04]  /*11a50*/  FFMA R0, R48, R41, -1 ;  /* 0xbf80000030007423 */ /* 0x002fc80000000029 */
[----:B------:R-:W-:-:S04]  /*11a60*/  FADD.FTZ R0, -R0, -RZ ;  /* 0x800000ff00007221 */ /* 0x000fc80000010100 */
[----:B------:R-:W-:-:S07]  /*11a70*/  FFMA R41, R41, R0, R41 ;  /* 0x0000000029297223 */ /* 0x000fce0000000029 */
.L_x_364:
[----:B------:R-:W-:Y:S05]  /*11a80*/  BSYNC B1 ;  /* 0x0000000000017941 */ /* 0x000fea0003800000 */
.L_x_362:
        /* <DEDUP_REMOVED lines=10> */
.L_x_366:
[----:B------:R-:W1:Y:S02]  /*11b30*/  MUFU.RCP R44, R43 ;  /* 0x0000002b002c7308 */ /* 0x000e640000001000 */
[----:B-1----:R-:W-:-:S04]  /*11b40*/  FFMA R0, R43, R44, -1 ;  /* 0xbf8000002b007423 */ /* 0x002fc8000000002c */
[----:B------:R-:W-:-:S04]  /*11b50*/  FADD.FTZ R3, -R0, -RZ ;  /* 0x800000ff00037221 */ /* 0x000fc80000010100 */
[----:B------:R-:W-:-:S07]  /*11b60*/  FFMA R44, R44, R3, R44 ;  /* 0x000000032c2c7223 */ /* 0x000fce000000002c */
.L_x_367:
[----:B------:R-:W-:Y:S05]  /*11b70*/  BSYNC B1 ;  /* 0x0000000000017941 */ /* 0x000fea0003800000 */
.L_x_365:
        /* <DEDUP_REMOVED lines=10> */
.L_x_369:
[----:B------:R-:W1:Y:S02]  /*11c20*/  MUFU.RCP R43, R58 ;  /* 0x0000003a002b7308 */ /* 0x000e640000001000 */
[----:B-1----:R-:W-:-:S04]  /*11c30*/  FFMA R0, R58, R43, -1 ;  /* 0xbf8000003a007423 */ /* 0x002fc8000000002b */
[----:B------:R-:W-:-:S04]  /*11c40*/  FADD.FTZ R0, -R0, -RZ ;  /* 0x800000ff00007221 */ /* 0x000fc80000010100 */
[----:B------:R-:W-:-:S07]  /*11c50*/  FFMA R43, R43, R0, R43 ;  /* 0x000000002b2b7223 */ /* 0x000fce000000002b */
.L_x_370:
[----:B------:R-:W-:Y:S05]  /*11c60*/  BSYNC B1 ;  /* 0x0000000000017941 */ /* 0x000fea0003800000 */
.L_x_368:
        /* <DEDUP_REMOVED lines=10> */
.L_x_372:
[----:B------:R-:W1:Y:S02]  /*11d10*/  MUFU.RCP R46, R47 ;  /* 0x0000002f002e7308 */ /* 0x000e640000001000 */
[----:B-1----:R-:W-:-:S04]  /*11d20*/  FFMA R0, R47, R46, -1 ;  /* 0xbf8000002f007423 */ /* 0x002fc8000000002e */
[----:B------:R-:W-:-:S04]  /*11d30*/  FADD.FTZ R3, -R0, -RZ ;  /* 0x800000ff00037221 */ /* 0x000fc80000010100 */
[----:B------:R-:W-:-:S07]  /*11d40*/  FFMA R46, R46, R3, R46 ;  /* 0x000000032e2e7223 */ /* 0x000fce000000002e */
.L_x_373:
[----:B------:R-:W-:Y:S05]  /*11d50*/  BSYNC B1 ;  /* 0x0000000000017941 */ /* 0x000fea0003800000 */
.L_x_371:
        /* <DEDUP_REMOVED lines=10> */
.L_x_375:
[----:B------:R-:W1:Y:S02]  /*11e00*/  MUFU.RCP R45, R60 ;  /* 0x0000003c002d7308 */ /* 0x000e640000001000 */
[----:B-1----:R-:W-:-:S04]  /*11e10*/  FFMA R0, R60, R45, -1 ;  /* 0xbf8000003c007423 */ /* 0x002fc8000000002d */
[----:B------:R-:W-:-:S04]  /*11e20*/  FADD.FTZ R0, -R0, -RZ ;  /* 0x800000ff00007221 */ /* 0x000fc80000010100 */
[----:B------:R-:W-:-:S07]  /*11e30*/  FFMA R45, R45, R0, R45 ;  /* 0x000000002d2d7223 */ /* 0x000fce000000002d */
.L_x_376:
[----:B------:R-:W-:Y:S05]  /*11e40*/  BSYNC B1 ;  /* 0x0000000000017941 */ /* 0x000fea0003800000 */
.L_x_374:
        /* <DEDUP_REMOVED lines=10> */
.L_x_378:
[----:B------:R-:W1:Y:S02]  /*11ef0*/  MUFU.RCP R48, R49 ;  /* 0x0000003100307308 */ /* 0x000e640000001000 */
[----:B-1----:R-:W-:-:S04]  /*11f00*/  FFMA R0, R49, R48, -1 ;  /* 0xbf80000031007423 */ /* 0x002fc80000000030 */
[----:B------:R-:W-:-:S04]  /*11f10*/  FADD.FTZ R3, -R0, -RZ ;  /* 0x800000ff00037221 */ /* 0x000fc80000010100 */
[----:B------:R-:W-:-:S07]  /*11f20*/  FFMA R48, R48, R3, R48 ;  /* 0x0000000330307223 */ /* 0x000fce0000000030 */
.L_x_379:
[----:B------:R-:W-:Y:S05]  /*11f30*/  BSYNC B1 ;  /* 0x0000000000017941 */ /* 0x000fea0003800000 */
.L_x_377:
        /* <DEDUP_REMOVED lines=10> */
.L_x_381:
[----:B------:R-:W1:Y:S02]  /*11fe0*/  MUFU.RCP R47, R50 ;  /* 0x00000032002f7308 */ /* 0x000e640000001000 */
[----:B-1----:R-:W-:-:S04]  /*11ff0*/  FFMA R0, R50, R47, -1 ;  /* 0xbf80000032007423 */ /* 0x002fc8000000002f */
[----:B------:R-:W-:-:S04]  /*12000*/  FADD.FTZ R0, -R0, -RZ ;  /* 0x800000ff00007221 */ /* 0x000fc80000010100 */
[----:B------:R-:W-:-:S07]  /*12010*/  FFMA R47, R47, R0, R47 ;  /* 0x000000002f2f7223 */ /* 0x000fce000000002f */
.L_x_382:
[----:B------:R-:W-:Y:S05]  /*12020*/  BSYNC B1 ;  /* 0x0000000000017941 */ /* 0x000fea0003800000 */
.L_x_380:
        /* <DEDUP_REMOVED lines=10> */
.L_x_384:
[----:B------:R-:W1:Y:S02]  /*120d0*/  MUFU.RCP R50, R53 ;  /* 0x0000003500327308 */ /* 0x000e640000001000 */
[----:B-1----:R-:W-:-:S04]  /*120e0*/  FFMA R0, R53, R50, -1 ;  /* 0xbf80000035007423 */ /* 0x002fc80000000032 */
[----:B------:R-:W-:-:S04]  /*120f0*/  FADD.FTZ R3, -R0, -RZ ;  /* 0x800000ff00037221 */ /* 0x000fc80000010100 */
[----:B------:R-:W-:-:S07]  /*12100*/  FFMA R50, R50, R3, R50 ;  /* 0x0000000332327223 */ /* 0x000fce0000000032 */
.L_x_385:
[----:B------:R-:W-:Y:S05]  /*12110*/  BSYNC B1 ;  /* 0x0000000000017941 */ /* 0x000fea0003800000 */
.L_x_383:
        /* <DEDUP_REMOVED lines=10> */
.L_x_387:
[----:B------:R-:W1:Y:S02]  /*121c0*/  MUFU.RCP R52, R51 ;  /* 0x0000003300347308 */ /* 0x000e640000001000 */
[----:B-1----:R-:W-:-:S04]  /*121d0*/  FFMA R0, R51, R52, -1 ;  /* 0xbf80000033007423 */ /* 0x002fc80000000034 */
[----:B------:R-:W-:-:S04]  /*121e0*/  FADD.FTZ R3, -R0, -RZ ;  /* 0x800000ff00037221 */ /* 0x000fc80000010100 */
[----:B------:R-:W-:-:S07]  /*121f0*/  FFMA R52, R52, R3, R52 ;  /* 0x0000000334347223 */ /* 0x000fce0000000034 */
.L_x_388:
[----:B------:R-:W-:Y:S05]  /*12200*/  BSYNC B1 ;  /* 0x0000000000017941 */ /* 0x000fea0003800000 */
.L_x_386:
        /* <DEDUP_REMOVED lines=10> */
.L_x_390:
[----:B------:R-:W1:Y:S02]  /*122b0*/  MUFU.RCP R54, R55 ;  /* 0x0000003700367308 */ /* 0x000e640000001000 */
[----:B-1----:R-:W-:-:S04]  /*122c0*/  FFMA R0, R55, R54, -1 ;  /* 0xbf80000037007423 */ /* 0x002fc80000000036 */
[----:B------:R-:W-:-:S04]  /*122d0*/  FADD.FTZ R3, -R0, -RZ ;  /* 0x800000ff00037221 */ /* 0x000fc80000010100 */
[----:B------:R-:W-:-:S07]  /*122e0*/  FFMA R54, R54, R3, R54 ;  /* 0x0000000336367223 */ /* 0x000fce0000000036 */
.L_x_391:
[----:B------:R-:W-:Y:S05]  /*122f0*/  BSYNC B1 ;  /* 0x0000000000017941 */ /* 0x000fea0003800000 */
.L_x_389:
        /* <DEDUP_REMOVED lines=10> */
.L_x_393:
[----:B------:R-:W1:Y:S02]  /*123a0*/  MUFU.RCP R49, R56 ;  /* 0x0000003800317308 */ /* 0x000e640000001000 */
[----:B-1----:R-:W-:-:S04]  /*123b0*/  FFMA R0, R56, R49, -1 ;  /* 0xbf80000038007423 */ /* 0x002fc80000000031 */
[----:B------:R-:W-:-:S04]  /*123c0*/  FADD.FTZ R0, -R0, -RZ ;  /* 0x800000ff00007221 */ /* 0x000fc80000010100 */
[----:B------:R-:W-:-:S07]  /*123d0*/  FFMA R49, R49, R0, R49 ;  /* 0x0000000031317223 */ /* 0x000fce0000000031 */
.L_x_394:
[----:B------:R-:W-:Y:S05]  /*123e0*/  BSYNC B1 ;  /* 0x0000000000017941 */ /* 0x000fea0003800000 */
.L_x_392:
        /* <DEDUP_REMOVED lines=9> */
.L_x_396:
[----:B------:R-:W1:Y:S02]  /*12480*/  MUFU.RCP R0, R57 ;  /* 0x0000003900007308 */ /* 0x000e640000001000 */
[----:B-1----:R-:W-:-:S04]  /*12490*/  FFMA R3, R57, R0, -1 ;  /* 0xbf80000039037423 */ /* 0x002fc80000000000 */
[----:B------:R-:W-:-:S04]  /*124a0*/  FADD.FTZ R3, -R3, -RZ ;  /* 0x800000ff03037221 */ /* 0x000fc80000010100 */
[----:B------:R-:W-:-:S07]  /*124b0*/  FFMA R0, R0, R3, R0 ;  /* 0x0000000300007223 */ /* 0x000fce0000000000 */
.L_x_397:
[----:B------:R-:W-:Y:S05]  /*124c0*/  BSYNC B1 ;  /* 0x0000000000017941 */ /* 0x000fea0003800000 */
.L_x_395:
        /* <DEDUP_REMOVED lines=26> */
.L_x_398:
        /* <DEDUP_REMOVED lines=27> */
.L_x_400:
[----:B------:R-:W-:Y:S05]  /*12820*/  BSYNC B0 ;  /* 0x0000000000007941 */ /* 0x000fea0003800000 */
.L_x_399:
[----:B------:R-:W-:Y:S04]  /*12830*/  BSSY B0, `(.L_x_401) ;  /* 0x000003c000007945 */ /* 0x000fe80003800000 */
[----:B------:R-:W-:Y:S05]  /*12840*/  @P0 BRA `(.L_x_402) ;  /* 0x0000000000e80947 */ /* 0x000fea0003800000 */
[----:B------:R-:W2:Y:S02]  /*12850*/  LDL R0, [R1+0xcc] ;  /* 0x0000cc0001007983 */ /* 0x000ea40000100800 */
[----:B--2---:R-:W-:-:S13]  /*12860*/  ISETP.NE.AND P3, PT, R0, 0x3, PT ;  /* 0x000000030000780c */ /* 0x004fda0003f65270 */
[----:B------:R-:W-:Y:S05]  /*12870*/  @!P3 BRA `(.L_x_403) ;  /* 0x000000000004b947 */ /* 0x000fea0003800000 */
[----:B------:R-:W-:Y:S01]  /*12880*/  BPT.TRAP 0x1 ;  /* 0x000000040000795c */ /* 0x000fe20000300000 */
.L_x_403:
[----:B------:R-:W2:Y:S04]  /*12890*/  LDL R0, [R1+0xb4] ;  /* 0x0000b40001007983 */ /* 0x000ea80000100800 */
[----:B------:R-:W3:Y:S01]  /*128a0*/  LDL R3, [R1+0xb8] ;  /* 0x0000b80001037983 */ /* 0x000ee20000100800 */
[----:B------:R-:W-:Y:S01]  /*128b0*/  BSSY B1, `(.L_x_404) ;  /* 0x0000005000017945 */ /* 0x000fe20003800000 */
[----:B--2---:R-:W-:Y:S02]  /*128c0*/  LEA R0, R0, UR43, 0x3 ;  /* 0x0000002b00007c11 */ /* 0x004fe4000f8e18ff */
[----:B---3--:R-:W-:-:S04]  /*128d0*/  SHF.L.U32 R3, R3, 0x1f, RZ ;  /* 0x0000001f03037819 */ /* 0x008fc800000006ff */
[----:B------:R-:W1:Y:S02]  /*128e0*/  SYNCS.PHASECHK.TRANS64.TRYWAIT P2, [R0+URZ+0x80], R3 ;  /* 0x00008003000075a7 */ /* 0x000e64000804017f */
[----:B-1----:R-:W-:Y:S05]  /*128f0*/  @!P2 BRA `(.L_x_405) ;  /* 0x000000800020a947 */ /* 0x002fea0003800000 */
.L_x_629:
[----:B------:R-:W-:Y:S05]  /*12900*/  BSYNC B1 ;  /* 0x0000000000017941 */ /* 0x000fea0003800000 */
.L_x_404:
        /* <DEDUP_REMOVED lines=18> */
.L_x_407:
[----:B------:R-:W-:Y:S05]  /*12a30*/  BSYNC B1 ;  /* 0x0000000000017941 */ /* 0x000fea0003800000 */
.L_x_406:
        /* <DEDUP_REMOVED lines=8> */
.L_x_408:
        /* <DEDUP_REMOVED lines=19> */
.L_x_402:
[----:B------:R-:W-:Y:S05]  /*12bf0*/  BSYNC B0 ;  /* 0x0000000000007941 */ /* 0x000fea0003800000 */
.L_x_401:
[----:B------:R-:W2:Y:S04]  /*12c00*/  LDL.LU R3, [R1+0x34] ;  /* 0x0000340001037983 */ /* 0x000ea80000300800 */
[----:B------:R-:W3:Y:S04]  /*12c10*/  LDL.LU R17, [R1+0x38] ;  /* 0x0000380001117983 */ /* 0x000ee80000300800 */
[----:B------:R-:W4:Y:S04]  /*12c20*/  LDL.LU R28, [R1+0x3c] ;  /* 0x00003c00011c7983 */ /* 0x000f280000300800 */
[----:B------:R-:W5:Y:S04]  /*12c30*/  LDL.LU R19, [R1+0x40] ;  /* 0x0000400001137983 */ /* 0x000f680000300800 */
[----:B------:R-:W5:Y:S04]  /*12c40*/  LDL.LU R26, [R1+0x44] ;  /* 0x00004400011a7983 */ /* 0x000f680000300800 */
[----:B------:R-:W5:Y:S04]  /*12c50*/  LDL.LU R21, [R1+0x48] ;  /* 0x0000480001157983 */ /* 0x000f680000300800 */
[----:B------:R-:W5:Y:S04]  /*12c60*/  LDL.LU R24, [R1+0x4c] ;  /* 0x00004c0001187983 */ /* 0x000f680000300800 */
[----:B------:R-:W5:Y:S01]  /*12c70*/  LDL.LU R23, [R1+0x50] ;  /* 0x0000500001177983 */ /* 0x000f620000300800 */
[----:B-1----:R-:W-:-:S03]  /*12c80*/  F2FP.F16.E4M3.UNPACK_B R0, R6 ;  /* 0x00000006ff00723e */ /* 0x002fc600020006ff */
[----:B------:R-:W5:Y:S01]  /*12c90*/  LDL.LU R27, [R1+0x54] ;  /* 0x00005400011b7983 */ /* 0x000f620000300800 */
[----:B------:R-:W-:Y:S01]  /*12ca0*/  F2FP.F16.E4M3.UNPACK_B R5, R7 ;  /* 0x00000007ff05723e */ /* 0x000fe200020006ff */
[----:B------:R-:W-:Y:S02]  /*12cb0*/  HADD2.F32 R4, -RZ, R0.H1_H1 ;  /* 0x30000000ff047230 */ /* 0x000fe40000004100 */
[----:B------:R-:W5:Y:S04]  /*12cc0*/  LDL.LU R25, [R1+0x58] ;  /* 0x0000580001197983 */ /* 0x000f680000300800 */
[----:B------:R-:W5:Y:S04]  /*12cd0*/  LDL.LU R30, [R1+0x5c] ;  /* 0x00005c00011e7983 */ /* 0x000f680000300800 */
[----:B------:R-:W5:Y:S04]  /*12ce0*/  LDL.LU R33, [R1+0x60] ;  /* 0x0000600001217983 */ /* 0x000f680000300800 */
[----:B------:R-:W5:Y:S04]  /*12cf0*/  LDL.LU R36, [R1+0x64] ;  /* 0x0000640001247983 */ /* 0x000f680000300800 */
[----:B------:R-:W5:Y:S04]  /*12d00*/  LDL.LU R43, [R1+0x68] ;  /* 0x00006800012b7983 */ /* 0x000f680000300800 */
[----:B------:R-:W5:Y:S04]  /*12d10*/  LDL.LU R49, [R1+0x6c] ;  /* 0x00006c0001317983 */ /* 0x000f680000300800 */
[----:B------:R-:W5:Y:S01]  /*12d20*/  LDL.LU R51, [R1+0x70] ;  /* 0x0000700001337983 */ /* 0x000f620000300800 */
[----:B------:R-:W-:-:S02]  /*12d30*/  HADD2.F32 R20, -RZ, R5.H0_H0 ;  /* 0x20000005ff147230 */ /* 0x000fc40000004100 */
[----:B------:R-:W-:Y:S01]  /*12d40*/  HADD2.F32 R22, -RZ, R5.H1_H1 ;  /* 0x30000005ff167230 */ /* 0x000fe20000004100 */
[----:B------:R-:W-:Y:S02]  /*12d50*/  MOV R58, 0x3bbb989d ;  /* 0x3bbb989d003a7802 */ /* 0x000fe40000000f00 */
[----:B------:R-:W-:Y:S02]  /*12d60*/  MOV R60, 0x437c0000 ;  /* 0x437c0000003c7802 */ /* 0x000fe40000000f00 */
[----:B------:R-:W-:-:S05]  /*12d70*/  F2FP.F16.E4M3.UNPACK_B R29, R8.H1 ;  /* 0x00000008ff1d723e */ /* 0x000fca00030006ff */
        /* <DEDUP_REMOVED lines=9> */
[----:B------:R-:W-:Y:S01]  /*12e10*/  HADD2.F32 R3, -RZ, R0.H0_H0 ;  /* 0x20000000ff037230 */ /* 0x000fe20000004100 */
[----:B------:R-:W-:Y:S01]  /*12e20*/  F2FP.F16.E4M3.UNPACK_B R0, R6.H1 ;  /* 0x00000006ff00723e */ /* 0x000fe200030006ff */
[----:B---3--:R-:W-:-:S03]  /*12e30*/  FMUL R17, R2, R17 ;  /* 0x0000001102117220 */ /* 0x008fc60000400000 */
[C---:B------:R-:W-:Y:S01]  /*12e40*/  FFMA R15, R16.reuse, R3, R15 ;  /* 0x00000003100f7223 */ /* 0x040fe2000000000f */
[----:B------:R-:W-:Y:S02]  /*12e50*/  HADD2.F32 R18, -RZ, R0.H0_H0 ;  /* 0x20000000ff127230 */ /* 0x000fe40000004100 */
[----:B------:R-:W-:Y:S01]  /*12e60*/  FFMA R17, R16, R4, R17 ;  /* 0x0000000410117223 */ /* 0x000fe20000000011 */
[C---:B----4-:R-:W-:Y:S01]  /*12e70*/  FMUL R3, R2.reuse, R28 ;  /* 0x0000001c02037220 */ /* 0x050fe20000400000 */
[----:B------:R-:W-:Y:S01]  /*12e80*/  F2FP.F16.E4M3.UNPACK_B R4, R7.H1 ;  /* 0x00000007ff04723e */ /* 0x000fe200030006ff */
[C---:B-----5:R-:W-:Y:S01]  /*12e90*/  FMUL R5, R2.reuse, R26 ;  /* 0x0000001a02057220 */ /* 0x060fe20000400000 */
[----:B------:R-:W-:-:S03]  /*12ea0*/  FMUL R21, R2, R21 ;  /* 0x0000001502157220 */ /* 0x000fc60000400000 */
[C---:B------:R-:W-:Y:S01]  /*12eb0*/  FFMA R20, R16.reuse, R20, R5 ;  /* 0x0000001410147223 */ /* 0x040fe20000000005 */
[----:B------:R-:W-:Y:S01]  /*12ec0*/  F2FP.F16.E4M3.UNPACK_B R5, R8 ;  /* 0x00000008ff05723e */ /* 0x000fe200020006ff */
[C---:B------:R-:W-:Y:S01]  /*12ed0*/  FFMA R18, R16.reuse, R18, R3 ;  /* 0x0000001210127223 */ /* 0x040fe20000000003 */
[----:B------:R-:W-:Y:S01]  /*12ee0*/  FFMA R21, R16, R22, R21 ;  /* 0x0000001610157223 */ /* 0x000fe20000000015 */
[----:B------:R-:W-:Y:S02]  /*12ef0*/  HADD2.F32 R22, -RZ, R4.H0_H0 ;  /* 0x20000004ff167230 */ /* 0x000fe40000004100 */
[----:B------:R-:W-:Y:S01]  /*12f00*/  FMUL R3, R2, R24 ;  /* 0x0000001802037220 */ /* 0x000fe20000400000 */
[--C-:B------:R-:W-:Y:S02]  /*12f10*/  HADD2.F32 R24, -RZ, R5.reuse.H0_H0 ;  /* 0x20000005ff187230 */ /* 0x100fe40000004100 */
[----:B------:R-:W-:Y:S02]  /*12f20*/  HADD2.F32 R26, -RZ, R5.H1_H1 ;  /* 0x30000005ff1a7230 */ /* 0x000fe40000004100 */
[----:B------:R-:W-:Y:S01]  /*12f30*/  FFMA.SAT R5, -R17, R58, 0.5 ;  /* 0x3f00000011057423 */ /* 0x000fe2000000213a */
[----:B------:R-:W-:Y:S01]  /*12f40*/  FFMA R22, R16, R22, R3 ;  /* 0x0000001610167223 */ /* 0x000fe20000000003 */
[----:B------:R-:W-:Y:S01]  /*12f50*/  FMUL R3, R2, R27 ;  /* 0x0000001b02037220 */ /* 0x000fe20000400000 */
[----:B------:R-:W-:-:S02]  /*12f60*/  HADD2.F32 R0, -RZ, R0.H1_H1 ;  /* 0x30000000ff007230 */ /* 0x000fc40000004100 */
[----:B------:R-:W-:Y:S01]  /*12f70*/  FFMA.RM R28, R5, R60, 12582913 ;  /* 0x4b400001051c7423 */ /* 0x000fe2000000403c */
[C---:B------:R-:W-:Y:S01]  /*12f80*/  FMUL R25, R2.reuse, R25 ;  /* 0x0000001902197220 */ /* 0x040fe20000400000 */
        /* <DEDUP_REMOVED lines=155> */
.L_x_410:
[----:B------:R-:W1:Y:S02]  /*13940*/  MUFU.RCP R38, R59 ;  /* 0x0000003b00267308 */ /* 0x000e640000001000 */
[----:B-1----:R-:W-:-:S04]  /*13950*/  FFMA R0, R59, R38, -1 ;  /* 0xbf8000003b007423 */ /* 0x002fc80000000026 */
[----:B------:R-:W-:-:S04]  /*13960*/  FADD.FTZ R3, -R0, -RZ ;  /* 0x800000ff00037221 */ /* 0x000fc80000010100 */
[----:B------:R-:W-:-:S07]  /*13970*/  FFMA R38, R38, R3, R38 ;  /* 0x0000000326267223 */ /* 0x000fce0000000026 */
.L_x_411:
[----:B------:R-:W-:Y:S05]  /*13980*/  BSYNC B1 ;  /* 0x0000000000017941 */ /* 0x000fea0003800000 */
.L_x_409:
        /* <DEDUP_REMOVED lines=10> */
.L_x_413:
[----:B------:R-:W1:Y:S02]  /*13a30*/  MUFU.RCP R40, R61 ;  /* 0x0000003d00287308 */ /* 0x000e640000001000 */
[----:B-1----:R-:W-:-:S04]  /*13a40*/  FFMA R0, R61, R40, -1 ;  /* 0xbf8000003d007423 */ /* 0x002fc80000000028 */
[----:B------:R-:W-:-:S04]  /*13a50*/  FADD.FTZ R3, -R0, -RZ ;  /* 0x800000ff00037221 */ /* 0x000fc80000010100 */
[----:B------:R-:W-:-:S07]  /*13a60*/  FFMA R40, R40, R3, R40 ;  /* 0x0000000328287223 */ /* 0x000fce0000000028 */
.L_x_414:
[----:B------:R-:W-:Y:S05]  /*13a70*/  BSYNC B1 ;  /* 0x0000000000017941 */ /* 0x000fea0003800000 */
.L_x_412:
        /* <DEDUP_REMOVED lines=10> */
.L_x_416:
[----:B------:R-:W1:Y:S02]  /*13b20*/  MUFU.RCP R39, R52 ;  /* 0x0000003400277308 */ /* 0x000e640000001000 */
[----:B-1----:R-:W-:-:S04]  /*13b30*/  FFMA R0, R52, R39, -1 ;  /* 0xbf80000034007423 */ /* 0x002fc80000000027 */
[----:B------:R-:W-:-:S04]  /*13b40*/  FADD.FTZ R0, -R0, -RZ ;  /* 0x800000ff00007221 */ /* 0x000fc80000010100 */
[----:B------:R-:W-:-:S07]  /*13b50*/  FFMA R39, R39, R0, R39 ;  /* 0x0000000027277223 */ /* 0x000fce0000000027 */
.L_x_417:
[----:B------:R-:W-:Y:S05]  /*13b60*/  BSYNC B1 ;  /* 0x0000000000017941 */ /* 0x000fea0003800000 */
.L_x_415:
        /* <DEDUP_REMOVED lines=10> */
.L_x_419:
[----:B------:R-:W1:Y:S02]  /*13c10*/  MUFU.RCP R42, R63 ;  /* 0x0000003f002a7308 */ /* 0x000e640000001000 */
[----:B-1----:R-:W-:-:S04]  /*13c20*/  FFMA R0, R63, R42, -1 ;  /* 0xbf8000003f007423 */ /* 0x002fc8000000002a */
[----:B------:R-:W-:-:S04]  /*13c30*/  FADD.FTZ R3, -R0, -RZ ;  /* 0x800000ff00037221 */ /* 0x000fc80000010100 */
[----:B------:R-:W-:-:S07]  /*13c40*/  FFMA R42, R42, R3, R42 ;  /* 0x000000032a2a7223 */ /* 0x000fce000000002a */
.L_x_420:
[----:B------:R-:W-:Y:S05]  /*13c50*/  BSYNC B1 ;  /* 0x0000000000017941 */ /* 0x000fea0003800000 */
.L_x_418:
        /* <DEDUP_REMOVED lines=10> */
.L_x_422:
[----:B------:R-:W1:Y:S02]  /*13d00*/  MUFU.RCP R41, R48 ;  /* 0x0000003000297308 */ /* 0x000e640000001000 */
[----:B-1----:R-:W-:-:S04]  /*13d10*/  FFMA R0, R48, R41, -1 ;  /* 0xbf80000030007423 */ /* 0x002fc80000000029 */
[----:B------:R-:W-:-:S04]  /*13d20*/  FADD.FTZ R0, -R0, -RZ ;  /* 0x800000ff00007221 */ /* 0x000fc80000010100 */
[----:B------:R-:W-:-:S07]  /*13d30*/  FFMA R41, R41, R0, R41 ;  /* 0x0000000029297223 */ /* 0x000fce0000000029 */
.L_x_423:
[----:B------:R-:W-:Y:S05]  /*13d40*/  BSYNC B1 ;  /* 0x0000000000017941 */ /* 0x000fea0003800000 */
.L_x_421:
        /* <DEDUP_REMOVED lines=10> */
.L_x_425:
[----:B------:R-:W1:Y:S02]  /*13df0*/  MUFU.RCP R44, R43 ;  /* 0x0000002b002c7308 */ /* 0x000e640000001000 */
[----:B-1----:R-:W-:-:S04]  /*13e00*/  FFMA R0, R43, R44, -1 ;  /* 0xbf8000002b007423 */ /* 0x002fc8000000002c */
[----:B------:R-:W-:-:S04]  /*13e10*/  FADD.FTZ R3, -R0, -RZ ;  /* 0x800000ff00037221 */ /* 0x000fc80000010100 */
[----:B------:R-:W-:-:S07]  /*13e20*/  FFMA R44, R44, R3, R44 ;  /* 0x000000032c2c7223 */ /* 0x000fce000000002c */
.L_x_426:
[----:B------:R-:W-:Y:S05]  /*13e30*/  BSYNC B1 ;  /* 0x0000000000017941 */ /* 0x000fea0003800000 */
.L_x_424:
        /* <DEDUP_REMOVED lines=10> */
.L_x_428:
[----:B------:R-:W1:Y:S02]  /*13ee0*/  MUFU.RCP R43, R58 ;  /* 0x0000003a002b7308 */ /* 0x000e640000001000 */
[----:B-1----:R-:W-:-:S04]  /*13ef0*/  FFMA R0, R58, R43, -1 ;  /* 0xbf8000003a007423 */ /* 0x002fc8000000002b */
[----:B------:R-:W-:-:S04]  /*13f00*/  FADD.FTZ R0, -R0, -RZ ;  /* 0x800000ff00007221 */ /* 0x000fc80000010100 */
[----:B------:R-:W-:-:S07]  /*13f10*/  FFMA R43, R43, R0, R43 ;  /* 0x000000002b2b7223 */ /* 0x000fce000000002b */
.L_x_429:
[----:B------:R-:W-:Y:S05]  /*13f20*/  BSYNC B1 ;  /* 0x0000000000017941 */ /* 0x000fea0003800000 */
.L_x_427:
        /* <DEDUP_REMOVED lines=10> */
.L_x_431:
[----:B------:R-:W1:Y:S02]  /*13fd0*/  MUFU.RCP R46, R47 ;  /* 0x0000002f002e7308 */ /* 0x000e640000001000 */
[----:B-1----:R-:W-:-:S04]  /*13fe0*/  FFMA R0, R47, R46, -1 ;  /* 0xbf8000002f007423 */ /* 0x002fc8000000002e */
[----:B------:R-:W-:-:S04]  /*13ff0*/  FADD.FTZ R3, -R0, -RZ ;  /* 0x800000ff00037221 */ /* 0x000fc80000010100 */
[----:B------:R-:W-:-:S07]  /*14000*/  FFMA R46, R46, R3, R46 ;  /* 0x000000032e2e7223 */ /* 0x000fce000000002e */
.L_x_432:
[----:B------:R-:W-:Y:S05]  /*14010*/  BSYNC B1 ;  /* 0x0000000000017941 */ /* 0x000fea0003800000 */
.L_x_430:
        /* <DEDUP_REMOVED lines=10> */
.L_x_434:
[----:B------:R-:W1:Y:S02]  /*140c0*/  MUFU.RCP R45, R60 ;  /* 0x0000003c002d7308 */ /* 0x000e640000001000 */
[----:B-1----:R-:W-:-:S04]  /*140d0*/  FFMA R0, R60, R45, -1 ;  /* 0xbf8000003c007423 */ /* 0x002fc8000000002d */
[----:B------:R-:W-:-:S04]  /*140e0*/  FADD.FTZ R0, -R0, -RZ ;  /* 0x800000ff00007221 */ /* 0x000fc80000010100 */
[----:B------:R-:W-:-:S07]  /*140f0*/  FFMA R45, R45, R0, R45 ;  /* 0x000000002d2d7223 */ /* 0x000fce000000002d */
.L_x_435:
[----:B------:R-:W-:Y:S05]  /*14100*/  BSYNC B1 ;  /* 0x0000000000017941 */ /* 0x000fea0003800000 */
.L_x_433:
        /* <DEDUP_REMOVED lines=10> */
.L_x_437:
[----:B------:R-:W1:Y:S02]  /*141b0*/  MUFU.RCP R48, R49 ;  /* 0x0000003100307308 */ /* 0x000e640000001000 */
[----:B-1----:R-:W-:-:S04]  /*141c0*/  FFMA R0, R49, R48, -1 ;  /* 0xbf80000031007423 */ /* 0x002fc80000000030 */
[----:B------:R-:W-:-:S04]  /*141d0*/  FADD.FTZ R3, -R0, -RZ ;  /* 0x800000ff00037221 */ /* 0x000fc80000010100 */
[----:B------:R-:W-:-:S07]  /*141e0*/  FFMA R48, R48, R3, R48 ;  /* 0x0000000330307223 */ /* 0x000fce0000000030 */
.L_x_438:
[----:B------:R-:W-:Y:S05]  /*141f0*/  BSYNC B1 ;  /* 0x0000000000017941 */ /* 0x000fea0003800000 */
.L_x_436:
        /* <DEDUP_REMOVED lines=10> */
.L_x_440:
[----:B------:R-:W1:Y:S02]  /*142a0*/  MUFU.RCP R47, R50 ;  /* 0x00000032002f7308 */ /* 0x000e640000001000 */
[----:B-1----:R-:W-:-:S04]  /*142b0*/  FFMA R0, R50, R47, -1 ;  /* 0xbf80000032007423 */ /* 0x002fc8000000002f */
[----:B------:R-:W-:-:S04]  /*142c0*/  FADD.FTZ R0, -R0, -RZ ;  /* 0x800000ff00007221 */ /* 0x000fc80000010100 */
[----:B------:R-:W-:-:S07]  /*142d0*/  FFMA R47, R47, R0, R47 ;  /* 0x000000002f2f7223 */ /* 0x000fce000000002f */
.L_x_441:
[----:B------:R-:W-:Y:S05]  /*142e0*/  BSYNC B1 ;  /* 0x0000000000017941 */ /* 0x000fea0003800000 */
.L_x_439:
        /* <DEDUP_REMOVED lines=10> */
.L_x_443:
[----:B------:R-:W1:Y:S02]  /*14390*/  MUFU.RCP R50, R53 ;  /* 0x0000003500327308 */ /* 0x000e640000001000 */
[----:B-1----:R-:W-:-:S04]  /*143a0*/  FFMA R0, R53, R50, -1 ;  /* 0xbf80000035007423 */ /* 0x002fc80000000032 */
[----:B------:R-:W-:-:S04]  /*143b0*/  FADD.FTZ R3, -R0, -RZ ;  /* 0x800000ff00037221 */ /* 0x000fc80000010100 */
[----:B------:R-:W-:-:S07]  /*143c0*/  FFMA R50, R50, R3, R50 ;  /* 0x0000000332327223 */ /* 0x000fce0000000032 */
.L_x_444:
[----:B------:R-:W-:Y:S05]  /*143d0*/  BSYNC B1 ;  /* 0x0000000000017941 */ /* 0x000fea0003800000 */
.L_x_442:
        /* <DEDUP_REMOVED lines=10> */
.L_x_446:
[----:B------:R-:W1:Y:S02]  /*14480*/  MUFU.RCP R52, R51 ;  /* 0x0000003300347308 */ /* 0x000e640000001000 */
[----:B-1----:R-:W-:-:S04]  /*14490*/  FFMA R0, R51, R52, -1 ;  /* 0xbf80000033007423 */ /* 0x002fc80000000034 */
[----:B------:R-:W-:-:S04]  /*144a0*/  FADD.FTZ R3, -R0, -RZ ;  /* 0x800000ff00037221 */ /* 0x000fc80000010100 */
[----:B------:R-:W-:-:S07]  /*144b0*/  FFMA R52, R52, R3, R52 ;  /* 0x0000000334347223 */ /* 0x000fce0000000034 */
.L_x_447:
[----:B------:R-:W-:Y:S05]  /*144c0*/  BSYNC B1 ;  /* 0x0000000000017941 */ /* 0x000fea0003800000 */
.L_x_445:
        /* <DEDUP_REMOVED lines=10> */
.L_x_449:
[----:B------:R-:W1:Y:S02]  /*14570*/  MUFU.RCP R54, R55 ;  /* 0x0000003700367308 */ /* 0x000e640000001000 */
[----:B-1----:R-:W-:-:S04]  /*14580*/  FFMA R0, R55, R54, -1 ;  /* 0xbf80000037007423 */ /* 0x002fc80000000036 */
[----:B------:R-:W-:-:S04]  /*14590*/  FADD.FTZ R3, -R0, -RZ ;  /* 0x800000ff00037221 */ /* 0x000fc80000010100 */
[----:B------:R-:W-:-:S07]  /*145a0*/  FFMA R54, R54, R3, R54 ;  /* 0x0000000336367223 */ /* 0x000fce0000000036 */
.L_x_450:
[----:B------:R-:W-:Y:S05]  /*145b0*/  BSYNC B1 ;  /* 0x0000000000017941 */ /* 0x000fea0003800000 */
.L_x_448:
        /* <DEDUP_REMOVED lines=10> */
.L_x_452:
[----:B------:R-:W1:Y:S02]  /*14660*/  MUFU.RCP R49, R56 ;  /* 0x0000003800317308 */ /* 0x000e640000001000 */
[----:B-1----:R-:W-:-:S04]  /*14670*/  FFMA R0, R56, R49, -1 ;  /* 0xbf80000038007423 */ /* 0x002fc80000000031 */
[----:B------:R-:W-:-:S04]  /*14680*/  FADD.FTZ R0, -R0, -RZ ;  /* 0x800000ff00007221 */ /* 0x000fc80000010100 */
[----:B------:R-:W-:-:S07]  /*14690*/  FFMA R49, R49, R0, R49 ;  /* 0x0000000031317223 */ /* 0x000fce0000000031 */
.L_x_453:
[----:B------:R-:W-:Y:S05]  /*146a0*/  BSYNC B1 ;  /* 0x0000000000017941 */ /* 0x000fea0003800000 */
.L_x_451:
        /* <DEDUP_REMOVED lines=9> */
.L_x_455:
[----:B------:R-:W1:Y:S02]  /*14740*/  MUFU.RCP R0, R57 ;  /* 0x0000003900007308 */ /* 0x000e640000001000 */
[----:B-1----:R-:W-:-:S04]  /*14750*/  FFMA R3, R57, R0, -1 ;  /* 0xbf80000039037423 */ /* 0x002fc80000000000 */
[----:B------:R-:W-:-:S04]  /*14760*/  FADD.FTZ R3, -R3, -RZ ;  /* 0x800000ff03037221 */ /* 0x000fc80000010100 */
[----:B------:R-:W-:-:S07]  /*14770*/  FFMA R0, R0, R3, R0 ;  /* 0x0000000300007223 */ /* 0x000fce0000000000 */
.L_x_456:
[----:B------:R-:W-:Y:S05]  /*14780*/  BSYNC B1 ;  /* 0x0000000000017941 */ /* 0x000fea0003800000 */
.L_x_454:
        /* <DEDUP_REMOVED lines=26> */
.L_x_457:
        /* <DEDUP_REMOVED lines=27> */
.L_x_459:
[----:B------:R-:W-:Y:S05]  /*14ae0*/  BSYNC B0 ;  /* 0x0000000000007941 */ /* 0x000fea0003800000 */
.L_x_458:
[----:B------:R-:W-:Y:S04]  /*14af0*/  BSSY B0, `(.L_x_460) ;  /* 0x0000033000007945 */ /* 0x000fe80003800000 */
[----:B------:R-:W-:Y:S05]  /*14b00*/  @P0 BRA `(.L_x_461) ;  /* 0x0000000000c40947 */ /* 0x000fea0003800000 */
[----:B------:R-:W2:Y:S02]  /*14b10*/  LDL R0, [R1+0xcc] ;  /* 0x0000cc0001007983 */ /* 0x000ea40000100800 */
[----:B--2---:R-:W-:-:S13]  /*14b20*/  ISETP.NE.AND P2, PT, R0, 0x3, PT ;  /* 0x000000030000780c */ /* 0x004fda0003f45270 */
[----:B------:R-:W-:Y:S05]  /*14b30*/  @!P2 BRA `(.L_x_462) ;  /* 0x000000000004a947 */ /* 0x000fea0003800000 */
[----:B------:R-:W-:Y:S01]  /*14b40*/  BPT.TRAP 0x1 ;  /* 0x000000040000795c */ /* 0x000fe20000300000 */
.L_x_462:
[----:B------:R-:W2:Y:S04]  /*14b50*/  LDL.LU R0, [R1+0xb8] ;  /* 0x0000b80001007983 */ /* 0x000ea80000300800 */
[----:B------:R-:W3:Y:S01]  /*14b60*/  LDL R3, [R1+0xb4] ;  /* 0x0000b40001037983 */ /* 0x000ee20000100800 */
[----:B------:R-:W-:Y:S01]  /*14b70*/  BSSY B1, `(.L_x_463) ;  /* 0x0000005000017945 */ /* 0x000fe20003800000 */
[----:B--2---:R-:W-:Y:S02]  /*14b80*/  SHF.L.U32 R0, R0, 0x1f, RZ ;  /* 0x0000001f00007819 */ /* 0x004fe400000006ff */
[----:B---3--:R-:W-:-:S04]  /*14b90*/  LEA R3, R3, UR43, 0x3 ;  /* 0x0000002b03037c11 */ /* 0x008fc8000f8e18ff */
[----:B------:R-:W1:Y:S02]  /*14ba0*/  SYNCS.PHASECHK.TRANS64.TRYWAIT P0, [R3+URZ+0x80], R0 ;  /* 0x00008000030075a7 */ /* 0x000e64000800017f */
[----:B-1----:R-:W-:Y:S05]  /*14bb0*/  @!P0 BRA `(.L_x_464) ;  /* 0x0000005c00848947 */ /* 0x002fea0003800000 */
.L_x_630:
[----:B------:R-:W-:Y:S05]  /*14bc0*/  BSYNC B1 ;  /* 0x0000000000017941 */ /* 0x000fea0003800000 */
.L_x_463:
[----:B------:R-:W-:Y:S04]  /*14bd0*/  BSSY B1, `(.L_x_465) ;  /* 0x0000012000017945 */ /* 0x000fe80003800000 */
[----:B------:R-:W-:Y:S05]  /*14be0*/  @P1 BRA `(.L_x_466) ;  /* 0x0000000000401947 */ /* 0x000fea0003800000 */
[----:B------:R-:W1:Y:S02]  /*14bf0*/  LDL.LU R4, [R1+0xb4] ;  /* 0x0000b40001047983 */ /* 0x000e640000300800 */
[----:B-1----:R-:W-:-:S04]  /*14c00*/  LEA R0, R4, R12, 0xc ;  /* 0x0000000c04007211 */ /* 0x002fc800078e60ff */
[----:B------:R-:W-:Y:S01]  /*14c10*/  IADD3 R4, R0, UR43, RZ ;  /* 0x0000002b00047c10 */ /* 0x000fe2000fffe0ff */
        /* <DEDUP_REMOVED lines=13> */
.L_x_466:
[----:B------:R-:W-:Y:S05]  /*14cf0*/  BSYNC B1 ;  /* 0x0000000000017941 */ /* 0x000fea0003800000 */
.L_x_465:
        /* <DEDUP_REMOVED lines=8> */
.L_x_467:
[----:B-1----:R-:W1:Y:S01]  /*14d80*/  S2R R3, SR_CgaCtaId ;  /* 0x0000000000037919 */ /* 0x002e620000008800 */
[C---:B------:R-:W-:Y:S02]  /*14d90*/  LEA R0, R14.reuse, UR43, 0x3 ;  /* 0x0000002b0e007c11 */ /* 0x040fe4000f8e18ff */
[----:B------:R-:W-:Y:S02]  /*14da0*/  IADD3 R14, R14, 0x1, RZ ;  /* 0x000000010e0e7810 */ /* 0x000fe40007ffe0ff */
[----:B------:R-:W-:Y:S02]  /*14db0*/  IADD3 R0, R0, 0xa0, RZ ;  /* 0x000000a000007810 */ /* 0x000fe40007ffe0ff */
[----:B------:R-:W-:-:S04]  /*14dc0*/  ISETP.NE.AND P0, PT, R14, 0x4, PT ;  /* 0x000000040e00780c */ /* 0x000fc80003f05270 */
[----:B------:R-:W-:Y:S02]  /*14dd0*/  SEL R14, R14, RZ, P0 ;  /* 0x000000ff0e0e7207 */ /* 0x000fe40000000000 */
[----:B-1----:R-:W-:-:S04]  /*14de0*/  PRMT R0, R3, 0x654, R0 ;  /* 0x0000065403007816 */ /* 0x002fc80000000000 */
[----:B--2---:R1:W-:Y:S02]  /*14df0*/  SYNCS.ARRIVE.TRANS64.RED.A1T0 RZ, [R0+URZ], RZ ;  /* 0x000000ff00ff79a7 */ /* 0x0043e4000810043f */
[----:B-1----:R-:W-:-:S04]  /*14e00*/  SEL R0, RZ, 0x1, P0 ;  /* 0x00000001ff007807 */ /* 0x002fc80000000000 */
[----:B------:R-:W-:-:S07]  /*14e10*/  LOP3.LUT R13, R13, R0, RZ, 0x3c, !PT ;  /* 0x000000000d0d7212 */ /* 0x000fce00078e3cff */
.L_x_461:
[----:B------:R-:W-:Y:S05]  /*14e20*/  BSYNC B0 ;  /* 0x0000000000007941 */ /* 0x000fea0003800000 */
.L_x_460:
[----:B------:R-:W2:Y:S04]  /*14e30*/  LDL.LU R3, [R1+0x74] ;  /* 0x0000740001037983 */ /* 0x000ea80000300800 */
[----:B------:R-:W3:Y:S04]  /*14e40*/  LDL.LU R15, [R1+0x78] ;  /* 0x00007800010f7983 */ /* 0x000ee80000300800 */
[----:B------:R-:W4:Y:S04]  /*14e50*/  LDL.LU R19, [R1+0x7c] ;  /* 0x00007c0001137983 */ /* 0x000f280000300800 */
[----:B------:R-:W5:Y:S04]  /*14e60*/  LDL.LU R26, [R1+0x80] ;  /* 0x00008000011a7983 */ /* 0x000f680000300800 */
[----:B------:R-:W4:Y:S04]  /*14e70*/  LDL.LU R25, [R1+0x84] ;  /* 0x0000840001197983 */ /* 0x000f280000300800 */
[----:B------:R-:W4:Y:S01]  /*14e80*/  LDL.LU R20, [R1+0x88] ;  /* 0x0000880001147983 */ /* 0x000f220000300800 */
[----:B------:R-:W-:-:S03]  /*14e90*/  F2FP.F16.E4M3.UNPACK_B R0, R6 ;  /* 0x00000006ff00723e */ /* 0x000fc600020006ff */
[----:B------:R-:W4:Y:S04]  /*14ea0*/  LDL.LU R24, [R1+0x8c] ;  /* 0x00008c0001187983 */ /* 0x000f280000300800 */
[----:B------:R-:W4:Y:S01]  /*14eb0*/  LDL.LU R21, [R1+0x90] ;  /* 0x0000900001157983 */ /* 0x000f220000300800 */
[----:B------:R-:W-:Y:S01]  /*14ec0*/  F2FP.F16.E4M3.UNPACK_B R4, R7 ;  /* 0x00000007ff04723e */ /* 0x000fe200020006ff */
[----:B------:R-:W-:Y:S02]  /*14ed0*/  HADD2.F32 R11, -RZ, R0.H1_H1 ;  /* 0x30000000ff0b7230 */ /* 0x000fe40000004100 */
[----:B------:R-:W4:Y:S04]  /*14ee0*/  LDL.LU R23, [R1+0x94] ;  /* 0x0000940001177983 */ /* 0x000f280000300800 */
[----:B------:R-:W4:Y:S01]  /*14ef0*/  LDL.LU R22, [R1+0x98] ;  /* 0x0000980001167983 */ /* 0x000f220000300800 */
[----:B------:R-:W-:-:S02]  /*14f00*/  HADD2.F32 R17, -RZ, R4.H0_H0 ;  /* 0x20000004ff117230 */ /* 0x000fc40000004100 */
[C---:B--2---:R-:W-:Y:S01]  /*14f10*/  FMUL R5, R2.reuse, R3 ;  /* 0x0000000302057220 */ /* 0x044fe20000400000 */
[----:B------:R-:W-:Y:S01]  /*14f20*/  HADD2.F32 R3, -RZ, R0.H0_H0 ;  /* 0x20000000ff037230 */ /* 0x000fe20000004100 */
[----:B------:R-:W-:Y:S01]  /*14f30*/  F2FP.F16.E4M3.UNPACK_B R0, R6.H1 ;  /* 0x00000006ff00723e */ /* 0x000fe200030006ff */
[----:B---3--:R-:W-:-:S03]  /*14f40*/  FMUL R18, R2, R15 ;  /* 0x0000000f02127220 */ /* 0x008fc60000400000 */
[----:B------:R-:W-:Y:S01]  /*14f50*/  FFMA R6, R16, R3, R5 ;  /* 0x0000000310067223 */ /* 0x000fe20000000005 */
[----:B------:R-:W-:Y:S02]  /*14f60*/  HADD2.F32 R5, -RZ, R4.H1_H1 ;  /* 0x30000004ff057230 */ /* 0x000fe40000004100 */
[----:B-----5:R-:W-:Y:S02]  /*14f70*/  FMUL R4, R2, R26 ;  /* 0x0000001a02047220 */ /* 0x020fe40000400000 */
[----:B------:R-:W2:Y:S04]  /*14f80*/  LDL.LU R26, [R1+0x9c] ;  /* 0x00009c00011a7983 */ /* 0x000ea80000300800 */
[----:B------:R-:W3:Y:S01]  /*14f90*/  LDL.LU R31, [R1+0xa0] ;  /* 0x0000a000011f7983 */ /* 0x000ee20000300800 */
[----:B------:R-:W-:Y:S01]  /*14fa0*/  FFMA R11, R16, R11, R18 ;  /* 0x0000000b100b7223 */ /* 0x000fe20000000012 */
[----:B----4-:R-:W-:-:S02]  /*14fb0*/  FMUL R18, R2, R25 ;  /* 0x0000001902127220 */ /* 0x010fc40000400000 */
[----:B------:R-:W4:Y:S04]  /*14fc0*/  LDL.LU R25, [R1+0xa4] ;  /* 0x0000a40001197983 */ /* 0x000f280000300800 */
[----:B------:R-:W5:Y:S04]  /*14fd0*/  LDL.LU R40, [R1+0xa8] ;  /* 0x0000a80001287983 */ /* 0x000f680000300800 */
[----:B------:R-:W5:Y:S04]  /*14fe0*/  LDL.LU R44, [R1+0xac] ;  /* 0x0000ac00012c7983 */ /* 0x000f680000300800 */
[----:B------:R-:W5:Y:S01]  /*14ff0*/  LDL.LU R46, [R1+0xb0] ;  /* 0x0000b000012e7983 */ /* 0x000f620000300800 */
[--C-:B------:R-:W-:Y:S01]  /*15000*/  HADD2.F32 R15, -RZ, R0.reuse.H1_H1 ;  /* 0x30000000ff0f7230 */ /* 0x100fe20000004100 */
[----:B------:R-:W-:Y:S01]  /*15010*/  MOV R54, 0x3bbb989d ;  /* 0x3bbb989d00367802 */ /* 0x000fe20000000f00 */
[----:B------:R-:W-:-:S02]  /*15020*/  HADD2.F32 R3, -RZ, R0.H0_H0 ;  /* 0x20000000ff037230 */ /* 0x000fc40000004100 */
[C---:B------:R-:W-:Y:S01]  /*15030*/  FMUL R19, R2.reuse, R19 ;  /* 0x0000001302137220 */ /* 0x040fe20000400000 */
[----:B------:R-:W-:Y:S01]  /*15040*/  F2FP.F16.E4M3.UNPACK_B R0, R7.H1 ;  /* 0x00000007ff00723e */ /* 0x000fe200030006ff */
[----:B------:R-:W-:Y:S01]  /*15050*/  FMUL R20, R2, R20 ;  /* 0x0000001402147220 */ /* 0x000fe20000400000 */
[----:B------:R-:W-:Y:S01]  /*15060*/  FFMA R15, R16, R15, R4 ;  /* 0x0000000f100f7223 */ /* 0x000fe20000000004 */
[----:B------:R-:W-:Y:S01]  /*15070*/  MOV R55, 0x437c0000 ;  /* 0x437c000000377802 */ /* 0x000fe20000000f00 */
[----:B------:R-:W-:Y:S01]  /*15080*/  FFMA.SAT R4, -R6, R54, 0.5 ;  /* 0x3f00000006047423 */ /* 0x000fe20000002136 */
[C---:B------:R-:W-:Y:S01]  /*15090*/  FFMA R7, R16.reuse, R3, R19 ;  /* 0x0000000310077223 */ /* 0x040fe20000000013 */
[C---:B------:R-:W-:Y:S01]  /*150a0*/  FFMA R17, R16.reuse, R17, R18 ;  /* 0x0000001110117223 */ /* 0x040fe20000000012 */
[----:B------:R-:W-:Y:S01]  /*150b0*/  FFMA R18, R16, R5, R20 ;  /* 0x0000000510127223 */ /* 0x000fe20000000014 */
[--C-:B------:R-:W-:Y:S02]  /*150c0*/  HADD2.F32 R19, -RZ, R0.reuse.H0_H0 ;  /* 0x20000000ff137230 */ /* 0x100fe40000004100 */
[C---:B------:R-:W-:Y:S01]  /*150d0*/  FMUL R20, R2.reuse, R21 ;  /* 0x0000001502147220 */ /* 0x040fe20000400000 */
[----:B------:R-:W-:Y:S01]  /*150e0*/  HADD2.F32 R3, -RZ, R0.H1_H1 ;  /* 0x30000000ff037230 */ /* 0x000fe20000004100 */
[----:B------:R-:W-:Y:S01]  /*150f0*/  F2FP.F16.E4M3.UNPACK_B R0, R8 ;  /* 0x00000008ff00723e */ /* 0x000fe200020006ff */
[----:B------:R-:W-:Y:S01]  /*15100*/  FMUL R5, R2, R24 ;  /* 0x0000001802057220 */ /* 0x000fe20000400000 */
[----:B------:R-:W-:Y:S01]  /*15110*/  FFMA.RM R27, R4, R55, 12582913 ;  /* 0x4b400001041b7423 */ /* 0x000fe20000004037 */
[----:B------:R-:W-:Y:S01]  /*15120*/  FMUL R4, R2, R22 ;  /* 0x0000001602047220 */ /* 0x000fe20000400000 */
[----:B------:R-:W-:Y:S01]  /*15130*/  FFMA.SAT R22, -R11, R54, 0.5 ;  /* 0x3f0000000b167423 */ /* 0x000fe20000002136 */
[C---:B------:R-:W-:Y:S01]  /*15140*/  FFMA R20, R16.reuse, R3, R20 ;  /* 0x0000000310147223 */ /* 0x040fe20000000014 */
[----:B------:R-:W-:Y:S01]  /*15150*/  FFMA R19, R16, R19, R5 ;  /* 0x0000001310137223 */ /* 0x000fe20000000005 */
[----:B------:R-:W-:-:S02]  /*15160*/  HADD2.F32 R3, -RZ, R0.H0_H0 ;  /* 0x20000000ff037230 */ /* 0x000fc40000004100 */
[----:B------:R-:W-:Y:S01]  /*15170*/  FMUL R5, R2, R23 ;  /* 0x0000001702057220 */ /* 0x000fe20000400000 */
[----:B------:R-:W-:Y:S01]  /*15180*/  HADD2.F32 R21, -RZ, R0.H1_H1 ;  /* 0x30000000ff157230 */ /* 0x000fe20000004100 */
[----:B------:R-:W-:Y:S01]  /*15190*/  F2FP.F16.E4M3.UNPACK_B R0, R8.H1 ;  /* 0x00000008ff00723e */ /* 0x000fe200030006ff */
[----:B------:R-:W-:Y:S01]  /*151a0*/  FFMA.RM R28, R22, R55, 12582913 ;  /* 0x4b400001161c7423 */ /* 0x000fe20000004037 */
[----:B------:R-:W-:Y:S01]  /*151b0*/  FFMA R8, R16, R3, R5 ;  /* 0x0000000310087223 */ /* 0x000fe20000000005 */
[----:B------:R-:W-:Y:S02]  /*151c0*/  FFMA.SAT R24, -R7, R54, 0.5 ;  /* 0x3f00000007187423 */ /* 0x000fe40000002136 */
[----:B------:R-:W-:Y:S02]  /*151d0*/  HADD2.F32 R3, -RZ, R0.H0_H0 ;  /* 0x20000000ff037230 */ /* 0x000fe40000004100 */
[----:B------:R-:W-:Y:S01]  /*151e0*/  FADD R22, R28, -12583039 ;  /* 0xcb40007f1c167421 */ /* 0x000fe20000000000 */
[----:B------:R-:W-:Y:S01]  /*151f0*/  FADD R23, R27, -12583039 ;  /* 0xcb40007f1b177421 */ /* 0x000fe20000000000 */
[----:B------:R-:W-:-:S02]  /*15200*/  FFMA.RM R30, R24, R55, 12582913 ;  /* 0x4b400001181e7423 */ /* 0x000fc40000004037 */
[C---:B------:R-:W-:Y:S01]  /*15210*/  FFMA R24, -R11.reuse, 1.4426950216293334961, -R22 ;  /* 0x3fb8aa3b0b187823 */ /* 0x040fe20000000916 */
[----:B------:R-:W-:Y:S01]  /*15220*/  FFMA R23, -R6, 1.4426950216293334961, -R23 ;  /* 0x3fb8aa3b06177823 */ /* 0x000fe20000000917 */
[----:B------:R-:W-:Y:S02]  /*15230*/  FFMA R21, R16, R21, R4 ;  /* 0x0000001510157223 */ /* 0x000fe40000000004 */
[----:B------:R-:W-:Y:S01]  /*15240*/  FFMA R24, -R11, 1.925963033500011079e-08, R24 ;  /* 0x32a570600b187823 */ /* 0x000fe20000000118 */
[----:B------:R-:W-:Y:S01]  /*15250*/  FFMA R4, -R6, 1.925963033500011079e-08, R23 ;  /* 0x32a5706006047823 */ /* 0x000fe20000000117 */
[----:B------:R-:W-:Y:S01]  /*15260*/  HADD2.F32 R23, -RZ, R0.H1_H1 ;  /* 0x30000000ff177230 */ /* 0x000fe20000004100 */
[----:B------:R-:W-:Y:S01]  /*15270*/  F2FP.F16.E4M3.UNPACK_B R0, R9 ;  /* 0x00000009ff00723e */ /* 0x000fe200020006ff */
[----:B------:R1:W-:Y:S01]  /*15280*/  MUFU.EX2 R29, R24 ;  /* 0x00000018001d7308 */ /* 0x0003e20000000800 */
[----:B------:R-:W-:-:S04]  /*15290*/  FFMA.SAT R36, -R19, R54, 0.5 ;  /* 0x3f00000013247423 */ /* 0x000fc80000002136 */
[----:B------:R-:W-:Y:S01]  /*152a0*/  FFMA.RM R38, R36, R55, 12582913 ;  /* 0x4b40000124267423 */ /* 0x000fe20000004037 */
[-C--:B------:R-:W-:Y:S01]  /*152b0*/  FFMA.SAT R41, -R8, R54.reuse, 0.5 ;  /* 0x3f00000008297423 */ /* 0x080fe20000002136 */
[----:B------:R-:W-:-:S03]  /*152c0*/  FFMA.SAT R43, -R21, R54, 0.5 ;  /* 0x3f000000152b7423 */ /* 0x000fc60000002136 */
[----:B------:R-:W-:Y:S01]  /*152d0*/  FFMA.RM R42, R41, R55, 12582913 ;  /* 0x4b400001292a7423 */ /* 0x000fe20000004037 */
[----:B------:R-:W5:Y:S01]  /*152e0*/  MUFU.EX2 R4, R4 ;  /* 0x0000000400047308 */ /* 0x000f620000000800 */
[----:B------:R-:W-:Y:S02]  /*152f0*/  SHF.L.U32 R28, R28, 0x17, RZ ;  /* 0x000000171c1c7819 */ /* 0x000fe400000006ff */
[----:B------:R-:W-:Y:S01]  /*15300*/  SHF.L.U32 R27, R27, 0x17, RZ ;  /* 0x000000171b1b7819 */ /* 0x000fe200000006ff */
[----:B------:R-:W-:Y:S01]  /*15310*/  BSSY B1, `(.L_x_468) ;  /* 0x000008a000017945 */ /* 0x000fe20003800000 */
[----:B--2---:R-:W-:Y:S01]  /*15320*/  FMUL R5, R2, R26 ;  /* 0x0000001a02057220 */ /* 0x004fe20000400000 */
[----:B------:R-:W-:-:S03]  /*15330*/  FADD R26, R30, -12583039 ;  /* 0xcb40007f1e1a7421 */ /* 0x000fc60000000000 */
[----:B------:R-:W-:Y:S01]  /*15340*/  FFMA R22, R16, R3, R5 ;  /* 0x0000000310167223 */ /* 0x000fe20000000005 */
[-C--:B------:R-:W-:Y:S01]  /*15350*/  FFMA.SAT R5, -R17, R54.reuse, 0.5 ;  /* 0x3f00000011057423 */ /* 0x080fe20000002136 */
[-C--:B------:R-:W-:Y:S01]  /*15360*/  FFMA.SAT R3, -R15, R54.reuse, 0.5 ;  /* 0x3f0000000f037423 */ /* 0x080fe20000002136 */
[----:B------:R-:W-:Y:S02]  /*15370*/  FFMA R26, -R7, 1.4426950216293334961, -R26 ;  /* 0x3fb8aa3b071a7823 */ /* 0x000fe4000000091a */
[-C--:B------:R-:W-:Y:S01]  /*15380*/  FFMA.RM R35, R5, R55.reuse, 12582913 ;  /* 0x4b40000105237423 */ /* 0x080fe20000004037 */
[----:B------:R-:W-:Y:S01]  /*15390*/  FFMA.RM R32, R3, R55, 12582913 ;  /* 0x4b40000103207423 */ /* 0x000fe20000004037 */
[----:B---3--:R-:W-:Y:S01]  /*153a0*/  FMUL R3, R2, R31 ;  /* 0x0000001f02037220 */ /* 0x008fe20000400000 */
[----:B------:R-:W-:Y:S01]  /*153b0*/  FFMA.SAT R5, -R18, R54, 0.5 ;  /* 0x3f00000012057423 */ /* 0x000fe20000002136 */
[----:B-1----:R-:W-:Y:S01]  /*153c0*/  FADD R24, R35, -12583039 ;  /* 0xcb40007f23187421 */ /* 0x002fe20000000000 */
[----:B------:R-:W-:Y:S01]  /*153d0*/  FFMA R26, -R7, 1.925963033500011079e-08, R26 ;  /* 0x32a57060071a7823 */ /* 0x000fe2000000011a */
[----:B------:R-:W-:Y:S01]  /*153e0*/  FFMA R23, R16, R23, R3 ;  /* 0x0000001710177223 */ /* 0x000fe20000000003 */
[----:B------:R-:W-:-:S02]  /*153f0*/  HADD2.F32 R3, -RZ, R0.H0_H0 ;  /* 0x20000000ff037230 */ /* 0x000fc40000004100 */
[----:B------:R-:W-:Y:S01]  /*15400*/  FFMA.RM R37, R5, R55, 12582913 ;  /* 0x4b40000105257423 */ /* 0x000fe20000004037 */
[C---:B------:R-:W-:Y:S01]  /*15410*/  FFMA R24, -R17.reuse, 1.4426950216293334961, -R24 ;  /* 0x3fb8aa3b11187823 */ /* 0x040fe20000000918 */
[----:B----4-:R-:W-:Y:S01]  /*15420*/  FMUL R5, R2, R25 ;  /* 0x0000001902057220 */ /* 0x010fe20000400000 */
[----:B------:R1:W2:Y:S01]  /*15430*/  MUFU.EX2 R31, R26 ;  /* 0x0000001a001f7308 */ /* 0x0002a20000000800 */
[----:B------:R-:W-:Y:S01]  /*15440*/  FADD R34, R32, -12583039 ;  /* 0xcb40007f20227421 */ /* 0x000fe20000000000 */
[----:B------:R-:W-:Y:S01]  /*15450*/  FFMA R25, -R17, 1.925963033500011079e-08, R24 ;  /* 0x32a5706011197823 */ /* 0x000fe20000000118 */
[----:B------:R-:W-:Y:S01]  /*15460*/  FFMA R24, R16, R3, R5 ;  /* 0x0000000310187223 */ /* 0x000fe20000000005 */
[----:B------:R-:W-:Y:S01]  /*15470*/  FADD R39, R37, -12583039 ;  /* 0xcb40007f25277421 */ /* 0x000fe20000000000 */
[----:B-----5:R-:W-:Y:S01]  /*15480*/  FMUL R5, R2, R40 ;  /* 0x0000002802057220 */ /* 0x020fe20000400000 */
[----:B-1----:R-:W-:Y:S01]  /*15490*/  FFMA.SAT R26, -R20, R54, 0.5 ;  /* 0x3f000000141a7423 */ /* 0x002fe20000002136 */
[----:B------:R-:W-:-:S02]  /*154a0*/  HADD2.F32 R3, -RZ, R0.H1_H1 ;  /* 0x30000000ff037230 */ /* 0x000fc40000004100 */
[C---:B------:R-:W-:Y:S01]  /*154b0*/  FFMA R34, -R15.reuse, 1.4426950216293334961, -R34 ;  /* 0x3fb8aa3b0f227823 */ /* 0x040fe20000000922 */
[----:B------:R-:W-:Y:S01]  /*154c0*/  FADD R0, R38, -12583039 ;  /* 0xcb40007f26007421 */ /* 0x000fe20000000000 */
[----:B------:R-:W-:Y:S01]  /*154d0*/  FFMA.RM R40, R26, R55, 12582913 ;  /* 0x4b4000011a287423 */ /* 0x000fe20000004037 */
[C---:B------:R-:W-:Y:S01]  /*154e0*/  FFMA R39, -R18.reuse, 1.4426950216293334961, -R39 ;  /* 0x3fb8aa3b12277823 */ /* 0x040fe20000000927 */
[----:B------:R1:W-:Y:S01]  /*154f0*/  MUFU.EX2 R36, R25 ;  /* 0x0000001900247308 */ /* 0x0003e20000000800 */
[----:B------:R-:W-:Y:S01]  /*15500*/  FFMA R34, -R15, 1.925963033500011079e-08, R34 ;  /* 0x32a570600f227823 */ /* 0x000fe20000000122 */
[----:B------:R-:W-:Y:S01]  /*15510*/  FFMA R26, -R19, 1.4426950216293334961, -R0 ;  /* 0x3fb8aa3b131a7823 */ /* 0x000fe20000000900 */
[----:B------:R-:W-:Y:S01]  /*15520*/  F2FP.F16.E4M3.UNPACK_B R0, R9.H1 ;  /* 0x00000009ff00723e */ /* 0x000fe200030006ff */
[----:B------:R-:W-:Y:S01]  /*15530*/  FFMA R39, -R18, 1.925963033500011079e-08, R39 ;  /* 0x32a5706012277823 */ /* 0x000fe20000000127 */
[----:B------:R-:W-:Y:S01]  /*15540*/  FFMA R9, R16, R3, R5 ;  /* 0x0000000310097223 */ /* 0x000fe20000000005 */
[----:B-1----:R-:W-:-:S02]  /*15550*/  FADD R25, R40, -12583039 ;  /* 0xcb40007f28197421 */ /* 0x002fc40000000000 */
[----:B------:R-:W-:Y:S02]  /*15560*/  MUFU.EX2 R33, R34 ;  /* 0x0000002200217308 */ /* 0x000fe40000000800 */
[----:B------:R-:W-:Y:S01]  /*15570*/  FFMA R3, -R20, 1.4426950216293334961, -R25 ;  /* 0x3fb8aa3b14037823 */ /* 0x000fe20000000919 */
[----:B------:R-:W-:Y:S01]  /*15580*/  FFMA R26, -R19, 1.925963033500011079e-08, R26 ;  /* 0x32a57060131a7823 */ /* 0x000fe2000000011a */
[----:B------:R-:W-:-:S04]  /*15590*/  FADD R5, R42, -12583039 ;  /* 0xcb40007f2a057421 */ /* 0x000fc80000000000 */
[----:B------:R1:W-:Y:S01]  /*155a0*/  MUFU.EX2 R34, R39 ;  /* 0x0000002700227308 */ /* 0x0003e20000000800 */
[--C-:B------:R-:W-:Y:S02]  /*155b0*/  HADD2.F32 R25, -RZ, R0.reuse.H0_H0 ;  /* 0x20000000ff197230 */ /* 0x100fe40000004100 */
[----:B------:R-:W-:Y:S01]  /*155c0*/  FFMA R5, -R8, 1.4426950216293334961, -R5 ;  /* 0x3fb8aa3b08057823 */ /* 0x000fe20000000905 */
[----:B------:R-:W-:Y:S01]  /*155d0*/  FFMA.SAT R45, -R22, R54, 0.5 ;  /* 0x3f000000162d7423 */ /* 0x000fe20000002136 */
[----:B-1----:R-:W-:Y:S01]  /*155e0*/  FFMA R39, -R20, 1.925963033500011079e-08, R3 ;  /* 0x32a5706014277823 */ /* 0x002fe20000000103 */
[----:B------:R-:W-:Y:S01]  /*155f0*/  FMUL R3, R2, R44 ;  /* 0x0000002c02037220 */ /* 0x000fe20000400000 */
[----:B------:R-:W-:Y:S01]  /*15600*/  FFMA.RM R44, R43, R55, 12582913 ;  /* 0x4b4000012b2c7423 */ /* 0x000fe20000004037 */
[----:B------:R1:W-:Y:S01]  /*15610*/  MUFU.EX2 R41, R26 ;  /* 0x0000001a00297308 */ /* 0x0003e20000000800 */
[----:B------:R-:W-:Y:S01]  /*15620*/  FFMA R43, -R8, 1.925963033500011079e-08, R5 ;  /* 0x32a57060082b7823 */ /* 0x000fe20000000105 */
[----:B------:R-:W-:Y:S01]  /*15630*/  FFMA R25, R16, R25, R3 ;  /* 0x0000001910197223 */ /* 0x000fe20000000003 */
[----:B------:R-:W-:-:S02]  /*15640*/  HADD2.F32 R3, -RZ, R0.H1_H1 ;  /* 0x30000000ff037230 */ /* 0x000fc40000004100 */
[----:B------:R-:W-:Y:S01]  /*15650*/  FFMA.RM R45, R45, R55, 12582913 ;  /* 0x4b4000012d2d7423 */ /* 0x000fe20000004037 */
[----:B-1----:R-:W-:Y:S01]  /*15660*/  FADD R26, R44, -12583039 ;  /* 0xcb40007f2c1a7421 */ /* 0x002fe20000000000 */
[----:B------:R-:W-:Y:S01]  /*15670*/  FMUL R5, R2, R46 ;  /* 0x0000002e02057220 */ /* 0x000fe20000400000 */
[----:B------:R-:W-:Y:S02]  /*15680*/  FFMA.SAT R46, -R23, R54, 0.5 ;  /* 0x3f000000172e7423 */ /* 0x000fe40000002136 */
[----:B------:R-:W-:Y:S01]  /*15690*/  FFMA R26, -R21, 1.4426950216293334961, -R26 ;  /* 0x3fb8aa3b151a7823 */ /* 0x000fe2000000091a */
[----:B------:R-:W-:-:S03]  /*156a0*/  FADD R47, R45, -12583039 ;  /* 0xcb40007f2d2f7421 */ /* 0x000fc60000000000 */
[----:B------:R-:W-:Y:S01]  /*156b0*/  FFMA R0, -R21, 1.925963033500011079e-08, R26 ;  /* 0x32a5706015007823 */ /* 0x000fe2000000011a */
[----:B------:R-:W-:Y:S01]  /*156c0*/  FFMA R26, R16, R3, R5 ;  /* 0x00000003101a7223 */ /* 0x000fe20000000005 */
[-C--:B------:R-:W-:Y:S01]  /*156d0*/  FFMA.RM R5, R46, R55.reuse, 12582913 ;  /* 0x4b4000012e057423 */ /* 0x080fe20000004037 */
[----:B------:R-:W-:Y:S01]  /*156e0*/  FFMA R47, -R22, 1.4426950216293334961, -R47 ;  /* 0x3fb8aa3b162f7823 */ /* 0x000fe2000000092f */
[-C--:B------:R-:W-:Y:S01]  /*156f0*/  FFMA.SAT R50, -R9, R54.reuse, 0.5 ;  /* 0x3f00000009327423 */ /* 0x080fe20000002136 */
[-C--:B------:R-:W-:Y:S01]  /*15700*/  FFMA.SAT R48, -R24, R54.reuse, 0.5 ;  /* 0x3f00000018307423 */ /* 0x080fe20000002136 */
[----:B------:R-:W-:Y:S01]  /*15710*/  FADD R46, R5, -12583039 ;  /* 0xcb40007f052e7421 */ /* 0x000fe20000000000 */
[-C--:B------:R-:W-:Y:S01]  /*15720*/  FFMA.SAT R52, -R25, R54.reuse, 0.5 ;  /* 0x3f00000019347423 */ /* 0x080fe20000002136 */
[----:B------:R-:W-:Y:S01]  /*15730*/  FFMA.SAT R53, -R26, R54, 0.5 ;  /* 0x3f0000001a357423 */ /* 0x000fe20000002136 */
[----:B------:R-:W-:Y:S01]  /*15740*/  FFMA R47, -R22, 1.925963033500011079e-08, R47 ;  /* 0x32a57060162f7823 */ /* 0x000fe2000000012f */
[-C--:B------:R-:W-:Y:S01]  /*15750*/  FFMA.RM R50, R50, R55.reuse, 12582913 ;  /* 0x4b40000132327423 */ /* 0x080fe20000004037 */
[-C--:B------:R-:W-:Y:S01]  /*15760*/  FFMA.RM R49, R48, R55.reuse, 12582913 ;  /* 0x4b40000130317423 */ /* 0x080fe20000004037 */
[-C--:B------:R-:W-:Y:S01]  /*15770*/  FFMA.RM R52, R52, R55.reuse, 12582913 ;  /* 0x4b40000134347423 */ /* 0x080fe20000004037 */
[----:B------:R-:W-:Y:S01]  /*15780*/  FFMA.RM R53, R53, R55, 12582913 ;  /* 0x4b40000135357423 */ /* 0x000fe20000004037 */
[----:B------:R1:W-:Y:S01]  /*15790*/  MUFU.EX2 R3, R0 ;  /* 0x0000000000037308 */ /* 0x0003e20000000800 */
[----:B------:R-:W-:Y:S01]  /*157a0*/  FFMA R48, -R23, 1.4426950216293334961, -R46 ;  /* 0x3fb8aa3b17307823 */ /* 0x000fe2000000092e */
[----:B------:R-:W-:Y:S01]  /*157b0*/  SHF.L.U32 R30, R30, 0x17, RZ ;  /* 0x000000171e1e7819 */ /* 0x000fe200000006ff */
[----:B------:R-:W-:Y:S01]  /*157c0*/  FADD R51, R49, -12583039 ;  /* 0xcb40007f31337421 */ /* 0x000fe20000000000 */
[----:B------:R-:W-:-:S04]  /*157d0*/  FFMA R54, R27, R4, 1 ;  /* 0x3f8000001b367423 */ /* 0x000fc80000000004 */
[----:B------:R3:W-:Y:S01]  /*157e0*/  MUFU.EX2 R46, R47 ;  /* 0x0000002f002e7308 */ /* 0x0007e20000000800 */
[----:B-1----:R-:W-:Y:S01]  /*157f0*/  FADD R0, R50, -12583039 ;  /* 0xcb40007f32007421 */ /* 0x002fe20000000000 */
[----:B------:R-:W-:Y:S01]  /*15800*/  FFMA R51, -R24, 1.4426950216293334961, -R51 ;  /* 0x3fb8aa3b18337823 */ /* 0x000fe20000000933 */
[----:B--2---:R-:W-:Y:S02]  /*15810*/  FFMA R55, R30, R31, 1 ;  /* 0x3f8000001e377423 */ /* 0x004fe4000000001f */
[----:B------:R-:W-:Y:S01]  /*15820*/  FFMA R4, -R9, 1.4426950216293334961, -R0 ;  /* 0x3fb8aa3b09047823 */ /* 0x000fe20000000900 */
[----:B---3--:R-:W-:Y:S01]  /*15830*/  FFMA R47, R28, R29, 1 ;  /* 0x3f8000001c2f7423 */ /* 0x008fe2000000001d */
[----:B------:R-:W-:Y:S01]  /*15840*/  FADD R28, R52, -12583039 ;  /* 0xcb40007f341c7421 */ /* 0x000fe20000000000 */
[----:B------:R-:W-:Y:S01]  /*15850*/  FADD R29, R53, -12583039 ;  /* 0xcb40007f351d7421 */ /* 0x000fe20000000000 */
[----:B------:R-:W-:Y:S02]  /*15860*/  FFMA R48, -R23, 1.925963033500011079e-08, R48 ;  /* 0x32a5706017307823 */ /* 0x000fe40000000130 */
[----:B------:R-:W-:Y:S01]  /*15870*/  FFMA R28, -R25, 1.4426950216293334961, -R28 ;  /* 0x3fb8aa3b191c7823 */ /* 0x000fe2000000091c */
[----:B------:R-:W-:Y:S01]  /*15880*/  FFMA R31, -R26, 1.4426950216293334961, -R29 ;  /* 0x3fb8aa3b1a1f7823 */ /* 0x000fe2000000091d */
[----:B------:R-:W-:Y:S01]  /*15890*/  FFMA R4, -R9, 1.925963033500011079e-08, R4 ;  /* 0x32a5706009047823 */ /* 0x000fe20000000104 */
[----:B------:R-:W-:Y:S01]  /*158a0*/  IADD3 R30, R54, 0x1800000, RZ ;  /* 0x01800000361e7810 */ /* 0x000fe20007ffe0ff */
[----:B------:R-:W-:Y:S01]  /*158b0*/  FFMA R51, -R24, 1.925963033500011079e-08, R51 ;  /* 0x32a5706018337823 */ /* 0x000fe20000000133 */
[----:B------:R-:W-:Y:S01]  /*158c0*/  FFMA R28, -R25, 1.925963033500011079e-08, R28 ;  /* 0x32a57060191c7823 */ /* 0x000fe2000000011c */
[----:B------:R-:W-:Y:S01]  /*158d0*/  FFMA R31, -R26, 1.925963033500011079e-08, R31 ;  /* 0x32a570601a1f7823 */ /* 0x000fe2000000011f */
[----:B------:R-:W-:Y:S01]  /*158e0*/  LOP3.LUT R30, R30, 0x7f800000, RZ, 0xc0, !PT ;  /* 0x7f8000001e1e7812 */ /* 0x000fe200078ec0ff */
[----:B------:R-:W1:Y:S03]  /*158f0*/  MUFU.EX2 R39, R39 ;  /* 0x0000002700277308 */ /* 0x000e660000000800 */
[----:B------:R-:W-:-:S05]  /*15900*/  ISETP.GT.U32.AND P0, PT, R30, 0x1ffffff, PT ;  /* 0x01ffffff1e00780c */ /* 0x000fca0003f04070 */
[----:B------:R-:W2:Y:S08]  /*15910*/  MUFU.EX2 R43, R43 ;  /* 0x0000002b002b7308 */ /* 0x000eb00000000800 */
[----:B------:R-:W3:Y:S08]  /*15920*/  MUFU.EX2 R0, R51 ;  /* 0x0000003300007308 */ /* 0x000ef00000000800 */
[----:B------:R-:W-:Y:S08]  /*15930*/  MUFU.EX2 R27, R4 ;  /* 0x00000004001b7308 */ /* 0x000ff00000000800 */
[----:B------:R-:W4:Y:S08]  /*15940*/  MUFU.EX2 R48, R48 ;  /* 0x0000003000307308 */ /* 0x000f300000000800 */
        /* <DEDUP_REMOVED lines=25> */
[----:B------:R-:W-:Y:S01]  /*15ae0*/  FFMA R45, R50, R27, 1 ;  /* 0x3f800000322d7423 */ /* 0x000fe2000000001b */
[----:B-----5:R-:W-:Y:S01]  /*15af0*/  FFMA R49, R52, R29, 1 ;  /* 0x3f80000034317423 */ /* 0x020fe2000000001d */
[----:B------:R-:W-:Y:S01]  /*15b00*/  FFMA R53, R53, R4, 1 ;  /* 0x3f80000035357423 */ /* 0x000fe20000000004 */
[----:B------:R-:W-:Y:S06]  /*15b10*/  @P0 BRA `(.L_x_469) ;  /* 0x0000000000140947 */ /* 0x000fec0003800000 */
[----:B------:R-:W-:Y:S02]  /*15b20*/  MOV R0, R54 ;  /* 0x0000003600007202 */ /* 0x000fe40000000f00 */
[----:B------:R-:W-:-:S07]  /*15b30*/  MOV R4, 0x15b50 ;  /* 0x00015b5000047802 */ /* 0x000fce0000000f00 */
[----:B------:R-:W-:Y:S05]  /*15b40*/  CALL.REL.NOINC `($__internal_0_$__cuda_sm20_rcp_rn_f32_slowpath) ;  /* 0x0000005400a87944 */ /* 0x000fea0003c00000 */
[----:B------:R-:W-:Y:S01]  /*15b50*/  MOV R27, R0 ;  /* 0x00000000001b7202 */ /* 0x000fe20000000f00 */
[----:B------:R-:W-:Y:S06]  /*15b60*/  BRA `(.L_x_470) ;  /* 0x0000000000107947 */ /* 0x000fec0003800000 */
.L_x_469:
[----:B------:R-:W1:Y:S02]  /*15b70*/  MUFU.RCP R27, R54 ;  /* 0x00000036001b7308 */ /* 0x000e640000001000 */
[----:B-1----:R-:W-:-:S04]  /*15b80*/  FFMA R0, R54, R27, -1 ;  /* 0xbf80000036007423 */ /* 0x002fc8000000001b */
[----:B------:R-:W-:-:S04]  /*15b90*/  FADD.FTZ R0, -R0, -RZ ;  /* 0x800000ff00007221 */ /* 0x000fc80000010100 */
[----:B------:R-:W-:-:S07]  /*15ba0*/  FFMA R27, R27, R0, R27 ;  /* 0x000000001b1b7223 */ /* 0x000fce000000001b */
.L_x_470:
[----:B------:R-:W-:Y:S05]  /*15bb0*/  BSYNC B1 ;  /* 0x0000000000017941 */ /* 0x000fea0003800000 */
.L_x_468:
        /* <DEDUP_REMOVED lines=10> */
.L_x_472:
[----:B------:R-:W1:Y:S02]  /*15c60*/  MUFU.RCP R36, R47 ;  /* 0x0000002f00247308 */ /* 0x000e640000001000 */
[----:B-1----:R-:W-:-:S04]  /*15c70*/  FFMA R0, R47, R36, -1 ;  /* 0xbf8000002f007423 */ /* 0x002fc80000000024 */
[----:B------:R-:W-:-:S04]  /*15c80*/  FADD.FTZ R3, -R0, -RZ ;  /* 0x800000ff00037221 */ /* 0x000fc80000010100 */
[----:B------:R-:W-:-:S07]  /*15c90*/  FFMA R36, R36, R3, R36 ;  /* 0x0000000324247223 */ /* 0x000fce0000000024 */
.L_x_473:
[----:B------:R-:W-:Y:S05]  /*15ca0*/  BSYNC B1 ;  /* 0x0000000000017941 */ /* 0x000fea0003800000 */
.L_x_471:
        /* <DEDUP_REMOVED lines=10> */
.L_x_475:
[----:B------:R-:W1:Y:S02]  /*15d50*/  MUFU.RCP R38, R55 ;  /* 0x0000003700267308 */ /* 0x000e640000001000 */
[----:B-1----:R-:W-:-:S04]  /*15d60*/  FFMA R0, R55, R38, -1 ;  /* 0xbf80000037007423 */ /* 0x002fc80000000026 */
[----:B------:R-:W-:-:S04]  /*15d70*/  FADD.FTZ R3, -R0, -RZ ;  /* 0x800000ff00037221 */ /* 0x000fc80000010100 */
[----:B------:R-:W-:-:S07]  /*15d80*/  FFMA R38, R38, R3, R38 ;  /* 0x0000000326267223 */ /* 0x000fce0000000026 */
.L_x_476:
[----:B------:R-:W-:Y:S05]  /*15d90*/  BSYNC B1 ;  /* 0x0000000000017941 */ /* 0x000fea0003800000 */
.L_x_474:
        /* <DEDUP_REMOVED lines=10> */
.L_x_478:
[----:B------:R-:W1:Y:S02]  /*15e40*/  MUFU.RCP R40, R33 ;  /* 0x0000002100287308 */ /* 0x000e640000001000 */
[----:B-1----:R-:W-:-:S04]  /*15e50*/  FFMA R0, R33, R40, -1 ;  /* 0xbf80000021007423 */ /* 0x002fc80000000028 */
[----:B------:R-:W-:-:S04]  /*15e60*/  FADD.FTZ R3, -R0, -RZ ;  /* 0x800000ff00037221 */ /* 0x000fc80000010100 */
[----:B------:R-:W-:-:S07]  /*15e70*/  FFMA R40, R40, R3, R40 ;  /* 0x0000000328287223 */ /* 0x000fce0000000028 */
.L_x_479:
[----:B------:R-:W-:Y:S05]  /*15e80*/  BSYNC B1 ;  /* 0x0000000000017941 */ /* 0x000fea0003800000 */
.L_x_477:
        /* <DEDUP_REMOVED lines=10> */
.L_x_481:
[----:B------:R-:W1:Y:S02]  /*15f30*/  MUFU.RCP R42, R35 ;  /* 0x00000023002a7308 */ /* 0x000e640000001000 */
[----:B-1----:R-:W-:-:S04]  /*15f40*/  FFMA R0, R35, R42, -1 ;  /* 0xbf80000023007423 */ /* 0x002fc8000000002a */
[----:B------:R-:W-:-:S04]  /*15f50*/  FADD.FTZ R3, -R0, -RZ ;  /* 0x800000ff00037221 */ /* 0x000fc80000010100 */
[----:B------:R-:W-:-:S07]  /*15f60*/  FFMA R42, R42, R3, R42 ;  /* 0x000000032a2a7223 */ /* 0x000fce000000002a */
.L_x_482:
[----:B------:R-:W-:Y:S05]  /*15f70*/  BSYNC B1 ;  /* 0x0000000000017941 */ /* 0x000fea0003800000 */
.L_x_480:
        /* <DEDUP_REMOVED lines=10> */
.L_x_484:
[----:B------:R-:W1:Y:S02]  /*16020*/  MUFU.RCP R33, R56 ;  /* 0x0000003800217308 */ /* 0x000e640000001000 */
[----:B-1----:R-:W-:-:S04]  /*16030*/  FFMA R0, R56, R33, -1 ;  /* 0xbf80000038007423 */ /* 0x002fc80000000021 */
[----:B------:R-:W-:-:S04]  /*16040*/  FADD.FTZ R0, -R0, -RZ ;  /* 0x800000ff00007221 */ /* 0x000fc80000010100 */
[----:B------:R-:W-:-:S07]  /*16050*/  FFMA R33, R33, R0, R33 ;  /* 0x0000000021217223 */ /* 0x000fce0000000021 */
.L_x_485:
[----:B------:R-:W-:Y:S05]  /*16060*/  BSYNC B1 ;  /* 0x0000000000017941 */ /* 0x000fea0003800000 */
.L_x_483:
        /* <DEDUP_REMOVED lines=10> */
.L_x_487:
[----:B------:R-:W1:Y:S02]  /*16110*/  MUFU.RCP R44, R41 ;  /* 0x00000029002c7308 */ /* 0x000e640000001000 */
[----:B-1----:R-:W-:-:S04]  /*16120*/  FFMA R0, R41, R44, -1 ;  /* 0xbf80000029007423 */ /* 0x002fc8000000002c */
[----:B------:R-:W-:-:S04]  /*16130*/  FADD.FTZ R3, -R0, -RZ ;  /* 0x800000ff00037221 */ /* 0x000fc80000010100 */
[----:B------:R-:W-:-:S07]  /*16140*/  FFMA R44, R44, R3, R44 ;  /* 0x000000032c2c7223 */ /* 0x000fce000000002c */
.L_x_488:
[----:B------:R-:W-:Y:S05]  /*16150*/  BSYNC B1 ;  /* 0x0000000000017941 */ /* 0x000fea0003800000 */
.L_x_486:
        /* <DEDUP_REMOVED lines=10> */
.L_x_490:
[----:B------:R-:W1:Y:S02]  /*16200*/  MUFU.RCP R35, R58 ;  /* 0x0000003a00237308 */ /* 0x000e640000001000 */
[----:B-1----:R-:W-:-:S04]  /*16210*/  FFMA R0, R58, R35, -1 ;  /* 0xbf8000003a007423 */ /* 0x002fc80000000023 */
[----:B------:R-:W-:-:S04]  /*16220*/  FADD.FTZ R0, -R0, -RZ ;  /* 0x800000ff00007221 */ /* 0x000fc80000010100 */
[----:B------:R-:W-:-:S07]  /*16230*/  FFMA R35, R35, R0, R35 ;  /* 0x0000000023237223 */ /* 0x000fce0000000023 */
.L_x_491:
[----:B------:R-:W-:Y:S05]  /*16240*/  BSYNC B1 ;  /* 0x0000000000017941 */ /* 0x000fea0003800000 */
.L_x_489:
        /* <DEDUP_REMOVED lines=10> */
.L_x_493:
[----:B------:R-:W1:Y:S02]  /*162f0*/  MUFU.RCP R37, R60 ;  /* 0x0000003c00257308 */ /* 0x000e640000001000 */
[----:B-1----:R-:W-:-:S04]  /*16300*/  FFMA R0, R60, R37, -1 ;  /* 0xbf8000003c007423 */ /* 0x002fc80000000025 */
[----:B------:R-:W-:-:S04]  /*16310*/  FADD.FTZ R0, -R0, -RZ ;  /* 0x800000ff00007221 */ /* 0x000fc80000010100 */
[----:B------:R-:W-:-:S07]  /*16320*/  FFMA R37, R37, R0, R37 ;  /* 0x0000000025257223 */ /* 0x000fce0000000025 */
.L_x_494:
[----:B------:R-:W-:Y:S05]  /*16330*/  BSYNC B1 ;  /* 0x0000000000017941 */ /* 0x000fea0003800000 */
.L_x_492:
        /* <DEDUP_REMOVED lines=10> */
.L_x_496:
[----:B------:R-:W1:Y:S02]  /*163e0*/  MUFU.RCP R46, R39 ;  /* 0x00000027002e7308 */ /* 0x000e640000001000 */
[----:B-1----:R-:W-:-:S04]  /*163f0*/  FFMA R0, R39, R46, -1 ;  /* 0xbf80000027007423 */ /* 0x002fc8000000002e */
[----:B------:R-:W-:-:S04]  /*16400*/  FADD.FTZ R3, -R0, -RZ ;  /* 0x800000ff00037221 */ /* 0x000fc80000010100 */
[----:B------:R-:W-:-:S07]  /*16410*/  FFMA R46, R46, R3, R46 ;  /* 0x000000032e2e7223 */ /* 0x000fce000000002e */
.L_x_497:
[----:B------:R-:W-:Y:S05]  /*16420*/  BSYNC B1 ;  /* 0x0000000000017941 */ /* 0x000fea0003800000 */
.L_x_495:
        /* <DEDUP_REMOVED lines=10> */
.L_x_499:
[----:B------:R-:W1:Y:S02]  /*164d0*/  MUFU.RCP R39, R62 ;  /* 0x0000003e00277308 */ /* 0x000e640000001000 */
[----:B-1----:R-:W-:-:S04]  /*164e0*/  FFMA R0, R62, R39, -1 ;  /* 0xbf8000003e007423 */ /* 0x002fc80000000027 */
[----:B------:R-:W-:-:S04]  /*164f0*/  FADD.FTZ R0, -R0, -RZ ;  /* 0x800000ff00007221 */ /* 0x000fc80000010100 */
[----:B------:R-:W-:-:S07]  /*16500*/  FFMA R39, R39, R0, R39 ;  /* 0x0000000027277223 */ /* 0x000fce0000000027 */
.L_x_500:
[----:B------:R-:W-:Y:S05]  /*16510*/  BSYNC B1 ;  /* 0x0000000000017941 */ /* 0x000fea0003800000 */
.L_x_498:
        /* <DEDUP_REMOVED lines=10> */
.L_x_502:
[----:B------:R-:W1:Y:S02]  /*165c0*/  MUFU.RCP R48, R43 ;  /* 0x0000002b00307308 */ /* 0x000e640000001000 */
[----:B-1----:R-:W-:-:S04]  /*165d0*/  FFMA R0, R43, R48, -1 ;  /* 0xbf8000002b007423 */ /* 0x002fc80000000030 */
[----:B------:R-:W-:-:S04]  /*165e0*/  FADD.FTZ R3, -R0, -RZ ;  /* 0x800000ff00037221 */ /* 0x000fc80000010100 */
[----:B------:R-:W-:-:S07]  /*165f0*/  FFMA R48, R48, R3, R48 ;  /* 0x0000000330307223 */ /* 0x000fce0000000030 */
.L_x_503:
[----:B------:R-:W-:Y:S05]  /*16600*/  BSYNC B1 ;  /* 0x0000000000017941 */ /* 0x000fea0003800000 */
.L_x_501:
        /* <DEDUP_REMOVED lines=10> */
.L_x_505:
[----:B------:R-:W1:Y:S02]  /*166b0*/  MUFU.RCP R41, R64 ;  /* 0x0000004000297308 */ /* 0x000e640000001000 */
[----:B-1----:R-:W-:-:S04]  /*166c0*/  FFMA R0, R64, R41, -1 ;  /* 0xbf80000040007423 */ /* 0x002fc80000000029 */
[----:B------:R-:W-:-:S04]  /*166d0*/  FADD.FTZ R0, -R0, -RZ ;  /* 0x800000ff00007221 */ /* 0x000fc80000010100 */
[----:B------:R-:W-:-:S07]  /*166e0*/  FFMA R41, R41, R0, R41 ;  /* 0x0000000029297223 */ /* 0x000fce0000000029 */
.L_x_506:
[----:B------:R-:W-:Y:S05]  /*166f0*/  BSYNC B1 ;  /* 0x0000000000017941 */ /* 0x000fea0003800000 */
.L_x_504:
        /* <DEDUP_REMOVED lines=10> */
.L_x_508:
[----:B------:R-:W1:Y:S02]  /*167a0*/  MUFU.RCP R50, R45 ;  /* 0x0000002d00327308 */ /* 0x000e640000001000 */
[----:B-1----:R-:W-:-:S04]  /*167b0*/  FFMA R0, R45, R50, -1 ;  /* 0xbf8000002d007423 */ /* 0x002fc80000000032 */
[----:B------:R-:W-:-:S04]  /*167c0*/  FADD.FTZ R3, -R0, -RZ ;  /* 0x800000ff00037221 */ /* 0x000fc80000010100 */
[----:B------:R-:W-:-:S07]  /*167d0*/  FFMA R50, R50, R3, R50 ;  /* 0x0000000332327223 */ /* 0x000fce0000000032 */
.L_x_509:
[----:B------:R-:W-:Y:S05]  /*167e0*/  BSYNC B1 ;  /* 0x0000000000017941 */ /* 0x000fea0003800000 */
.L_x_507:
        /* <DEDUP_REMOVED lines=10> */
.L_x_511:
[----:B------:R-:W1:Y:S02]  /*16890*/  MUFU.RCP R52, R49 ;  /* 0x0000003100347308 */ /* 0x000e640000001000 */
[----:B-1----:R-:W-:-:S04]  /*168a0*/  FFMA R0, R49, R52, -1 ;  /* 0xbf80000031007423 */ /* 0x002fc80000000034 */
[----:B------:R-:W-:-:S04]  /*168b0*/  FADD.FTZ R3, -R0, -RZ ;  /* 0x800000ff00037221 */ /* 0x000fc80000010100 */
[----:B------:R-:W-:-:S07]  /*168c0*/  FFMA R52, R52, R3, R52 ;  /* 0x0000000334347223 */ /* 0x000fce0000000034 */
.L_x_512:
[----:B------:R-:W-:Y:S05]  /*168d0*/  BSYNC B1 ;  /* 0x0000000000017941 */ /* 0x000fea0003800000 */
.L_x_510:
        /* <DEDUP_REMOVED lines=9> */
.L_x_514:
[----:B------:R-:W1:Y:S02]  /*16970*/  MUFU.RCP R0, R53 ;  /* 0x0000003500007308 */ /* 0x000e640000001000 */
[----:B-1----:R-:W-:-:S04]  /*16980*/  FFMA R3, R53, R0, -1 ;  /* 0xbf80000035037423 */ /* 0x002fc80000000000 */
[----:B------:R-:W-:-:S04]  /*16990*/  FADD.FTZ R3, -R3, -RZ ;  /* 0x800000ff03037221 */ /* 0x000fc80000010100 */
[----:B------:R-:W-:-:S07]  /*169a0*/  FFMA R0, R0, R3, R0 ;  /* 0x0000000300007223 */ /* 0x000fce0000000000 */
.L_x_515:
[----:B------:R-:W-:Y:S05]  /*169b0*/  BSYNC B1 ;  /* 0x0000000000017941 */ /* 0x000fea0003800000 */
.L_x_513:
        /* <DEDUP_REMOVED lines=26> */
.L_x_516:
[----:B------:R-:W2:Y:S01]  /*16b60*/  LDL.LU R25, [R1+0xc0] ;  /* 0x0000c00001197983 */ /* 0x000ea20000300800 */
        /* <DEDUP_REMOVED lines=16> */
[----:B---3--:R-:W3:Y:S02]  /*16c70*/  FENCE.VIEW.ASYNC.S ;  /* 0x00000000000073c6 */ /* 0x008ee40000000000 */
[----:B---3--:R-:W-:Y:S01]  /*16c80*/  BAR.SYNC.DEFER_BLOCKING 0x1, 0x100 ;  /* 0x0044000000007b1d */ /* 0x008fe20000010000 */
[----:B--2---:R-:W-:-:S05]  /*16c90*/  IADD3 R25, P0, R25, UR46, RZ ;  /* 0x0000002e19197c10 */ /* 0x004fca000ff1e0ff */
[----:B------:R1:W-:Y:S01]  /*16ca0*/  STL [R1+0xc0], R25 ;  /* 0x0000c01901007387 */ /* 0x0003e20000100800 */
[----:B------:R-:W-:Y:S07]  /*16cb0*/  @P5 BRA `(.L_x_518) ;  /* 0x0000000000205947 */ /* 0x000fee0003800000 */
[----:B------:R-:W-:Y:S02]  /*16cc0*/  UIADD3 UR8, UP0, UR40, 0x4f0, URZ ;  /* 0x000004f028087890 */ /* 0x000fe4000ff1e03f */
[----:B------:R-:W-:Y:S02]  /*16cd0*/  UIADD3 UR5, UR53, 0xe0, URZ ;  /* 0x000000e035057890 */ /* 0x000fe4000fffe03f */
[----:B------:R-:W-:Y:S02]  /*16ce0*/  UIADD3 UR4, UR43, 0x5100, URZ ;  /* 0x000051002b047890 */ /* 0x000fe4000fffe03f */
[----:B------:R-:W-:Y:S01]  /*16cf0*/  UIADD3.X UR9, URZ, UR41, URZ, UP0, !UPT ;  /* 0x000000293f097290 */ /* 0x000fe200087fe43f */
[----:B------:R-:W-:Y:S01]  /*16d00*/  UMOV UR6, UR54 ;  /* 0x0000003600067c82 */ /* 0x000fe20008000000 */
[----:B------:R-:W-:-:S07]  /*16d10*/  UMOV UR7, UR55 ;  /* 0x0000003700077c82 */ /* 0x000fce0008000000 */
[----:B------:R2:W-:Y:S02]  /*16d20*/  UTMASTG.3D [UR4], [UR8] ;  /* 0x00000004080073b5 */ /* 0x0005e40008010000 */
[----:B--2---:R0:W-:Y:S02]  /*16d30*/  UTMACMDFLUSH ;  /* 0x00000000000079b7 */ /* 0x0041e40000000000 */
.L_x_518:
[----:B------:R-:W-:Y:S05]  /*16d40*/  BSYNC B0 ;  /* 0x0000000000007941 */ /* 0x000fea0003800000 */
.L_x_517:
[----:B-1----:R-:W2:Y:S01]  /*16d50*/  LDL.LU R27, [R1+0xc4] ;  /* 0x0000c400011b7983 */ /* 0x002ea20000300800 */
[----:B------:R-:W-:Y:S01]  /*16d60*/  ULDC.64 UR4, c[0x0][0x8f8] ;  /* 0x00023e0000047ab9 */ /* 0x000fe20000000a00 */
[----:B------:R-:W-:Y:S01]  /*16d70*/  UMOV UR55, 0xffffffff ;  /* 0xffffffff00377882 */ /* 0x000fe20000000000 */
[----:B------:R-:W-:Y:S02]  /*16d80*/  PRMT R0, RZ, 0x7610, R0 ;  /* 0x00007610ff007816 */ /* 0x000fe40000000000 */
[----:B------:R-:W-:Y:S02]  /*16d90*/  MOV R6, 0xffffffff ;  /* 0xffffffff00067802 */ /* 0x000fe40000000f00 */
[----:B------:R-:W-:Y:S02]  /*16da0*/  MOV R5, 0xffffffff ;  /* 0xffffffff00057802 */ /* 0x000fe40000000f00 */
[----:B--2---:R-:W-:Y:S02]  /*16db0*/  IADD3.X R27, R27, UR38, RZ, P0, !PT ;  /* 0x000000261b1b7c10 */ /* 0x004fe400087fe4ff */
[----:B------:R-:W-:-:S03]  /*16dc0*/  ISETP.GE.U32.AND P0, PT, R25, UR4, PT ;  /* 0x0000000419007c0c */ /* 0x000fc6000bf06070 */
[----:B------:R1:W-:Y:S01]  /*16dd0*/  STL [R1+0xc4], R27 ;  /* 0x0000c41b01007387 */ /* 0x0003e20000100800 */
[----:B------:R-:W-:-:S13]  /*16de0*/  ISETP.GE.U32.AND.EX P0, PT, R27, UR5, PT, P0 ;  /* 0x000000051b007c0c */ /* 0x000fda000bf06100 */
[----:B-1----:R-:W-:Y:S05]  /*16df0*/  @P0 BRA `(.L_x_519) ;  /* 0x0000000400700947 */ /* 0x002fea0003800000 */
[----:B------:R-:W1:Y:S01]  /*16e00*/  S2R R17, SR_CTAID.X ;  /* 0x0000000000117919 */ /* 0x000e620000002500 */
[----:B------:R-:W2:Y:S01]  /*16e10*/  LDC.64 R10, c[0x0][0x8d0] ;  /* 0x00023400ff0a7b82 */ /* 0x000ea20000000a00 */
[----:B------:R-:W-:Y:S01]  /*16e20*/  ULDC UR4, c[0x0][0x150] ;  /* 0x0000540000047ab9 */ /* 0x000fe20000000800 */
[----:B------:R-:W-:Y:S01]  /*16e30*/  MOV R8, R25 ;  /* 0x0000001900087202 */ /* 0x000fe20000000f00 */
[----:B------:R-:W3:Y:S01]  /*16e40*/  S2R R23, SR_CTAID.Y ;  /* 0x0000000000177919 */ /* 0x000ee20000002600 */
[----:B------:R-:W-:-:S04]  /*16e50*/  MOV R9, R27 ;  /* 0x0000001b00097202 */ /* 0x000fc80000000f00 */
[----:B------:R-:W4:Y:S08]  /*16e60*/  LDC R24, c[0x0][0x144] ;  /* 0x00005100ff187b82 */ /* 0x000f300000000800 */
[----:B------:R-:W3:Y:S08]  /*16e70*/  LDC R12, c[0x0][0x8d8] ;  /* 0x00023600ff0c7b82 */ /* 0x000ef00000000800 */
[----:B------:R-:W3:Y:S01]  /*16e80*/  LDC.64 R18, c[0x0][0x8c8] ;  /* 0x00023200ff127b82 */ /* 0x000ee20000000a00 */
[----:B--2---:R-:W-:-:S04]  /*16e90*/  ISETP.NE.U32.AND P0, PT, R10, RZ, PT ;  /* 0x000000ff0a00720c */ /* 0x004fc80003f05070 */
[----:B------:R-:W-:Y:S02]  /*16ea0*/  ISETP.NE.AND.EX P0, PT, R11, RZ, PT, P0 ;  /* 0x000000ff0b00720c */ /* 0x000fe40003f05300 */
[----:B-1----:R-:W-:-:S05]  /*16eb0*/  I2FP.F32.U32 R0, R17 ;  /* 0x0000001100007245 */ /* 0x002fca0000201000 */
[----:B------:R-:W-:-:S04]  /*16ec0*/  FMUL R0, R0, UR4 ;  /* 0x0000000400007c20 */ /* 0x000fc80008400000 */
[----:B------:R1:W2:Y:S02]  /*16ed0*/  F2I.U32.TRUNC.NTZ R22, R0 ;  /* 0x0000000000167305 */ /* 0x0002a4000020f000 */
[----:B----4-:R-:W-:Y:S05]  /*16ee0*/  @!P0 BRA `(.L_x_520) ;  /* 0x0000000000288947 */ /* 0x010fea0003800000 */
[----:B-1----:R-:W1:Y:S02]  /*16ef0*/  LDC R0, c[0x0][0x8dc] ;  /* 0x00023700ff007b82 */ /* 0x002e640000000800 */
        /* <DEDUP_REMOVED lines=9> */
.L_x_520:
[-CC-:B---3--:R-:W-:Y:S01]  /*16f90*/  SHF.R.U64 R29, R8, R12.reuse, R9.reuse ;  /* 0x0000000c081d7219 */ /* 0x188fe20000001209 */
[----:B------:R-:W3:Y:S01]  /*16fa0*/  LDC.64 R20, c[0x0][0x8e8] ;  /* 0x00023a00ff147b82 */ /* 0x000ee20000000a00 */
[----:B-1----:R-:W-:Y:S01]  /*16fb0*/  SHF.R.U32.HI R0, RZ, R12, R9 ;  /* 0x0000000cff007219 */ /* 0x002fe20000011609 */
[----:B------:R-:W-:Y:S01]  /*16fc0*/  ULDC UR4, c[0x0][0x154] ;  /* 0x0000550000047ab9 */ /* 0x000fe20000000800 */
[----:B------:R-:W-:Y:S02]  /*16fd0*/  IADD3 R3, P0, RZ, -R29, RZ ;  /* 0x8000001dff037210 */ /* 0x000fe40007f1e0ff */
[----:B------:R-:W-:Y:S02]  /*16fe0*/  MOV R4, R25 ;  /* 0x0000001900047202 */ /* 0x000fe40000000f00 */
[----:B------:R-:W-:Y:S01]  /*16ff0*/  IADD3.X R5, RZ, ~R0, RZ, P0, !PT ;  /* 0x80000000ff057210 */ /* 0x000fe200007fe4ff */
[----:B------:R-:W1:Y:S01]  /*17000*/  LDC R6, c[0x0][0x8c0] ;  /* 0x00023000ff067b82 */ /* 0x000e620000000800 */
[----:B--2---:R-:W-:-:S02]  /*17010*/  IADD3 R22, -R22, RZ, RZ ;  /* 0x000000ff16167210 */ /* 0x004fc40007ffe1ff */
[----:B------:R-:W-:Y:S01]  /*17020*/  MOV R7, 0x1 ;  /* 0x0000000100077802 */ /* 0x000fe20000000f00 */
[----:B------:R-:W-:Y:S01]  /*17030*/  IMAD R0, R5, R18, RZ ;  /* 0x0000001205007224 */ /* 0x000fe200078e02ff */
[----:B------:R-:W-:-:S03]  /*17040*/  MOV R5, R27 ;  /* 0x0000001b00057202 */ /* 0x000fc60000000f00 */
[----:B------:R-:W2:Y:S01]  /*17050*/  LDC R8, c[0x0][0x8b0] ;  /* 0x00022c00ff087b82 */ /* 0x000ea20000000800 */
[----:B------:R-:W-:-:S04]  /*17060*/  IMAD.WIDE.U32 R4, R3, R18, R4 ;  /* 0x0000001203047225 */ /* 0x000fc800078e0004 */
[----:B------:R-:W-:Y:S01]  /*17070*/  IMAD R3, R3, R19, R0 ;  /* 0x0000001303037224 */ /* 0x000fe200078e0200 */
[----:B------:R-:W-:Y:S02]  /*17080*/  I2FP.F32.U32 R0, R23 ;  /* 0x0000001700007245 */ /* 0x000fe40000201000 */
[----:B------:R-:W4:Y:S01]  /*17090*/  LDC R26, c[0x0][0x900] ;  /* 0x00024000ff1a7b82 */ /* 0x000f220000000800 */
[----:B------:R-:W-:Y:S01]  /*170a0*/  IMAD R19, R24, R22, R17 ;  /* 0x0000001618137224 */ /* 0x000fe200078e0211 */
[----:B---3--:R-:W-:Y:S02]  /*170b0*/  ISETP.NE.U32.AND P0, PT, R20, RZ, PT ;  /* 0x000000ff1400720c */ /* 0x008fe40003f05070 */
[----:B------:R-:W-:Y:S01]  /*170c0*/  IADD3 R3, R5, R3, RZ ;  /* 0x0000000305037210 */ /* 0x000fe20007ffe0ff */
[----:B------:R-:W-:Y:S01]  /*170d0*/  FMUL R0, R0, UR4 ;  /* 0x0000000400007c20 */ /* 0x000fe20008400000 */
[----:B------:R-:W-:Y:S02]  /*170e0*/  ISETP.NE.AND.EX P0, PT, R21, RZ, PT, P0 ;  /* 0x000000ff1500720c */ /* 0x000fe40003f05300 */
[----:B------:R-:W3:Y:S01]  /*170f0*/  LDC R22, c[0x0][0x148] ;  /* 0x00005200ff167b82 */ /* 0x000ee20000000800 */
[-CC-:B-1----:R-:W-:Y:S01]  /*17100*/  SHF.R.U64 R12, R4, R6.reuse, R3.reuse ;  /* 0x00000006040c7219 */ /* 0x182fe20000001203 */
[----:B------:R1:W1:Y:S01]  /*17110*/  F2I.U32.TRUNC.NTZ R15, R0 ;  /* 0x00000000000f7305 */ /* 0x000262000020f000 */
[----:B------:R-:W-:-:S02]  /*17120*/  SHF.R.U32.HI R3, RZ, R6, R3 ;  /* 0x00000006ff037219 */ /* 0x000fc40000011603 */
[----:B------:R-:W-:-:S03]  /*17130*/  MOV R5, 0xffffffff ;  /* 0xffffffff00057802 */ /* 0x000fc60000000f00 */
[----:B------:R-:W1:Y:S01]  /*17140*/  LDC R17, c[0x0][0x8a8] ;  /* 0x00022a00ff117b82 */ /* 0x000e620000000800 */
[-CC-:B--2---:R-:W-:Y:S02]  /*17150*/  SHF.R.U64 R10, R12, R8.reuse, R3.reuse ;  /* 0x000000080c0a7219 */ /* 0x184fe40000001203 */
[----:B------:R-:W-:-:S05]  /*17160*/  SHF.R.U32.HI R3, RZ, R8, R3 ;  /* 0x00000008ff037219 */ /* 0x000fca0000011603 */
[----:B------:R-:W2:Y:S01]  /*17170*/  LDC R24, c[0x0][0x8f0] ;  /* 0x00023c00ff187b82 */ /* 0x000ea20000000800 */
[-C--:B----4-:R-:W-:Y:S02]  /*17180*/  SHF.L.U32 R4, R5, R26.reuse, RZ ;  /* 0x0000001a05047219 */ /* 0x090fe400000006ff */
[-CC-:B------:R-:W-:Y:S02]  /*17190*/  SHF.R.U64 R18, R10, R26.reuse, R3.reuse ;  /* 0x0000001a0a127219 */ /* 0x180fe40000001203 */
[----:B------:R-:W-:Y:S02]  /*171a0*/  SHF.R.U32.HI R5, RZ, R26, R3 ;  /* 0x0000001aff057219 */ /* 0x000fe40000011603 */
[----:B------:R-:W-:Y:S01]  /*171b0*/  LOP3.LUT R25, RZ, R4, RZ, 0x33, !PT ;  /* 0x00000004ff197212 */ /* 0x000fe200078e33ff */
[----:B------:R-:W4:Y:S01]  /*171c0*/  LDC R27, c[0x0][0x8e0] ;  /* 0x00023800ff1b7b82 */ /* 0x000f220000000800 */
[----:B------:R-:W-:Y:S02]  /*171d0*/  SHF.L.U32 R26, R7, R26, RZ ;  /* 0x0000001a071a7219 */ /* 0x000fe400000006ff */
[----:B------:R-:W-:-:S05]  /*171e0*/  MOV R4, R18 ;  /* 0x0000001200047202 */ /* 0x000fca0000000f00 */
[----:B------:R-:W1:Y:S01]  /*171f0*/  LDC R28, c[0x0][0x8b8] ;  /* 0x00022e00ff1c7b82 */ /* 0x000e620000000800 */
[----:B------:R-:W-:Y:S05]  /*17200*/  @!P0 BRA `(.L_x_521) ;  /* 0x0000000000288947 */ /* 0x000fea0003800000 */
[----:B------:R-:W5:Y:S02]  /*17210*/  LDC R3, c[0x0][0x8f4] ;  /* 0x00023d00ff037b82 */ /* 0x000f640000000800 */
[----:B-----5:R-:W-:-:S04]  /*17220*/  IADD3 R3, P0, R18, R3, RZ ;  /* 0x0000000312037210 */ /* 0x020fc80007f1e0ff */
        /* <DEDUP_REMOVED lines=8> */
.L_x_521:
[----:B------:R-:W5:Y:S01]  /*172b0*/  LDC R3, c[0x0][0x904] ;  /* 0x00024100ff037b82 */ /* 0x000f620000000800 */
[----:B-12---:R-:W-:Y:S02]  /*172c0*/  SHF.R.U64 R0, R4, R24, R5 ;  /* 0x0000001804007219 */ /* 0x006fe40000001205 */
[----:B------:R-:W-:Y:S02]  /*172d0*/  LOP3.LUT R5, R10, R25, RZ, 0xc0, !PT ;  /* 0x000000190a057212 */ /* 0x000fe400078ec0ff */
[----:B------:R-:W-:Y:S02]  /*172e0*/  IADD3 R15, -R15, RZ, RZ ;  /* 0x000000ff0f0f7210 */ /* 0x000fe40007ffe1ff */
[----:B------:R-:W-:Y:S01]  /*172f0*/  IADD3 R7, R17, -0x1, RZ ;  /* 0xffffffff11077810 */ /* 0x000fe20007ffe0ff */
[----:B------:R-:W-:Y:S01]  /*17300*/  IMAD R6, R26, R0, R5 ;  /* 0x000000001a067224 */ /* 0x000fe200078e0205 */
[----:B------:R-:W-:Y:S02]  /*17310*/  R2UR UR55, R29 ;  /* 0x000000001d3772ca */ /* 0x000fe400000e0000 */
[----:B------:R-:W-:-:S02]  /*17320*/  LOP3.LUT R5, R12, R7, RZ, 0xc0, !PT ;  /* 0x000000070c057212 */ /* 0x000fc400078ec0ff */
[----:B-----5:R-:W-:Y:S02]  /*17330*/  ISETP.NE.AND P0, PT, R3, 0x1, PT ;  /* 0x000000010300780c */ /* 0x020fe40003f05270 */
[----:B------:R-:W-:-:S05]  /*17340*/  IADD3 R3, -R0, RZ, RZ ;  /* 0x000000ff00037210 */ /* 0x000fca0007ffe1ff */
[----:B----4-:R-:W-:-:S04]  /*17350*/  IMAD R0, R3, R27, R18 ;  /* 0x0000001b03007224 */ /* 0x010fc800078e0212 */
[----:B------:R-:W-:Y:S01]  /*17360*/  IMAD R3, R0, R17, R5 ;  /* 0x0000001100037224 */ /* 0x000fe200078e0205 */
[----:B------:R-:W-:Y:S01]  /*17370*/  MOV R0, 0x1 ;  /* 0x0000000100007802 */ /* 0x000fe20000000f00 */
[----:B---3--:R-:W-:-:S04]  /*17380*/  @P0 IMAD R19, R22, R15, R23 ;  /* 0x0000000f16130224 */ /* 0x008fc800078e0217 */
[----:B------:R-:W-:-:S05]  /*17390*/  IMAD R6, R6, R28, R19 ;  /* 0x0000001c06067224 */ /* 0x000fca00078e0213 */
[----:B------:R-:W-:Y:S02]  /*173a0*/  SEL R5, R3, R6, !P0 ;  /* 0x0000000603057207 */ /* 0x000fe40004000000 */
[----:B------:R-:W-:-:S07]  /*173b0*/  SEL R6, R6, R3, !P0 ;  /* 0x0000000306067207 */ /* 0x000fce0004000000 */
.L_x_519:
[----:B------:R-:W-:Y:S01]  /*173c0*/  UIADD3 UR39, UR42, UR39, URZ ;  /* 0x000000272a277290 */ /* 0x000fe2000fffe03f */
[----:B------:R3:W-:Y:S01]  /*173d0*/  STL [R1+0xb8], R13 ;  /* 0x0000b80d01007387 */ /* 0x0007e20000100800 */
[----:B------:R-:W-:Y:S02]  /*173e0*/  LOP3.LUT P0, RZ, R0, 0xff, RZ, 0xc0, !PT ;  /* 0x000000ff00ff7812 */ /* 0x000fe4000780c0ff */
[----:B------:R-:W-:Y:S01]  /*173f0*/  USHF.R.U32.HI UR4, URZ, 0x3, UR39 ;  /* 0x000000033f047899 */ /* 0x000fe20008011627 */
[----:B------:R3:W-:Y:S01]  /*17400*/  STL [R1+0xb4], R14 ;  /* 0x0000b40e01007387 */ /* 0x0007e20000100800 */
[----:B------:R-:W-:Y:S02]  /*17410*/  UISETP.GT.U32.AND UP0, UPT, UR39, 0x7, UPT ;  /* 0x000000072700788c */ /* 0x000fe4000bf04070 */
[----:B------:R-:W-:Y:S02]  /*17420*/  ULOP3.LUT UR4, UR4, 0x1, URZ, 0xc0, !UPT ;  /* 0x0000000104047892 */ /* 0x000fe4000f8ec03f */
[----:B------:R-:W-:-:S02]  /*17430*/  UISETP.LT.U32.AND UP1, UPT, UR42, 0x8, UP0 ;  /* 0x000000082a00788c */ /* 0x000fc40008721070 */
[----:B------:R-:W-:Y:S02]  /*17440*/  UISETP.NE.U32.AND UP2, UPT, UR4, 0x1, UPT ;  /* 0x000000010400788c */ /* 0x000fe4000bf45070 */
[----:B------:R-:W-:Y:S02]  /*17450*/  USEL UR5, URZ, 0x1, !UP1 ;  /* 0x000000013f057887 */ /* 0x000fe4000c800000 */
[----:B------:R-:W-:Y:S02]  /*17460*/  UISETP.GT.U32.AND UP0, UPT, UR42, 0x7, !UP2 ;  /* 0x000000072a00788c */ /* 0x000fe4000d704070 */
[----:B------:R-:W-:Y:S02]  /*17470*/  ULOP3.LUT UR39, UR39, 0x7, URZ, 0xc0, !UPT ;  /* 0x0000000727277892 */ /* 0x000fe4000f8ec03f */
[----:B------:R-:W-:-:S04]  /*17480*/  USEL UR4, URZ, 0x1, !UP0 ;  /* 0x000000013f047887 */ /* 0x000fc8000c000000 */
[----:B------:R-:W-:Y:S01]  /*17490*/  ULOP3.LUT UR36, UR4, UR36, UR5, 0x96, !UPT ;  /* 0x0000002404247292 */ /* 0x000fe2000f8e9605 */
[----:B---3--:R-:W-:Y:S11]  /*174a0*/  @P0 BRA `(.L_x_522) ;  /* 0xfffffea000240947 */ /* 0x008ff6000383ffff */
[----:B------:R-:W-:-:S04]  /*174b0*/  DEPBAR.LE SB0, 0x0 ;  /* 0x000080000000791a */ /* 0x000fc80000000000 */
[----:B------:R-:W-:Y:S05]  /*174c0*/  EXIT ;  /* 0x000000000000794d */ /* 0x000fea0003800000 */
.L_x_9:
[----:B------:R-:W2:Y:S01]  /*174d0*/  LDL R18, [R1+0xc0] ;  /* 0x0000c00001127983 */ /* 0x000ea20000100800 */
[----:B------:R-:W-:-:S03]  /*174e0*/  ULDC.64 UR4, c[0x0][0x8f8] ;  /* 0x00023e0000047ab9 */ /* 0x000fc60000000a00 */
[----:B------:R-:W3:Y:S01]  /*174f0*/  LDL R22, [R1+0xc4] ;  /* 0x0000c40001167983 */ /* 0x000ee20000100800 */
[----:B------:R-:W-:Y:S02]  /*17500*/  PRMT R6, RZ, 0x7610, R6 ;  /* 0x00007610ff067816 */ /* 0x000fe40000000006 */
[----:B------:R-:W-:Y:S02]  /*17510*/  MOV R16, 0xffffffff ;  /* 0xffffffff00107802 */ /* 0x000fe40000000f00 */
[----:B------:R-:W-:Y:S02]  /*17520*/  MOV R12, 0xffffffff ;  /* 0xffffffff000c7802 */ /* 0x000fe40000000f00 */
[----:B------:R-:W-:Y:S02]  /*17530*/  MOV R5, 0xffffffff ;  /* 0xffffffff00057802 */ /* 0x000fe40000000f00 */
[----:B--2---:R-:W-:-:S04]  /*17540*/  ISETP.GE.U32.AND P1, PT, R18, UR4, PT ;  /* 0x0000000412007c0c */ /* 0x004fc8000bf26070 */
[----:B---3--:R-:W-:-:S13]  /*17550*/  ISETP.GE.U32.AND.EX P1, PT, R22, UR5, PT, P1 ;  /* 0x0000000516007c0c */ /* 0x008fda000bf26110 */
[----:B------:R-:W-:Y:S05]  /*17560*/  @P1 BRA `(.L_x_523) ;  /* 0x0000000400681947 */ /* 0x000fea0003800000 */
        /* <DEDUP_REMOVED lines=18> */
.L_x_524:
[-CC-:B------:R-:W-:Y:S01]  /*17690*/  SHF.R.U64 R17, R14, R6.reuse, R15.reuse ;  /* 0x000000060e117219 */ /* 0x180fe2000000120f */
[----:B------:R-:W-:Y:S01]  /*176a0*/  ULDC UR4, c[0x0][0x150] ;  /* 0x0000540000047ab9 */ /* 0x000fe20000000800 */
[----:B------:R-:W-:Y:S01]  /*176b0*/  SHF.R.U32.HI R5, RZ, R6, R15 ;  /* 0x00000006ff057219 */ /* 0x000fe2000001160f */
[----:B------:R-:W1:Y:S01]  /*176c0*/  LDC R12, c[0x0][0x8c0] ;  /* 0x00023000ff0c7b82 */ /* 0x000e620000000800 */
[----:B------:R-:W-:Y:S02]  /*176d0*/  I2FP.F32.U32 R6, R8 ;  /* 0x0000000800067245 */ /* 0x000fe40000201000 */
[----:B------:R-:W-:Y:S02]  /*176e0*/  IADD3 R9, P1, RZ, -R17, RZ ;  /* 0x80000011ff097210 */ /* 0x000fe40007f3e0ff */
[----:B------:R-:W-:Y:S01]  /*176f0*/  MOV R10, R18 ;  /* 0x00000012000a7202 */ /* 0x000fe20000000f00 */
[----:B------:R-:W-:Y:S01]  /*17700*/  FMUL R13, R6, UR4 ;  /* 0x00000004060d7c20 */ /* 0x000fe20008400000 */
[----:B------:R-:W-:Y:S01]  /*17710*/  IADD3.X R5, RZ, ~R5, RZ, P1, !PT ;  /* 0x80000005ff057210 */ /* 0x000fe20000ffe4ff */
[----:B------:R-:W2:Y:S01]  /*17720*/  LDC.64 R24, c[0x0][0x8e8] ;  /* 0x00023a00ff187b82 */ /* 0x000ea20000000a00 */
[----:B------:R-:W-:Y:S01]  /*17730*/  MOV R11, R22 ;  /* 0x00000016000b7202 */ /* 0x000fe20000000f00 */
[----:B------:R-:W-:-:S02]  /*17740*/  ULDC UR4, c[0x0][0x154] ;  /* 0x0000550000047ab9 */ /* 0x000fc40000000800 */
[----:B------:R-:W3:Y:S01]  /*17750*/  F2I.U32.TRUNC.NTZ R13, R13 ;  /* 0x0000000d000d7305 */ /* 0x000ee2000020f000 */
[-C--:B------:R-:W-:Y:S02]  /*17760*/  IMAD R6, R5, R20.reuse, RZ ;  /* 0x0000001405067224 */ /* 0x080fe400078e02ff */
[C---:B------:R-:W-:Y:S01]  /*17770*/  IMAD.WIDE.U32 R10, R9.reuse, R20, R10 ;  /* 0x00000014090a7225 */ /* 0x040fe200078e000a */
[----:B------:R-:W4:Y:S03]  /*17780*/  LDC R15, c[0x0][0x144] ;  /* 0x00005100ff0f7b82 */ /* 0x000f260000000800 */
[----:B------:R-:W-:Y:S01]  /*17790*/  IMAD R5, R9, R21, R6 ;  /* 0x0000001509057224 */ /* 0x000fe200078e0206 */
[----:B------:R-:W-:-:S04]  /*177a0*/  I2FP.F32.U32 R9, R7 ;  /* 0x0000000700097245 */ /* 0x000fc80000201000 */
[----:B------:R-:W5:Y:S01]  /*177b0*/  LDC R18, c[0x0][0x8b0] ;  /* 0x00022c00ff127b82 */ /* 0x000f620000000800 */
[----:B------:R-:W-:Y:S02]  /*177c0*/  IADD3 R5, R11, R5, RZ ;  /* 0x000000050b057210 */ /* 0x000fe40007ffe0ff */
[----:B---3--:R-:W-:Y:S02]  /*177d0*/  IADD3 R6, -R13, RZ, RZ ;  /* 0x000000ff0d067210 */ /* 0x008fe40007ffe1ff */
[-CC-:B-1----:R-:W-:Y:S02]  /*177e0*/  SHF.R.U64 R14, R10, R12.reuse, R5.reuse ;  /* 0x0000000c0a0e7219 */ /* 0x182fe40000001205 */
[----:B------:R-:W-:Y:S01]  /*177f0*/  SHF.R.U32.HI R5, RZ, R12, R5 ;  /* 0x0000000cff057219 */ /* 0x000fe20000011605 */
[----:B------:R-:W1:Y:S01]  /*17800*/  LDC R22, c[0x0][0x900] ;  /* 0x00024000ff167b82 */ /* 0x000e620000000800 */
[----:B--2---:R-:W-:Y:S02]  /*17810*/  ISETP.NE.U32.AND P1, PT, R24, RZ, PT ;  /* 0x000000ff1800720c */ /* 0x004fe40003f25070 */
[----:B------:R-:W-:-:S02]  /*17820*/  MOV R11, 0x1 ;  /* 0x00000001000b7802 */ /* 0x000fc40000000f00 */
[----:B------:R-:W-:-:S03]  /*17830*/  ISETP.NE.AND.EX P1, PT, R25, RZ, PT, P1 ;  /* 0x000000ff1900720c */ /* 0x000fc60003f25310 */
[----:B------:R-:W2:Y:S01]  /*17840*/  LDC R20, c[0x0][0x148] ;  /* 0x00005200ff147b82 */ /* 0x000ea20000000800 */
[----:B----4-:R-:W-:Y:S02]  /*17850*/  IMAD R23, R15, R6, R8 ;  /* 0x000000060f177224 */ /* 0x010fe400078e0208 */
[----:B------:R-:W-:Y:S01]  /*17860*/  FMUL R6, R9, UR4 ;  /* 0x0000000409067c20 */ /* 0x000fe20008400000 */
[----:B------:R-:W-:-:S04]  /*17870*/  MOV R9, 0xffffffff ;  /* 0xffffffff00097802 */ /* 0x000fc80000000f00 */
[----:B------:R-:W3:Y:S01]  /*17880*/  LDC R21, c[0x0][0x8a8] ;  /* 0x00022a00ff157b82 */ /* 0x000ee20000000800 */
[-CC-:B-----5:R-:W-:Y:S02]  /*17890*/  SHF.R.U64 R16, R14, R18.reuse, R5.reuse ;  /* 0x000000120e107219 */ /* 0x1a0fe40000001205 */
[----:B------:R-:W-:Y:S02]  /*178a0*/  SHF.R.U32.HI R5, RZ, R18, R5 ;  /* 0x00000012ff057219 */ /* 0x000fe40000011605 */
[----:B------:R4:W1:Y:S03]  /*178b0*/  F2I.U32.TRUNC.NTZ R18, R6 ;  /* 0x0000000600127305 */ /* 0x000866000020f000 */
[----:B------:R-:W2:Y:S01]  /*178c0*/  LDC R26, c[0x0][0x8f0] ;  /* 0x00023c00ff1a7b82 */ /* 0x000ea20000000800 */
[-C--:B-1----:R-:W-:Y:S02]  /*178d0*/  SHF.L.U32 R8, R9, R22.reuse, RZ ;  /* 0x0000001609087219 */ /* 0x082fe400000006ff */
[----:B------:R-:W-:-:S02]  /*178e0*/  SHF.R.U64 R19, R16, R22, R5 ;  /* 0x0000001610137219 */ /* 0x000fc40000001205 */
[----:B------:R-:W-:Y:S02]  /*178f0*/  SHF.R.U32.HI R9, RZ, R22, R5 ;  /* 0x00000016ff097219 */ /* 0x000fe40000011605 */
[----:B------:R-:W-:Y:S01]  /*17900*/  LOP3.LUT R29, RZ, R8, RZ, 0x33, !PT ;  /* 0x00000008ff1d7212 */ /* 0x000fe200078e33ff */
[----:B------:R-:W1:Y:S01]  /*17910*/  LDC R27, c[0x0][0x8e0] ;  /* 0x00023800ff1b7b82 */ /* 0x000e620000000800 */
[----:B------:R-:W-:Y:S02]  /*17920*/  SHF.L.U32 R22, R11, R22, RZ ;  /* 0x000000160b167219 */ /* 0x000fe400000006ff */
[----:B------:R-:W-:-:S05]  /*17930*/  MOV R8, R19 ;  /* 0x0000001300087202 */ /* 0x000fca0000000f00 */
[----:B------:R-:W1:Y:S01]  /*17940*/  LDC R28, c[0x0][0x8b8] ;  /* 0x00022e00ff1c7b82 */ /* 0x000e620000000800 */
        /* <DEDUP_REMOVED lines=11> */
.L_x_525:
[----:B------:R-:W4:Y:S01]  /*17a00*/  LDC R5, c[0x0][0x904] ;  /* 0x00024100ff057b82 */ /* 0x000f220000000800 */
[----:B--2---:R-:W-:Y:S02]  /*17a10*/  SHF.R.U64 R6, R8, R26, R9 ;  /* 0x0000001a08067219 */ /* 0x004fe40000001209 */
[----:B------:R-:W-:Y:S02]  /*17a20*/  IADD3 R18, -R18, RZ, RZ ;  /* 0x000000ff12127210 */ /* 0x000fe40007ffe1ff */
[----:B---3--:R-:W-:Y:S02]  /*17a30*/  IADD3 R9, R21, -0x1, RZ ;  /* 0xffffffff15097810 */ /* 0x008fe40007ffe0ff */
[----:B------:R-:W-:Y:S02]  /*17a40*/  IADD3 R8, -R6, RZ, RZ ;  /* 0x000000ff06087210 */ /* 0x000fe40007ffe1ff */
[----:B------:R-:W-:Y:S02]  /*17a50*/  LOP3.LUT R14, R14, R9, RZ, 0xc0, !PT ;  /* 0x000000090e0e7212 */ /* 0x000fe400078ec0ff */
[----:B----4-:R-:W-:-:S02]  /*17a60*/  ISETP.NE.AND P1, PT, R5, 0x1, PT ;  /* 0x000000010500780c */ /* 0x010fc40003f25270 */
[----:B------:R-:W-:-:S05]  /*17a70*/  LOP3.LUT R5, R16, R29, RZ, 0xc0, !PT ;  /* 0x0000001d10057212 */ /* 0x000fca00078ec0ff */
[----:B------:R-:W-:Y:S01]  /*17a80*/  IMAD R16, R22, R6, R5 ;  /* 0x0000000616107224 */ /* 0x000fe200078e0205 */
[----:B------:R-:W-:Y:S01]  /*17a90*/  MOV R6, 0x1 ;  /* 0x0000000100067802 */ /* 0x000fe20000000f00 */
[----:B-1----:R-:W-:-:S04]  /*17aa0*/  IMAD R5, R8, R27, R19 ;  /* 0x0000001b08057224 */ /* 0x002fc800078e0213 */
[----:B------:R-:W-:Y:S02]  /*17ab0*/  @P1 IMAD R23, R20, R18, R7 ;  /* 0x0000001214171224 */ /* 0x000fe400078e0207 */
[----:B------:R-:W-:Y:S02]  /*17ac0*/  IMAD R5, R5, R21, R14 ;  /* 0x0000001505057224 */ /* 0x000fe400078e020e */
[----:B------:R-:W-:-:S05]  /*17ad0*/  IMAD R16, R16, R28, R23 ;  /* 0x0000001c10107224 */ /* 0x000fca00078e0217 */
[----:B------:R-:W-:Y:S02]  /*17ae0*/  SEL R12, R5, R16, !P1 ;  /* 0x00000010050c7207 */ /* 0x000fe40004800000 */
[----:B------:R-:W-:Y:S02]  /*17af0*/  SEL R16, R16, R5, !P1 ;  /* 0x0000000510107207 */ /* 0x000fe40004800000 */
[----:B------:R-:W-:-:S07]  /*17b00*/  MOV R5, R17 ;  /* 0x0000001100057202 */ /* 0x000fce0000000f00 */
.L_x_523:
[----:B------:R-:W-:-:S08]  /*17b10*/  NOP ;  /* 0x0000000000007918 */ /* 0x000fd00000000000 */
[----:B------:R-:W1:-:S00]  /*17b20*/  USETMAXREG.DEALLOC.CTAPOOL 0x28 ;  /* 0x00000028000079c8 */ /* 0x000e4000080e0500 */
[----:B-1----:R-:W-:-:S13]  /*17b30*/  ISETP.NE.AND P1, PT, R4, 0x1, PT ;  /* 0x000000010400780c */ /* 0x002fda0003f25270 */
[----:B------:R-:W-:Y:S05]  /*17b40*/  @!P1 EXIT ;  /* 0x000000000000994d */ /* 0x000fea0003800000 */
[----:B------:R-:W-:Y:S05]  /*17b50*/  @!P4 BRA `(.L_x_526) ;  /* 0x00000018003cc947 */ /* 0x000fea0003800000 */
[----:B------:R-:W-:-:S13]  /*17b60*/  ISETP.NE.OR P0, PT, R4, 0x2, P0 ;  /* 0x000000020400780c */ /* 0x000fda0000705670 */
[----:B------:R-:W-:Y:S05]  /*17b70*/  @P0 EXIT ;  /* 0x000000000000094d */ /* 0x000fea0003800000 */
[----:B------:R-:W-:-:S13]  /*17b80*/  LOP3.LUT P1, RZ, R6, 0xff, RZ, 0xc0, !PT ;  /* 0x000000ff06ff7812 */ /* 0x000fda000782c0ff */
[----:B------:R-:W-:Y:S05]  /*17b90*/  @!P1 BRA `(.L_x_527) ;  /* 0x0000000000189947 */ /* 0x000fea0003800000 */
[----:B------:R-:W-:Y:S01]  /*17ba0*/  UMOV UR4, 0x400 ;  /* 0x0000040000047882 */ /* 0x000fe20000000000 */
[----:B------:R-:W-:Y:S01]  /*17bb0*/  MOV R4, RZ ;  /* 0x000000ff00047202 */ /* 0x000fe20000000f00 */
[----:B------:R-:W-:-:S03]  /*17bc0*/  ULEA UR4, UR37, UR4, 0x18 ;  /* 0x0000000425047291 */ /* 0x000fc6000f8ec03f */
[----:B------:R-:W-:-:S06]  /*17bd0*/  SHF.L.U32 R4, R4, 0x1f, RZ ;  /* 0x0000001f04047819 */ /* 0x000fcc00000006ff */
[----:B------:R-:W1:Y:S02]  /*17be0*/  SYNCS.PHASECHK.TRANS64.TRYWAIT P0, [UR4+0xc8], R4 ;  /* 0x0000c804ff0075a7 */ /* 0x000e640008000144 */
[----:B-1----:R-:W-:Y:S05]  /*17bf0*/  @!P0 BRA `(.L_x_528) ;  /* 0x0000002c00888947 */ /* 0x002fea0003800000 */
.L_x_527:
[----:B------:R-:W-:Y:S01]  /*17c00*/  PRMT R9, RZ, 0x7610, R9 ;  /* 0x00007610ff097816 */ /* 0x000fe20000000009 */
[----:B------:R-:W-:Y:S06]  /*17c10*/  @P3 BRA `(.L_x_529) ;  /* 0x0000000000243947 */ /* 0x000fec0003800000 */
[----:B------:R-:W-:Y:S02]  /*17c20*/  ULDC.64 UR4, c[0x0][0x588] ;  /* 0x0001620000047ab9 */ /* 0x000fe40000000a00 */
[----:B------:R-:W-:-:S04]  /*17c30*/  ISETP.NE.U32.AND P0, PT, RZ, UR4, PT ;  /* 0x00000004ff007c0c */ /* 0x000fc8000bf05070 */
[----:B------:R-:W-:-:S13]  /*17c40*/  ISETP.NE.AND.EX P0, PT, RZ, UR5, PT, P0 ;  /* 0x00000005ff007c0c */ /* 0x000fda000bf05300 */
[----:B------:R-:W-:Y:S05]  /*17c50*/  @!P0 BRA `(.L_x_530) ;  /* 0x00000000000c8947 */ /* 0x000fea0003800000 */
[----:B------:R3:W5:Y:S01]  /*17c60*/  LDG.E R11, desc[UR48][R2.64] ;  /* 0x00000030020b7981 */ /* 0x000762000c1e1900 */
[----:B------:R-:W-:Y:S01]  /*17c70*/  MOV R9, 0x1 ;  /* 0x0000000100097802 */ /* 0x000fe20000000f00 */
[----:B------:R-:W-:Y:S06]  /*17c80*/  BRA `(.L_x_529) ;  /* 0x0000000000087947 */ /* 0x000fec0003800000 */
.L_x_530:
[----:B------:R-:W2:Y:S01]  /*17c90*/  LDC R11, c[0x0][0x580] ;  /* 0x00016000ff0b7b82 */ /* 0x000ea20000000800 */
[----:B------:R-:W-:-:S07]  /*17ca0*/  MOV R9, 0x1 ;  /* 0x0000000100097802 */ /* 0x000fce0000000f00 */
.L_x_529:
[----:B------:R-:W-:Y:S05]  /*17cb0*/  @!P1 BRA `(.L_x_531) ;  /* 0x0000001400649947 */ /* 0x000fea0003800000 */
[----:B------:R-:W4:Y:S01]  /*17cc0*/  LDC R6, c[0x0][0x900] ;  /* 0x00024000ff067b82 */ /* 0x000f220000000800 */
[----:B---3--:R-:W-:Y:S01]  /*17cd0*/  MOV R3, 0xffffffff ;  /* 0xffffffff00037802 */ /* 0x008fe20000000f00 */
[----:B------:R-:W-:Y:S01]  /*17ce0*/  ULDC.64 UR22, c[0x0][0x198] ;  /* 0x0000660000167ab9 */ /* 0x000fe20000000a00 */
[----:B------:R-:W-:Y:S01]  /*17cf0*/  MOV R13, 0x1 ;  /* 0x00000001000d7802 */ /* 0x000fe20000000f00 */
[----:B------:R-:W-:Y:S01]  /*17d00*/  ULDC.64 UR4, c[0x0][0x588] ;  /* 0x0001620000047ab9 */ /* 0x000fe20000000a00 */
[----:B------:R-:W-:Y:S01]  /*17d10*/  LOP3.LUT R10, R0, 0x2, RZ, 0xfc, !PT ;  /* 0x00000002000a7812 */ /* 0x000fe200078efcff */
[----:B------:R-:W-:Y:S01]  /*17d20*/  ULDC.64 UR6, c[0x0][0x8f8] ;  /* 0x00023e0000067ab9 */ /* 0x000fe20000000a00 */
[----:B------:R-:W-:Y:S01]  /*17d30*/  ULDC.64 UR14, c[0x0][0x590] ;  /* 0x00016400000e7ab9 */ /* 0x000fe20000000a00 */
[----:B-1----:R-:W1:Y:S01]  /*17d40*/  LDC R7, c[0x0][0x8a8] ;  /* 0x00022a00ff077b82 */ /* 0x002e620000000800 */
[-C--:B----4-:R-:W-:Y:S02]  /*17d50*/  SHF.L.U32 R3, R3, R6.reuse, RZ ;  /* 0x0000000603037219 */ /* 0x090fe400000006ff */
[----:B------:R-:W-:-:S02]  /*17d60*/  SHF.L.U32 R6, R13, R6, RZ ;  /* 0x000000060d067219 */ /* 0x000fc400000006ff */
[----:B------:R-:W-:Y:S02]  /*17d70*/  LOP3.LUT R8, RZ, R3, RZ, 0x33, !PT ;  /* 0x00000003ff087212 */ /* 0x000fe400078e33ff */
[----:B-1----:R-:W-:-:S07]  /*17d80*/  IADD3 R7, R7, -0x1, RZ ;  /* 0xffffffff07077810 */ /* 0x002fce0007ffe0ff */
.L_x_587:
[----:B------:R-:W-:Y:S02]  /*17d90*/  ISETP.NE.U32.AND P0, PT, RZ, UR14, PT ;  /* 0x0000000eff007c0c */ /* 0x000fe4000bf05070 */
[----:B------:R-:W-:Y:S02]  /*17da0*/  R2UR UR43, R16 ;  /* 0x00000000102b72ca */ /* 0x000fe400000e0000 */
[----:B------:R-:W-:Y:S02]  /*17db0*/  R2UR UR42, R12 ;  /* 0x000000000c2a72ca */ /* 0x000fe400000e0000 */
[----:B------:R-:W-:-:S09]  /*17dc0*/  ISETP.NE.AND.EX P0, PT, RZ, UR15, PT, P0 ;  /* 0x0000000fff007c0c */ /* 0x000fd2000bf05300 */
[----:B------:R-:W-:Y:S02]  /*17dd0*/  USHF.L.U32 UR43, UR43, 0x7, URZ ;  /* 0x000000072b2b7899 */ /* 0x000fe4000800063f */
[----:B------:R-:W-:Y:S02]  /*17de0*/  USHF.L.U32 UR42, UR42, 0x8, URZ ;  /* 0x000000082a2a7899 */ /* 0x000fe4000800063f */
[----:B---34-:R-:W-:Y:S10]  /*17df0*/  @!P0 BRA `(.L_x_532) ;  /* 0x00000000002c8947 */ /* 0x018ff40003800000 */
[----:B------:R-:W-:-:S04]  /*17e00*/  ISETP.NE.U32.AND P1, PT, RZ, UR4, PT ;  /* 0x00000004ff007c0c */ /* 0x000fc8000bf25070 */
[----:B------:R-:W-:-:S13]  /*17e10*/  ISETP.NE.AND.EX P1, PT, RZ, UR5, PT, P1 ;  /* 0x00000005ff007c0c */ /* 0x000fda000bf25310 */
[----:B------:R-:W-:Y:S05]  /*17e20*/  @!P1 BRA `(.L_x_533) ;  /* 0x0000000000189947 */ /* 0x000fea0003800000 */
[----:B------:R-:W1:Y:S01]  /*17e30*/  LDC.64 R2, c[0x0][0x588] ;  /* 0x00016200ff027b82 */ /* 0x000e620000000a00 */
[----:B------:R-:W-:-:S04]  /*17e40*/  IMAD R9, R5, UR14, RZ ;  /* 0x0000000e05097c24 */ /* 0x000fc8000f8e02ff */
[----:B-1----:R-:W-:-:S05]  /*17e50*/  IMAD.WIDE R2, R9, 0x4, R2 ;  /* 0x0000000409027825 */ /* 0x002fca00078e0202 */
[----:B--2--5:R1:W5:Y:S01]  /*17e60*/  LDG.E R11, desc[UR48][R2.64] ;  /* 0x00000030020b7981 */ /* 0x024362000c1e1900 */
[----:B------:R-:W-:Y:S01]  /*17e70*/  MOV R9, 0x1 ;  /* 0x0000000100097802 */ /* 0x000fe20000000f00 */
[----:B------:R-:W-:Y:S06]  /*17e80*/  BRA `(.L_x_532) ;  /* 0x0000000000087947 */ /* 0x000fec0003800000 */
.L_x_533:
[----:B--2--5:R-:W3:Y:S01]  /*17e90*/  LDC R11, c[0x0][0x580] ;  /* 0x00016000ff0b7b82 */ /* 0x024ee20000000800 */
[----:B------:R-:W-:-:S07]  /*17ea0*/  MOV R9, 0x1 ;  /* 0x0000000100097802 */ /* 0x000fce0000000f00 */
.L_x_532:
[----:B------:R-:W-:Y:S05]  /*17eb0*/  @!P0 BRA `(.L_x_534) ;  /* 0x00000000001c8947 */ /* 0x000fea0003800000 */
[----:B------:R-:W-:-:S13]  /*17ec0*/  LOP3.LUT P2, RZ, R9, 0xff, RZ, 0xc0, !PT ;  /* 0x000000ff09ff7812 */ /* 0x000fda000784c0ff */
[----:B-1----:R-:W1:Y:S02]  /*17ed0*/  @!P2 LDC.64 R2, c[0x0][0x588] ;  /* 0x00016200ff02ab82 */ /* 0x002e640000000a00 */
[----:B-1----:R-:W-:-:S04]  /*17ee0*/  @!P2 ISETP.NE.U32.AND P0, PT, R2, RZ, PT ;  /* 0x000000ff0200a20c */ /* 0x002fc80003f05070 */
[----:B------:R-:W-:Y:S02]  /*17ef0*/  @!P2 ISETP.NE.AND.EX P1, PT, R3, RZ, PT, P0 ;  /* 0x000000ff0300a20c */ /* 0x000fe40003f25300 */
[----:B--23-5:R-:W-:Y:S02]  /*17f00*/  @P2 FSETP.EQ.AND P0, PT, R11, RZ, PT ;  /* 0x000000ff0b00220b */ /* 0x02cfe40003f02000 */
[----:B------:R-:W-:Y:S01]  /*17f10*/  @!P2 PLOP3.LUT P0, PT, P1, PT, PT, 0x8, 0x0 ;  /* 0x000000000000a81c */ /* 0x000fe20000f0e170 */
[----:B------:R-:W-:-:S12]  /*17f20*/  BRA `(.L_x_535) ;  /* 0x0000000000047947 */ /* 0x000fd80003800000 */
.L_x_534:
[----:B--23-5:R-:W-:-:S13]  /*17f30*/  FSETP.EQ.AND P0, PT, R11, RZ, PT ;  /* 0x000000ff0b00720b */ /* 0x02cfda0003f02000 */
.L_x_535:
[----:B------:R-:W-:Y:S02]  /*17f40*/  ISETP.NE.AND P2, PT, R10, 0x3, PT ;  /* 0x000000030a00780c */ /* 0x000fe40003f45270 */
[----:B------:R-:W-:-:S04]  /*17f50*/  ELECT P1, URZ, PT ;  /* 0x00000000003f782f */ /* 0x000fc80003820000 */
[----:B------:R-:W-:-:S07]  /*17f60*/  PLOP3.LUT P0, PT, P1, P0, PT, 0x20, 0x0 ;  /* 0x000000000000781c */ /* 0x000fce0000f00470 */
[----:B------:R-:W-:Y:S06]  /*17f70*/  @!P2 BRA `(.L_x_536) ;  /* 0x000000000004a947 */ /* 0x000fec0003800000 */
[----:B------:R-:W-:Y:S01]  /*17f80*/  BPT.TRAP 0x1 ;  /* 0x000000040000795c */ /* 0x000fe20000300000 */
.L_x_536:
[----:B------:R-:W2:Y:S01]  /*17f90*/  S2UR UR37, SR_CgaCtaId ;  /* 0x00000000002579c3 */ /* 0x000ea20000008800 */
[----:B------:R-:W-:Y:S01]  /*17fa0*/  UMOV UR13, 0x400 ;  /* 0x00000400000d7882 */ /* 0x000fe20000000000 */
[----:B-1----:R-:W-:-:S04]  /*17fb0*/  MOV R2, 0x1 ;  /* 0x0000000100027802 */ /* 0x002fc80000000f00 */
[----:B------:R-:W-:Y:S01]  /*17fc0*/  SHF.L.U32 R2, R2, 0x1f, RZ ;  /* 0x0000001f02027819 */ /* 0x000fe200000006ff */
[----:B--2---:R-:W-:-:S09]  /*17fd0*/  ULEA UR13, UR37, UR13, 0x18 ;  /* 0x0000000d250d7291 */ /* 0x004fd2000f8ec03f */
[----:B------:R-:W1:Y:S02]  /*17fe0*/  SYNCS.PHASECHK.TRANS64.TRYWAIT P1, [UR13+0xa0], R2 ;  /* 0x0000a002ff0075a7 */ /* 0x000e64000802014d */
[----:B-1----:R-:W-:Y:S05]  /*17ff0*/  @!P1 BRA `(.L_x_537) ;  /* 0x0000002800a09947 */ /* 0x002fea0003800000 */
.L_x_631:
[----:B------:R-:W-:Y:S04]  /*18000*/  BSSY B0, `(.L_x_538) ;  /* 0x000000e000007945 */ /* 0x000fe80003800000 */
[----:B------:R-:W-:Y:S05]  /*18010*/  @!P0 BRA `(.L_x_539) ;  /* 0x0000000000308947 */ /* 0x000fea0003800000 */
[----:B------:R-:W-:Y:S01]  /*18020*/  R2UR UR44, R5 ;  /* 0x00000000052c72ca */ /* 0x000fe200000e0000 */
[----:B------:R-:W-:Y:S02]  /*18030*/  UIADD3 UR8, UP0, UR22, 0x3f0, URZ ;  /* 0x000003f016087890 */ /* 0x000fe4000ff1e03f */
[----:B------:R-:W-:Y:S02]  /*18040*/  UIADD3 UR40, UR13, 0x100, URZ ;  /* 0x000001000d287890 */ /* 0x000fe4000fffe03f */
[----:B------:R-:W-:Y:S02]  /*18050*/  UIADD3 UR41, UR13, 0x80, URZ ;  /* 0x000000800d297890 */ /* 0x000fe4000fffe03f */
[----:B------:R-:W-:Y:S01]  /*18060*/  UIADD3.X UR9, URZ, UR23, URZ, UP0, !UPT ;  /* 0x000000173f097290 */ /* 0x000fe200087fe43f */
[----:B------:R-:W-:Y:S01]  /*18070*/  UMOV UR10, 0x0 ;  /* 0x00000000000a7882 */ /* 0x000fe20000000000 */
[----:B------:R-:W-:-:S07]  /*18080*/  UMOV UR11, 0x10000000 ;  /* 0x10000000000b7882 */ /* 0x000fce0000000000 */
[----:B------:R2:W-:Y:S02]  /*18090*/  UTMALDG.3D [UR40], [UR8], desc[UR10] ;  /* 0x00000a28080075b4 */ /* 0x0005e40008011000 */
[----:B--2---:R-:W-:Y:S05]  /*180a0*/  @!P2 BRA `(.L_x_540) ;  /* 0x000000000004a947 */ /* 0x004fea0003800000 */
[----:B------:R-:W-:Y:S01]  /*180b0*/  BPT.TRAP 0x1 ;  /* 0x000000040000795c */ /* 0x000fe20000300000 */
.L_x_540:
[----:B-1----:R-:W1:Y:S02]  /*180c0*/  LDC R3, c[0x0][0x800] ;  /* 0x00020000ff037b82 */ /* 0x002e640000000800 */
[----:B-1----:R2:W-:Y:S02]  /*180d0*/  SYNCS.ARRIVE.TRANS64.RED.A0TR RZ, [UR13+0x80], R3 ;  /* 0x00008003ffff79a7 */ /* 0x0025e4000830040d */
.L_x_539:
[----:B------:R-:W-:Y:S05]  /*180e0*/  BSYNC B0 ;  /* 0x0000000000007941 */ /* 0x000fea0003800000 */
.L_x_538:
[----:B------:R-:W-:Y:S05]  /*180f0*/  @!P2 BRA `(.L_x_541) ;  /* 0x000000000004a947 */ /* 0x000fea0003800000 */
[----:B------:R-:W-:Y:S01]  /*18100*/  BPT.TRAP 0x1 ;  /* 0x000000040000795c */ /* 0x000fe20000300000 */
.L_x_541:
[----:B------:R-:W-:-:S04]  /*18110*/  UIADD3 UR33, UR13, 0x80, URZ ;  /* 0x000000800d217890 */ /* 0x000fc8000fffe03f */
[----:B------:R-:W-:-:S09]  /*18120*/  UPRMT UR16, UR37, 0x654, UR33 ;  /* 0x0000065425107896 */ /* 0x000fd20008000021 */
[----:B------:R-:W-:Y:S01]  /*18130*/  SYNCS.ARRIVE.TRANS64.RED.A1T0 RZ, [UR16], RZ ;  /* 0x000000ffffff79a7 */ /* 0x000fe20008100410 */
[----:B------:R-:W-:Y:S05]  /*18140*/  @!P2 BRA `(.L_x_542) ;  /* 0x000000000004a947 */ /* 0x000fea0003800000 */
[----:B------:R-:W-:Y:S01]  /*18150*/  BPT.TRAP 0x1 ;  /* 0x000000040000795c */ /* 0x000fe20000300000 */
.L_x_542:
[----:B------:R-:W3:Y:S02]  /*18160*/  SYNCS.PHASECHK.TRANS64.TRYWAIT P1, [UR13+0xa8], R2 ;  /* 0x0000a802ff0075a7 */ /* 0x000ee4000802014d */
[----:B---3--:R-:W-:Y:S05]  /*18170*/  @!P1 BRA `(.L_x_543) ;  /* 0x0000002800589947 */ /* 0x008fea0003800000 */
.L_x_632:
[----:B------:R-:W-:Y:S04]  /*18180*/  BSSY B0, `(.L_x_544) ;  /* 0x0000010000007945 */ /* 0x000fe80003800000 */
[----:B------:R-:W-:Y:S05]  /*18190*/  @!P0 BRA `(.L_x_545) ;  /* 0x0000000000388947 */ /* 0x000fea0003800000 */
[----:B------:R-:W-:Y:S01]  /*181a0*/  UIADD3 UR18, UP0, UR22, 0x3f0, URZ ;  /* 0x000003f016127890 */ /* 0x000fe2000ff1e03f */
[----:B------:R-:W-:Y:S01]  /*181b0*/  R2UR UR12, R5 ;  /* 0x00000000050c72ca */ /* 0x000fe200000e0000 */
[----:B------:R-:W-:Y:S02]  /*181c0*/  UIADD3 UR10, UR42, 0x20, URZ ;  /* 0x000000202a0a7890 */ /* 0x000fe4000fffe03f */
[----:B------:R-:W-:Y:S02]  /*181d0*/  UIADD3 UR8, UR13, 0x1100, URZ ;  /* 0x000011000d087890 */ /* 0x000fe4000fffe03f */
[----:B------:R-:W-:Y:S02]  /*181e0*/  UIADD3 UR9, UR13, 0x88, URZ ;  /* 0x000000880d097890 */ /* 0x000fe4000fffe03f */
[----:B------:R-:W-:Y:S01]  /*181f0*/  UIADD3.X UR19, URZ, UR23, URZ, UP0, !UPT ;  /* 0x000000173f137290 */ /* 0x000fe200087fe43f */
[----:B------:R-:W-:Y:S01]  /*18200*/  UMOV UR20, 0x0 ;  /* 0x0000000000147882 */ /* 0x000fe20000000000 */
[----:B------:R-:W-:Y:S01]  /*18210*/  UMOV UR21, 0x10000000 ;  /* 0x1000000000157882 */ /* 0x000fe20000000000 */
[----:B------:R-:W-:-:S06]  /*18220*/  UMOV UR11, UR43 ;  /* 0x0000002b000b7c82 */ /* 0x000fcc0008000000 */
[----:B------:R3:W-:Y:S02]  /*18230*/  UTMALDG.3D [UR8], [UR18], desc[UR20] ;  /* 0x00001408120075b4 */ /* 0x0007e40008011000 */
[----:B---3--:R-:W-:Y:S05]  /*18240*/  @!P2 BRA `(.L_x_546) ;  /* 0x000000000004a947 */ /* 0x008fea0003800000 */
[----:B------:R-:W-:Y:S01]  /*18250*/  BPT.TRAP 0x1 ;  /* 0x000000040000795c */ /* 0x000fe20000300000 */
.L_x_546:
[----:B-12---:R-:W1:Y:S02]  /*18260*/  LDC R3, c[0x0][0x800] ;  /* 0x00020000ff037b82 */ /* 0x006e640000000800 */
[----:B-1----:R3:W-:Y:S02]  /*18270*/  SYNCS.ARRIVE.TRANS64.RED.A0TR RZ, [UR13+0x88], R3 ;  /* 0x00008803ffff79a7 */ /* 0x0027e4000830040d */
.L_x_545:
[----:B------:R-:W-:Y:S05]  /*18280*/  BSYNC B0 ;  /* 0x0000000000007941 */ /* 0x000fea0003800000 */
.L_x_544:
[----:B------:R-:W-:Y:S05]  /*18290*/  @!P2 BRA `(.L_x_547) ;  /* 0x000000000004a947 */ /* 0x000fea0003800000 */
[----:B------:R-:W-:Y:S01]  /*182a0*/  BPT.TRAP 0x1 ;  /* 0x000000040000795c */ /* 0x000fe20000300000 */
.L_x_547:
[----:B------:R-:W-:-:S04]  /*182b0*/  UIADD3 UR25, UR13, 0x88, URZ ;  /* 0x000000880d197890 */ /* 0x000fc8000fffe03f */
[----:B------:R-:W-:-:S09]  /*182c0*/  UPRMT UR18, UR37, 0x654, UR25 ;  /* 0x0000065425127896 */ /* 0x000fd20008000019 */
[----:B------:R-:W-:Y:S01]  /*182d0*/  SYNCS.ARRIVE.TRANS64.RED.A1T0 RZ, [UR18], RZ ;  /* 0x000000ffffff79a7 */ /* 0x000fe20008100412 */
[----:B------:R-:W-:Y:S05]  /*182e0*/  @!P2 BRA `(.L_x_548) ;  /* 0x000000000004a947 */ /* 0x000fea0003800000 */
[----:B------:R-:W-:Y:S01]  /*182f0*/  BPT.TRAP 0x1 ;  /* 0x000000040000795c */ /* 0x000fe20000300000 */
.L_x_548:
[----:B------:R-:W4:Y:S02]  /*18300*/  SYNCS.PHASECHK.TRANS64.TRYWAIT P1, [UR13+0xb0], R2 ;  /* 0x0000b002ff0075a7 */ /* 0x000f24000802014d */
[----:B----4-:R-:W-:Y:S05]  /*18310*/  @!P1 BRA `(.L_x_549) ;  /* 0x0000002800089947 */ /* 0x010fea0003800000 */
.L_x_633:
        /* <DEDUP_REMOVED lines=12> */
[----:B----4-:R-:W-:Y:S05]  /*183e0*/  @!P2 BRA `(.L_x_552) ;  /* 0x000000000004a947 */ /* 0x010fea0003800000 */
[----:B------:R-:W-:Y:S01]  /*183f0*/  BPT.TRAP 0x1 ;  /* 0x000000040000795c */ /* 0x000fe20000300000 */
.L_x_552:
[----:B-123--:R-:W1:Y:S02]  /*18400*/  LDC R3, c[0x0][0x800] ;  /* 0x00020000ff037b82 */ /* 0x00ee640000000800 */
[----:B-1----:R4:W-:Y:S02]  /*18410*/  SYNCS.ARRIVE.TRANS64.RED.A0TR RZ, [UR13+0x90], R3 ;  /* 0x00009003ffff79a7 */ /* 0x0029e4000830040d */
.L_x_551:
[----:B------:R-:W-:Y:S05]  /*18420*/  BSYNC B0 ;  /* 0x0000000000007941 */ /* 0x000fea0003800000 */
.L_x_550:
[----:B------:R-:W-:Y:S05]  /*18430*/  @!P2 BRA `(.L_x_553) ;  /* 0x000000000004a947 */ /* 0x000fea0003800000 */
[----:B------:R-:W-:Y:S01]  /*18440*/  BPT.TRAP 0x1 ;  /* 0x000000040000795c */ /* 0x000fe20000300000 */
.L_x_553:
[----:B------:R-:W-:-:S04]  /*18450*/  UIADD3 UR17, UR13, 0x90, URZ ;  /* 0x000000900d117890 */ /* 0x000fc8000fffe03f */
[----:B------:R-:W-:-:S09]  /*18460*/  UPRMT UR21, UR37, 0x654, UR17 ;  /* 0x0000065425157896 */ /* 0x000fd20008000011 */
[----:B------:R-:W-:Y:S01]  /*18470*/  SYNCS.ARRIVE.TRANS64.RED.A1T0 RZ, [UR21], RZ ;  /* 0x000000ffffff79a7 */ /* 0x000fe20008100415 */
[----:B------:R-:W-:Y:S05]  /*18480*/  @!P2 BRA `(.L_x_554) ;  /* 0x000000000004a947 */ /* 0x000fea0003800000 */
[----:B------:R-:W-:Y:S01]  /*18490*/  BPT.TRAP 0x1 ;  /* 0x000000040000795c */ /* 0x000fe20000300000 */
.L_x_554:
[----:B------:R-:W5:Y:S02]  /*184a0*/  SYNCS.PHASECHK.TRANS64.TRYWAIT P1, [UR13+0xb8], R2 ;  /* 0x0000b802ff0075a7 */ /* 0x000f64000802014d */
[----:B-----5:R-:W-:Y:S05]  /*184b0*/  @!P1 BRA `(.L_x_555) ;  /* 0x0000002400b89947 */ /* 0x020fea0003800000 */
.L_x_634:
        /* <DEDUP_REMOVED lines=12> */
[----:B-1----:R-:W-:Y:S05]  /*18580*/  @!P2 BRA `(.L_x_558) ;  /* 0x000000000004a947 */ /* 0x002fea0003800000 */
[----:B------:R-:W-:Y:S01]  /*18590*/  BPT.TRAP 0x1 ;  /* 0x000000040000795c */ /* 0x000fe20000300000 */
.L_x_558:
[----:B------:R-:W1:Y:S02]  /*185a0*/  LDC R2, c[0x0][0x800] ;  /* 0x00020000ff027b82 */ /* 0x000e640000000800 */
[----:B-1----:R1:W-:Y:S02]  /*185b0*/  SYNCS.ARRIVE.TRANS64.RED.A0TR RZ, [UR13+0x98], R2 ;  /* 0x00009802ffff79a7 */ /* 0x0023e4000830040d */
.L_x_557:
[----:B------:R-:W-:Y:S05]  /*185c0*/  BSYNC B0 ;  /* 0x0000000000007941 */ /* 0x000fea0003800000 */
.L_x_556:
[----:B------:R-:W-:Y:S05]  /*185d0*/  @!P2 BRA `(.L_x_559) ;  /* 0x000000000004a947 */ /* 0x000fea0003800000 */
[----:B------:R-:W-:Y:S01]  /*185e0*/  BPT.TRAP 0x1 ;  /* 0x000000040000795c */ /* 0x000fe20000300000 */
.L_x_559:
[----:B------:R-:W-:-:S04]  /*185f0*/  UIADD3 UR9, UR13, 0x98, URZ ;  /* 0x000000980d097890 */ /* 0x000fc8000fffe03f */
[----:B------:R-:W-:-:S09]  /*18600*/  UPRMT UR29, UR37, 0x654, UR9 ;  /* 0x00000654251d7896 */ /* 0x000fd20008000009 */
[----:B------:R-:W-:Y:S01]  /*18610*/  SYNCS.ARRIVE.TRANS64.RED.A1T0 RZ, [UR29], RZ ;  /* 0x000000ffffff79a7 */ /* 0x000fe2000810041d */
[----:B------:R-:W-:Y:S05]  /*18620*/  @!P2 BRA `(.L_x_560) ;  /* 0x000000000004a947 */ /* 0x000fea0003800000 */
[----:B------:R-:W-:Y:S01]  /*18630*/  BPT.TRAP 0x1 ;  /* 0x000000040000795c */ /* 0x000fe20000300000 */
.L_x_560:
[----:B-1----:R-:W-:-:S04]  /*18640*/  SHF.L.U32 R2, RZ, 0x1f, RZ ;  /* 0x0000001fff027819 */ /* 0x002fc800000006ff */
[----:B------:R-:W1:Y:S02]  /*18650*/  SYNCS.PHASECHK.TRANS64.TRYWAIT P1, [UR13+0xa0], R2 ;  /* 0x0000a002ff0075a7 */ /* 0x000e64000802014d */
[----:B-1----:R-:W-:Y:S05]  /*18660*/  @!P1 BRA `(.L_x_561) ;  /* 0x0000002400649947 */ /* 0x002fea0003800000 */
.L_x_635:
        /* <DEDUP_REMOVED lines=13> */
.L_x_564:
[----:B--234-:R-:W1:Y:S02]  /*18740*/  LDC R3, c[0x0][0x800] ;  /* 0x00020000ff037b82 */ /* 0x01ce640000000800 */
[----:B-1----:R1:W-:Y:S02]  /*18750*/  SYNCS.ARRIVE.TRANS64.RED.A0TR RZ, [UR13+0x80], R3 ;  /* 0x00008003ffff79a7 */ /* 0x0023e4000830040d */
.L_x_563:
[----:B------:R-:W-:Y:S05]  /*18760*/  BSYNC B0 ;  /* 0x0000000000007941 */ /* 0x000fea0003800000 */
.L_x_562:
[----:B------:R-:W-:Y:S05]  /*18770*/  @!P2 BRA `(.L_x_565) ;  /* 0x000000000004a947 */ /* 0x000fea0003800000 */
[----:B------:R-:W-:Y:S01]  /*18780*/  BPT.TRAP 0x1 ;  /* 0x000000040000795c */ /* 0x000fe20000300000 */
.L_x_565:
[----:B------:R-:W-:Y:S01]  /*18790*/  SYNCS.ARRIVE.TRANS64.RED.A1T0 RZ, [UR16], RZ ;  /* 0x000000ffffff79a7 */ /* 0x000fe20008100410 */
[----:B------:R-:W-:Y:S05]  /*187a0*/  @!P2 BRA `(.L_x_566) ;  /* 0x000000000004a947 */ /* 0x000fea0003800000 */
[----:B------:R-:W-:Y:S01]  /*187b0*/  BPT.TRAP 0x1 ;  /* 0x000000040000795c */ /* 0x000fe20000300000 */
.L_x_566:
[----:B------:R-:W5:Y:S02]  /*187c0*/  SYNCS.PHASECHK.TRANS64.TRYWAIT P1, [UR13+0xa8], R2 ;  /* 0x0000a802ff0075a7 */ /* 0x000f64000802014d */
[----:B-----5:R-:W-:Y:S05]  /*187d0*/  @!P1 BRA `(.L_x_567) ;  /* 0x0000002400209947 */ /* 0x020fea0003800000 */
.L_x_636:
        /* <DEDUP_REMOVED lines=13> */
.L_x_570:
[----:B--234-:R-:W1:Y:S02]  /*188b0*/  LDC R3, c[0x0][0x800] ;  /* 0x00020000ff037b82 */ /* 0x01ce640000000800 */
[----:B-1----:R1:W-:Y:S02]  /*188c0*/  SYNCS.ARRIVE.TRANS64.RED.A0TR RZ, [UR13+0x88], R3 ;  /* 0x00008803ffff79a7 */ /* 0x0023e4000830040d */
.L_x_569:
[----:B------:R-:W-:Y:S05]  /*188d0*/  BSYNC B0 ;  /* 0x0000000000007941 */ /* 0x000fea0003800000 */
.L_x_568:
[----:B------:R-:W-:Y:S05]  /*188e0*/  @!P2 BRA `(.L_x_571) ;  /* 0x000000000004a947 */ /* 0x000fea0003800000 */
[----:B------:R-:W-:Y:S01]  /*188f0*/  BPT.TRAP 0x1 ;  /* 0x000000040000795c */ /* 0x000fe20000300000 */
.L_x_571:
[----:B------:R-:W-:Y:S01]  /*18900*/  SYNCS.ARRIVE.TRANS64.RED.A1T0 RZ, [UR18], RZ ;  /* 0x000000ffffff79a7 */ /* 0x000fe20008100412 */
[----:B------:R-:W-:Y:S05]  /*18910*/  @!P2 BRA `(.L_x_572) ;  /* 0x000000000004a947 */ /* 0x000fea0003800000 */
[----:B------:R-:W-:Y:S01]  /*18920*/  BPT.TRAP 0x1 ;  /* 0x000000040000795c */ /* 0x000fe20000300000 */
.L_x_572:
[----:B------:R-:W5:Y:S02]  /*18930*/  SYNCS.PHASECHK.TRANS64.TRYWAIT P1, [UR13+0xb0], R2 ;  /* 0x0000b002ff0075a7 */ /* 0x000f64000802014d */
[----:B-----5:R-:W-:Y:S05]  /*18940*/  @!P1 BRA `(.L_x_573) ;  /* 0x0000002000dc9947 */ /* 0x020fea0003800000 */
.L_x_637:
        /* <DEDUP_REMOVED lines=13> */
.L_x_576:
[----:B--234-:R-:W1:Y:S02]  /*18a20*/  LDC R3, c[0x0][0x800] ;  /* 0x00020000ff037b82 */ /* 0x01ce640000000800 */
[----:B-1----:R1:W-:Y:S02]  /*18a30*/  SYNCS.ARRIVE.TRANS64.RED.A0TR RZ, [UR13+0x90], R3 ;  /* 0x00009003ffff79a7 */ /* 0x0023e4000830040d */
.L_x_575:
[----:B------:R-:W-:Y:S05]  /*18a40*/  BSYNC B0 ;  /* 0x0000000000007941 */ /* 0x000fea0003800000 */
.L_x_574:
[----:B------:R-:W-:Y:S05]  /*18a50*/  @!P2 BRA `(.L_x_577) ;  /* 0x000000000004a947 */ /* 0x000fea0003800000 */
[----:B------:R-:W-:Y:S01]  /*18a60*/  BPT.TRAP 0x1 ;  /* 0x000000040000795c */ /* 0x000fe20000300000 */
.L_x_577:
[----:B------:R-:W-:Y:S01]  /*18a70*/  SYNCS.ARRIVE.TRANS64.RED.A1T0 RZ, [UR21], RZ ;  /* 0x000000ffffff79a7 */ /* 0x000fe20008100415 */
[----:B------:R-:W-:Y:S05]  /*18a80*/  @!P2 BRA `(.L_x_578) ;  /* 0x000000000004a947 */ /* 0x000fea0003800000 */
[----:B------:R-:W-:Y:S01]  /*18a90*/  BPT.TRAP 0x1 ;  /* 0x000000040000795c */ /* 0x000fe20000300000 */
.L_x_578:
[----:B------:R-:W5:Y:S02]  /*18aa0*/  SYNCS.PHASECHK.TRANS64.TRYWAIT P1, [UR13+0xb8], R2 ;  /* 0x0000b802ff0075a7 */ /* 0x000f64000802014d */
[----:B-----5:R-:W-:Y:S05]  /*18ab0*/  @!P1 BRA `(.L_x_579) ;  /* 0x0000002000989947 */ /* 0x020fea0003800000 */
.L_x_638:
        /* <DEDUP_REMOVED lines=13> */
.L_x_582:
[----:B------:R-:W1:Y:S02]  /*18b90*/  LDC R2, c[0x0][0x800] ;  /* 0x00020000ff027b82 */ /* 0x000e640000000800 */
[----:B-1----:R1:W-:Y:S02]  /*18ba0*/  SYNCS.ARRIVE.TRANS64.RED.A0TR RZ, [UR13+0x98], R2 ;  /* 0x00009802ffff79a7 */ /* 0x0023e4000830040d */
.L_x_581:
[----:B------:R-:W-:Y:S05]  /*18bb0*/  BSYNC B0 ;  /* 0x0000000000007941 */ /* 0x000fea0003800000 */
.L_x_580:
[----:B------:R-:W-:Y:S05]  /*18bc0*/  @!P2 BRA `(.L_x_583) ;  /* 0x000000000004a947 */ /* 0x000fea0003800000 */
[----:B------:R-:W-:Y:S01]  /*18bd0*/  BPT.TRAP 0x1 ;  /* 0x000000040000795c */ /* 0x000fe20000300000 */
.L_x_583:
[----:B------:R-:W5:Y:S01]  /*18be0*/  LDL.LU R23, [R1+0xc4] ;  /* 0x0000c40001177983 */ /* 0x000f620000300800 */
[----:B------:R-:W-:Y:S03]  /*18bf0*/  SYNCS.ARRIVE.TRANS64.RED.A1T0 RZ, [UR29], RZ ;  /* 0x000000ffffff79a7 */ /* 0x000fe6000810041d */
[----:B------:R-:W2:Y:S01]  /*18c00*/  LDL.LU R21, [R1+0xc0] ;  /* 0x0000c00001157983 */ /* 0x000ea20000300800 */
[----:B-1----:R-:W-:Y:S02]  /*18c10*/  PRMT R2, RZ, 0x7610, R2 ;  /* 0x00007610ff027816 */ /* 0x002fe40000000002 */
[----:B------:R-:W-:Y:S02]  /*18c20*/  MOV R16, 0xffffffff ;  /* 0xffffffff00107802 */ /* 0x000fe40000000f00 */
[----:B------:R-:W-:Y:S02]  /*18c30*/  MOV R12, 0xffffffff ;  /* 0xffffffff000c7802 */ /* 0x000fe40000000f00 */
[----:B------:R-:W-:-:S02]  /*18c40*/  MOV R5, 0xffffffff ;  /* 0xffffffff00057802 */ /* 0x000fc40000000f00 */
[----:B--2---:R-:W-:-:S04]  /*18c50*/  IADD3 R21, P0, R21, UR46, RZ ;  /* 0x0000002e15157c10 */ /* 0x004fc8000ff1e0ff */
[----:B-----5:R-:W-:Y:S01]  /*18c60*/  IADD3.X R23, R23, UR38, RZ, P0, !PT ;  /* 0x0000002617177c10 */ /* 0x020fe200087fe4ff */
[----:B------:R1:W-:Y:S01]  /*18c70*/  STL [R1+0xc0], R21 ;  /* 0x0000c01501007387 */ /* 0x0003e20000100800 */
[----:B------:R-:W-:-:S03]  /*18c80*/  ISETP.GE.U32.AND P0, PT, R21, UR6, PT ;  /* 0x0000000615007c0c */ /* 0x000fc6000bf06070 */
[----:B------:R1:W-:Y:S01]  /*18c90*/  STL [R1+0xc4], R23 ;  /* 0x0000c41701007387 */ /* 0x0003e20000100800 */
[----:B------:R-:W-:-:S13]  /*18ca0*/  ISETP.GE.U32.AND.EX P0, PT, R23, UR7, PT, P0 ;  /* 0x0000000717007c0c */ /* 0x000fda000bf06100 */
[----:B-1----:R-:W-:Y:S05]  /*18cb0*/  @P0 BRA `(.L_x_584) ;  /* 0x00000004005c0947 */ /* 0x002fea0003800000 */
[----:B------:R-:W1:Y:S01]  /*18cc0*/  S2R R15, SR_CTAID.X ;  /* 0x00000000000f7919 */ /* 0x000e620000002500 */
[----:B------:R-:W2:Y:S01]  /*18cd0*/  LDC.64 R12, c[0x0][0x8d0] ;  /* 0x00023400ff0c7b82 */ /* 0x000ea20000000a00 */
[----:B------:R-:W-:Y:S01]  /*18ce0*/  ULDC UR8, c[0x0][0x150] ;  /* 0x0000540000087ab9 */ /* 0x000fe20000000800 */
[----:B---34-:R-:W-:Y:S01]  /*18cf0*/  MOV R3, R23 ;  /* 0x0000001700037202 */ /* 0x018fe20000000f00 */
[----:B------:R-:W3:Y:S05]  /*18d00*/  S2R R16, SR_CTAID.Y ;  /* 0x0000000000107919 */ /* 0x000eea0000002600 */
[----:B------:R-:W4:Y:S08]  /*18d10*/  LDC R18, c[0x0][0x144] ;  /* 0x00005100ff127b82 */ /* 0x000f300000000800 */
[----:B------:R-:W4:Y:S01]  /*18d20*/  LDC R17, c[0x0][0x8d8] ;  /* 0x00023600ff117b82 */ /* 0x000f220000000800 */
[----:B--2---:R-:W-:-:S04]  /*18d30*/  ISETP.NE.U32.AND P0, PT, R12, RZ, PT ;  /* 0x000000ff0c00720c */ /* 0x004fc80003f05070 */
[----:B------:R-:W-:Y:S02]  /*18d40*/  ISETP.NE.AND.EX P0, PT, R13, RZ, PT, P0 ;  /* 0x000000ff0d00720c */ /* 0x000fe40003f05300 */
[----:B-1----:R-:W-:Y:S02]  /*18d50*/  I2FP.F32.U32 R2, R15 ;  /* 0x0000000f00027245 */ /* 0x002fe40000201000 */
[----:B---3--:R-:W-:-:S03]  /*18d60*/  I2FP.F32.U32 R20, R16 ;  /* 0x0000001000147245 */ /* 0x008fc60000201000 */
[----:B------:R-:W-:Y:S01]  /*18d70*/  FMUL R14, R2, UR8 ;  /* 0x00000008020e7c20 */ /* 0x000fe20008400000 */
[----:B------:R-:W-:-:S05]  /*18d80*/  MOV R2, R21 ;  /* 0x0000001500027202 */ /* 0x000fca0000000f00 */
[----:B------:R-:W1:Y:S01]  /*18d90*/  F2I.U32.TRUNC.NTZ R14, R14 ;  /* 0x0000000e000e7305 */ /* 0x000e62000020f000 */
[----:B----4-:R-:W-:Y:S05]  /*18da0*/  @!P0 BRA `(.L_x_585) ;  /* 0x0000000000288947 */ /* 0x010fea0003800000 */
[----:B------:R-:W2:Y:S02]  /*18db0*/  LDC R2, c[0x0][0x8dc] ;  /* 0x00023700ff027b82 */ /* 0x000ea40000000800 */
[----:B--2---:R-:W-:-:S04]  /*18dc0*/  IADD3 R3, P0, R21, R2, RZ ;  /* 0x0000000215037210 */ /* 0x004fc80007f1e0ff */
[----:B------:R-:W-:-:S05]  /*18dd0*/  IADD3.X R19, RZ, R23, RZ, P0, !PT ;  /* 0x00000017ff137210 */ /* 0x000fca00007fe4ff */
[----:B------:R-:W-:-:S04]  /*18de0*/  IMAD.WIDE.U32 R4, R19, R12, RZ ;  /* 0x0000000c13047225 */ /* 0x000fc800078e00ff */
[----:B------:R-:W-:-:S04]  /*18df0*/  IMAD.WIDE.U32 R4, P0, R3, R13, R4 ;  /* 0x0000000d03047225 */ /* 0x000fc80007800004 */
[----:B------:R-:W-:Y:S01]  /*18e00*/  IMAD.WIDE.U32 R2, R3, R12, RZ ;  /* 0x0000000c03027225 */ /* 0x000fe200078e00ff */
[----:B------:R-:W-:-:S04]  /*18e10*/  MOV R2, R5 ;  /* 0x0000000500027202 */ /* 0x000fc80000000f00 */
[----:B------:R-:W-:Y:S02]  /*18e20*/  IADD3 RZ, P1, R3, R4, RZ ;  /* 0x0000000403ff7210 */ /* 0x000fe40007f3e0ff */
[----:B------:R-:W-:-:S03]  /*18e30*/  IADD3.X R3, RZ, RZ, RZ, P0, !PT ;  /* 0x000000ffff037210 */ /* 0x000fc600007fe4ff */
[----:B------:R-:W-:-:S08]  /*18e40*/  IMAD.WIDE.U32.X R2, R19, R13, R2, P1 ;  /* 0x0000000d13027225 */ /* 0x000fd000008e0402 */
.L_x_585:
[----:B------:R-:W2:Y:S01]  /*18e50*/  LDC R22, c[0x0][0x904] ;  /* 0x00024100ff167b82 */ /* 0x000ea20000000800 */
[----:B------:R-:W-:Y:S01]  /*18e60*/  ULDC UR8, c[0x0][0x154] ;  /* 0x0000550000087ab9 */ /* 0x000fe20000000800 */
[----:B-1----:R-:W-:Y:S01]  /*18e70*/  IADD3 R12, -R14, RZ, RZ ;  /* 0x000000ff0e0c7210 */ /* 0x002fe20007ffe1ff */
[----:B------:R-:W-:Y:S01]  /*18e80*/  FMUL R20, R20, UR8 ;  /* 0x0000000814147c20 */ /* 0x000fe20008400000 */
[-CC-:B------:R-:W-:Y:S02]  /*18e90*/  SHF.R.U64 R14, R2, R17.reuse, R3.reuse ;  /* 0x00000011020e7219 */ /* 0x180fe40000001203 */
[----:B------:R-:W-:Y:S01]  /*18ea0*/  SHF.R.U32.HI R17, RZ, R17, R3 ;  /* 0x00000011ff117219 */ /* 0x000fe20000011603 */
[----:B------:R-:W-:Y:S01]  /*18eb0*/  IMAD R15, R18, R12, R15 ;  /* 0x0000000c120f7224 */ /* 0x000fe200078e020f */
[----:B------:R-:W1:Y:S01]  /*18ec0*/  LDC R13, c[0x0][0x148] ;  /* 0x00005200ff0d7b82 */ /* 0x000e620000000800 */
[----:B------:R-:W3:Y:S01]  /*18ed0*/  F2I.U32.TRUNC.NTZ R20, R20 ;  /* 0x0000001400147305 */ /* 0x000ee2000020f000 */
[----:B------:R-:W-:-:S04]  /*18ee0*/  IADD3 R19, P0, RZ, -R14, RZ ;  /* 0x8000000eff137210 */ /* 0x000fc80007f1e0ff */
[----:B------:R-:W-:Y:S02]  /*18ef0*/  IADD3.X R17, RZ, ~R17, RZ, P0, !PT ;  /* 0x80000011ff117210 */ /* 0x000fe400007fe4ff */
[----:B------:R-:W4:Y:S01]  /*18f00*/  LDC.64 R4, c[0x0][0x8c8] ;  /* 0x00023200ff047b82 */ /* 0x000f220000000a00 */
[----:B--2---:R-:W-:-:S07]  /*18f10*/  ISETP.NE.AND P2, PT, R22, 0x1, PT ;  /* 0x000000011600780c */ /* 0x004fce0003f45270 */
[----:B------:R-:W2:Y:S01]  /*18f20*/  LDC R18, c[0x0][0x8c0] ;  /* 0x00023000ff127b82 */ /* 0x000ea20000000800 */
[----:B---3--:R-:W-:-:S07]  /*18f30*/  IADD3 R3, -R20, RZ, RZ ;  /* 0x000000ff14037210 */ /* 0x008fce0007ffe1ff */
[----:B------:R-:W3:Y:S01]  /*18f40*/  LDC R22, c[0x0][0x8b0] ;  /* 0x00022c00ff167b82 */ /* 0x000ee20000000800 */
[----:B-1----:R-:W-:Y:S01]  /*18f50*/  @P2 IMAD R15, R13, R3, R16 ;  /* 0x000000030d0f2224 */ /* 0x002fe200078e0210 */
[----:B------:R-:W-:Y:S01]  /*18f60*/  MOV R3, R23 ;  /* 0x0000001700037202 */ /* 0x000fe20000000f00 */
[----:B----4-:R-:W-:-:S05]  /*18f70*/  IMAD R2, R17, R4, RZ ;  /* 0x0000000411027224 */ /* 0x010fca00078e02ff */
[----:B------:R-:W1:Y:S01]  /*18f80*/  LDC.64 R12, c[0x0][0x8e8] ;  /* 0x00023a00ff0c7b82 */ /* 0x000e620000000a00 */
[----:B------:R-:W-:Y:S01]  /*18f90*/  IMAD R5, R19, R5, R2 ;  /* 0x0000000513057224 */ /* 0x000fe200078e0202 */
[----:B------:R-:W-:-:S06]  /*18fa0*/  MOV R2, R21 ;  /* 0x0000001500027202 */ /* 0x000fcc0000000f00 */
[----:B------:R-:W4:Y:S01]  /*18fb0*/  LDC R23, c[0x0][0x900] ;  /* 0x00024000ff177b82 */ /* 0x000f220000000800 */
[----:B------:R-:W-:-:S05]  /*18fc0*/  IMAD.WIDE.U32 R2, R19, R4, R2 ;  /* 0x0000000413027225 */ /* 0x000fca00078e0002 */
[----:B------:R-:W-:Y:S02]  /*18fd0*/  IADD3 R3, R3, R5, RZ ;  /* 0x0000000503037210 */ /* 0x000fe40007ffe0ff */
[----:B------:R-:W4:Y:S02]  /*18fe0*/  LDC R21, c[0x0][0x8f0] ;  /* 0x00023c00ff157b82 */ /* 0x000f240000000800 */
[-CC-:B--2---:R-:W-:Y:S02]  /*18ff0*/  SHF.R.U64 R20, R2, R18.reuse, R3.reuse ;  /* 0x0000001202147219 */ /* 0x184fe40000001203 */
[----:B------:R-:W-:-:S04]  /*19000*/  SHF.R.U32.HI R3, RZ, R18, R3 ;  /* 0x00000012ff037219 */ /* 0x000fc80000011603 */
[----:B------:R-:W2:Y:S01]  /*19010*/  LDC R17, c[0x0][0x8e0] ;  /* 0x00023800ff117b82 */ /* 0x000ea20000000800 */
[----:B-1----:R-:W-:Y:S02]  /*19020*/  ISETP.NE.U32.AND P0, PT, R12, RZ, PT ;  /* 0x000000ff0c00720c */ /* 0x002fe40003f05070 */
[-CC-:B---3--:R-:W-:Y:S02]  /*19030*/  SHF.R.U64 R19, R20, R22.reuse, R3.reuse ;  /* 0x0000001614137219 */ /* 0x188fe40000001203 */
[----:B------:R-:W-:Y:S02]  /*19040*/  ISETP.NE.AND.EX P0, PT, R13, RZ, PT, P0 ;  /* 0x000000ff0d00720c */ /* 0x000fe40003f05300 */
[----:B------:R-:W-:Y:S01]  /*19050*/  SHF.R.U32.HI R2, RZ, R22, R3 ;  /* 0x00000016ff027219 */ /* 0x000fe20000011603 */
[----:B------:R-:W1:Y:S03]  /*19060*/  LDC R18, c[0x0][0x8b8] ;  /* 0x00022e00ff127b82 */ /* 0x000e660000000800 */
[----:B----4-:R-:W-:-:S02]  /*19070*/  SHF.R.U64 R22, R19, R23, R2 ;  /* 0x0000001713167219 */ /* 0x010fc40000001202 */
[----:B------:R-:W-:Y:S02]  /*19080*/  SHF.R.U32.HI R23, RZ, R23, R2 ;  /* 0x00000017ff177219 */ /* 0x000fe40000011602 */
[----:B------:R-:W-:Y:S01]  /*19090*/  MOV R2, R22 ;  /* 0x0000001600027202 */ /* 0x000fe20000000f00 */
[----:B------:R-:W3:Y:S01]  /*190a0*/  LDC R16, c[0x0][0x8a8] ;  /* 0x00022a00ff107b82 */ /* 0x000ee20000000800 */
[----:B------:R-:W-:Y:S01]  /*190b0*/  MOV R3, R23 ;  /* 0x0000001700037202 */ /* 0x000fe20000000f00 */
[----:B------:R-:W-:Y:S06]  /*190c0*/  @!P0 BRA `(.L_x_586) ;  /* 0x0000000000288947 */ /* 0x000fec0003800000 */
[----:B------:R-:W4:Y:S02]  /*190d0*/  LDC R3, c[0x0][0x8f4] ;  /* 0x00023d00ff037b82 */ /* 0x000f240000000800 */
[----:B----4-:R-:W-:-:S04]  /*190e0*/  IADD3 R3, P0, R22, R3, RZ ;  /* 0x0000000316037210 */ /* 0x010fc80007f1e0ff */
        /* <DEDUP_REMOVED lines=8> */
.L_x_586:
[----:B------:R-:W-:Y:S02]  /*19170*/  SHF.R.U64 R21, R2, R21, R3 ;  /* 0x0000001502157219 */ /* 0x000fe40000001203 */
[----:B------:R-:W-:Y:S02]  /*19180*/  LOP3.LUT R19, R19, R8, RZ, 0xc0, !PT ;  /* 0x0000000813137212 */ /* 0x000fe400078ec0ff */
[----:B------:R-:W-:Y:S02]  /*19190*/  IADD3 R2, -R21, RZ, RZ ;  /* 0x000000ff15027210 */ /* 0x000fe40007ffe1ff */
[----:B------:R-:W-:Y:S01]  /*191a0*/  LOP3.LUT R20, R20, R7, RZ, 0xc0, !PT ;  /* 0x0000000714147212 */ /* 0x000fe200078ec0ff */
[----:B------:R-:W-:Y:S01]  /*191b0*/  IMAD R19, R6, R21, R19 ;  /* 0x0000001506137224 */ /* 0x000fe200078e0213 */
[----:B------:R-:W-:Y:S01]  /*191c0*/  MOV R5, R14 ;  /* 0x0000000e00057202 */ /* 0x000fe20000000f00 */
[----:B--2---:R-:W-:Y:S01]  /*191d0*/  IMAD R17, R2, R17, R22 ;  /* 0x0000001102117224 */ /* 0x004fe200078e0216 */
[----:B------:R-:W-:Y:S01]  /*191e0*/  MOV R2, 0x1 ;  /* 0x0000000100027802 */ /* 0x000fe20000000f00 */
[----:B-1----:R-:W-:-:S02]  /*191f0*/  IMAD R15, R19, R18, R15 ;  /* 0x00000012130f7224 */ /* 0x002fc400078e020f */
[----:B---3--:R-:W-:-:S05]  /*19200*/  IMAD R16, R17, R16, R20 ;  /* 0x0000001011107224 */ /* 0x008fca00078e0214 */
[----:B------:R-:W-:Y:S02]  /*19210*/  SEL R12, R16, R15, !P2 ;  /* 0x0000000f100c7207 */ /* 0x000fe40005000000 */
[----:B------:R-:W-:-:S07]  /*19220*/  SEL R16, R15, R16, !P2 ;  /* 0x000000100f107207 */ /* 0x000fce0005000000 */
.L_x_584:
[----:B------:R-:W-:-:S13]  /*19230*/  LOP3.LUT P0, RZ, R2, 0xff, RZ, 0xc0, !PT ;  /* 0x000000ff02ff7812 */ /* 0x000fda000780c0ff */
[----:B------:R-:W-:Y:S05]  /*19240*/  @P0 BRA `(.L_x_587) ;  /* 0xffffffe800d00947 */ /* 0x000fea000383ffff */
.L_x_531:
[----:B------:R-:W-:Y:S01]  /*19250*/  ELECT P0, URZ, PT ;  /* 0x00000000003f782f */ /* 0x000fe20003800000 */
[----:B------:R-:W-:-:S12]  /*19260*/  BSSY B0, `(.L_x_588) ;  /* 0x000001d000007945 */ /* 0x000fd80003800000 */
[----:B------:R-:W-:Y:S05]  /*19270*/  @!P0 BRA `(.L_x_589) ;  /* 0x00000000006c8947 */ /* 0x000fea0003800000 */
[----:B------:R-:W-:-:S04]  /*19280*/  LOP3.LUT R0, R0, 0x2, RZ, 0xfc, !PT ;  /* 0x0000000200007812 */ /* 0x000fc800078efcff */
[----:B------:R-:W-:-:S13]  /*19290*/  ISETP.NE.AND P1, PT, R0, 0x3, PT ;  /* 0x000000030000780c */ /* 0x000fda0003f25270 */
[----:B------:R-:W-:Y:S05]  /*192a0*/  @!P1 BRA `(.L_x_590) ;  /* 0x0000000000049947 */ /* 0x000fea0003800000 */
[----:B------:R-:W-:Y:S01]  /*192b0*/  BPT.TRAP 0x1 ;  /* 0x000000040000795c */ /* 0x000fe20000300000 */
.L_x_590:
[----:B------:R-:W-:Y:S02]  /*192c0*/  MOV R0, 0x400 ;  /* 0x0000040000007802 */ /* 0x000fe40000000f00 */
[----:B---34-:R-:W-:Y:S02]  /*192d0*/  MOV R3, UR37 ;  /* 0x0000002500037c02 */ /* 0x018fe40008000f00 */
[----:B------:R-:W-:Y:S02]  /*192e0*/  MOV R2, 0x1 ;  /* 0x0000000100027802 */ /* 0x000fe40000000f00 */
[----:B------:R-:W-:Y:S02]  /*192f0*/  LEA R0, R3, R0, 0x18 ;  /* 0x0000000003007211 */ /* 0x000fe400078ec0ff */
[----:B------:R-:W-:-:S04]  /*19300*/  SHF.L.U32 R3, R2, 0x1f, RZ ;  /* 0x0000001f02037819 */ /* 0x000fc800000006ff */
[----:B------:R-:W3:Y:S02]  /*19310*/  SYNCS.PHASECHK.TRANS64.TRYWAIT P0, [R0+URZ+0xa0], R3 ;  /* 0x0000a003000075a7 */ /* 0x000ee4000800017f */
[----:B---3--:R-:W-:Y:S05]  /*19320*/  @!P0 BRA `(.L_x_591) ;  /* 0x0000001800948947 */ /* 0x008fea0003800000 */
.L_x_639:
[----:B------:R-:W-:Y:S05]  /*19330*/  @!P1 BRA `(.L_x_592) ;  /* 0x0000000000049947 */ /* 0x000fea0003800000 */
[----:B------:R-:W-:Y:S01]  /*19340*/  BPT.TRAP 0x1 ;  /* 0x000000040000795c */ /* 0x000fe20000300000 */
.L_x_592:
[----:B------:R-:W4:Y:S02]  /*19350*/  SYNCS.PHASECHK.TRANS64.TRYWAIT P0, [R0+URZ+0xa8], R3 ;  /* 0x0000a803000075a7 */ /* 0x000f24000800017f */
[----:B----4-:R-:W-:Y:S05]  /*19360*/  @!P0 BRA `(.L_x_593) ;  /* 0x0000001800988947 */ /* 0x010fea0003800000 */
.L_x_640:
[----:B------:R-:W-:Y:S05]  /*19370*/  @!P1 BRA `(.L_x_594) ;  /* 0x0000000000049947 */ /* 0x000fea0003800000 */
[----:B------:R-:W-:Y:S01]  /*19380*/  BPT.TRAP 0x1 ;  /* 0x000000040000795c */ /* 0x000fe20000300000 */
.L_x_594:
[----:B------:R-:W1:Y:S02]  /*19390*/  SYNCS.PHASECHK.TRANS64.TRYWAIT P0, [R0+URZ+0xb0], R3 ;  /* 0x0000b003000075a7 */ /* 0x000e64000800017f */
[----:B-1----:R-:W-:Y:S05]  /*193a0*/  @!P0 BRA `(.L_x_595) ;  /* 0x00000018009c8947 */ /* 0x002fea0003800000 */
.L_x_641:
[----:B------:R-:W-:Y:S05]  /*193b0*/  @!P1 BRA `(.L_x_596) ;  /* 0x0000000000049947 */ /* 0x000fea0003800000 */
[----:B------:R-:W-:Y:S01]  /*193c0*/  BPT.TRAP 0x1 ;  /* 0x000000040000795c */ /* 0x000fe20000300000 */
.L_x_596:
[----:B---34-:R-:W-:-:S04]  /*193d0*/  MOV R3, 0x1 ;  /* 0x0000000100037802 */ /* 0x018fc80000000f00 */
[----:B------:R-:W-:-:S07]  /*193e0*/  SHF.L.U32 R3, R3, 0x1f, RZ ;  /* 0x0000001f03037819 */ /* 0x000fce00000006ff */
.L_x_597:
[----:B-1----:R1:W3:Y:S02]  /*193f0*/  SYNCS.PHASECHK.TRANS64.TRYWAIT P0, [R0+URZ+0xb8], R3 ;  /* 0x0000b803000075a7 */ /* 0x0022e4000800017f */
[----:B---3--:R-:W-:Y:S05]  /*19400*/  @!P0 NANOSLEEP.SYNCS 0x989680 ;  /* 0x009896800000895d */ /* 0x008fea0003900000 */
[----:B------:R-:W3:Y:S02]  /*19410*/  @!P0 SYNCS.PHASECHK.TRANS64 P0, [R0+URZ+0xb8], R3 ;  /* 0x0000b803000085a7 */ /* 0x000ee4000800007f */
[----:B---3--:R-:W-:Y:S05]  /*19420*/  @!P0 BRA `(.L_x_597) ;  /* 0xfffffffc00f08947 */ /* 0x008fea000383ffff */
.L_x_589:
[----:B------:R-:W-:Y:S05]  /*19430*/  BSYNC B0 ;  /* 0x0000000000007941 */ /* 0x000fea0003800000 */
.L_x_588:
[----:B------:R-:W-:Y:S05]  /*19440*/  EXIT ;  /* 0x000000000000794d */ /* 0x000fea0003800000 */
.L_x_526:
[----:B------:R-:W-:Y:S02]  /*19450*/  LOP3.LUT P0, RZ, R6, 0xff, RZ, 0xc0, !PT ;  /* 0x000000ff06ff7812 */ /* 0x000fe4000780c0ff */
[----:B------:R-:W-:Y:S02]  /*19460*/  MOV R8, 0x1 ;  /* 0x0000000100087802 */ /* 0x000fe40000000f00 */
[----:B------:R-:W-:-:S09]  /*19470*/  MOV R0, RZ ;  /* 0x000000ff00007202 */ /* 0x000fd20000000f00 */
[----:B------:R-:W-:Y:S05]  /*19480*/  @!P0 BRA `(.L_x_598) ;  /* 0x0000000c00408947 */ /* 0x000fea0003800000 */
[----:B------:R-:W2:Y:S01]  /*19490*/  LDL R2, [R1+0xc8] ;  /* 0x0000c80001027983 */ /* 0x000ea20000100800 */
[----:B------:R-:W1:Y:S01]  /*194a0*/  LDC R0, c[0x0][0x28c] ;  /* 0x0000a300ff007b82 */ /* 0x000e620000000800 */
[----:B------:R-:W-:Y:S01]  /*194b0*/  ULDC UR5, c[0x0][0x900] ;  /* 0x0002400000057ab9 */ /* 0x000fe20000000800 */
[----:B------:R-:W3:Y:S01]  /*194c0*/  S2R R3, SR_TID.X ;  /* 0x0000000000037919 */ /* 0x000ee20000002100 */
[----:B------:R-:W-:Y:S01]  /*194d0*/  UMOV UR6, 0xffffffff ;  /* 0xffffffff00067882 */ /* 0x000fe20000000000 */
[----:B------:R-:W-:Y:S01]  /*194e0*/  BSSY B0, `(.L_x_598) ;  /* 0x00000ca000007945 */ /* 0x000fe20003800000 */
[----:B------:R-:W-:Y:S01]  /*194f0*/  USHF.L.U32 UR6, UR6, UR5, URZ ;  /* 0x0000000506067299 */ /* 0x000fe2000800063f */
[----:B------:R-:W-:Y:S01]  /*19500*/  MOV R10, 0x1 ;  /* 0x00000001000a7802 */ /* 0x000fe20000000f00 */
[----:B------:R-:W-:Y:S01]  /*19510*/  ULDC UR4, c[0x0][0x8a8] ;  /* 0x00022a0000047ab9 */ /* 0x000fe20000000800 */
[----:B-1----:R-:W-:Y:S02]  /*19520*/  IADD3 R0, R0, 0x3f, RZ ;  /* 0x0000003f00007810 */ /* 0x002fe40007ffe0ff */
[----:B---3--:R-:W-:-:S02]  /*19530*/  LOP3.LUT P2, RZ, R3, 0x7f, RZ, 0xc0, !PT ;  /* 0x0000007f03ff7812 */ /* 0x008fc4000784c0ff */
[----:B------:R-:W-:Y:S02]  /*19540*/  LOP3.LUT P0, RZ, R3, 0x1f, RZ, 0xc0, !PT ;  /* 0x0000001f03ff7812 */ /* 0x000fe4000780c0ff */
[----:B------:R-:W-:-:S04]  /*19550*/  SHF.R.S32.HI R3, RZ, 0x1f, R0 ;  /* 0x0000001fff037819 */ /* 0x000fc80000011400 */
[----:B------:R-:W-:-:S04]  /*19560*/  LEA.HI R3, R3, R0, RZ, 0x6 ;  /* 0x0000000003037211 */ /* 0x000fc800078f30ff */
[----:B------:R-:W-:Y:S01]  /*19570*/  SHF.R.S32.HI R9, RZ, 0x6, R3 ;  /* 0x00000006ff097819 */ /* 0x000fe20000011403 */
[----:B------:R-:W-:Y:S01]  /*19580*/  UMOV UR7, 0x1 ;  /* 0x0000000100077882 */ /* 0x000fe20000000000 */
[----:B------:R-:W-:Y:S02]  /*19590*/  PLOP3.LUT P0, PT, P0, P2, PT, 0x8a, 0x0 ;  /* 0x000000000000781c */ /* 0x000fe40000705172 */
[----:B------:R-:W-:Y:S02]  /*195a0*/  MOV R8, 0x1 ;  /* 0x0000000100087802 */ /* 0x000fe40000000f00 */
[----:B------:R-:W-:Y:S02]  /*195b0*/  MOV R0, RZ ;  /* 0x000000ff00007202 */ /* 0x000fe40000000f00 */
[----:B------:R-:W-:Y:S01]  /*195c0*/  IADD3 R11, R9, 0x1, RZ ;  /* 0x00000001090b7810 */ /* 0x000fe20007ffe0ff */
[----:B------:R-:W-:Y:S02]  /*195d0*/  UIADD3 UR15, UR4, -0x1, URZ ;  /* 0xffffffff040f7890 */ /* 0x000fe4000fffe03f */
[----:B------:R-:W-:-:S02]  /*195e0*/  USHF.L.U32 UR17, UR7, UR5, URZ ;  /* 0x0000000507117299 */ /* 0x000fc4000800063f */
[----:B------:R-:W-:Y:S01]  /*195f0*/  ULOP3.LUT UR16, URZ, UR6, URZ, 0x33, !UPT ;  /* 0x000000063f107292 */ /* 0x000fe2000f8e333f */
[----:B------:R-:W-:Y:S01]  /*19600*/  ULDC.64 UR20, c[0x0][0x198] ;  /* 0x0000660000147ab9 */ /* 0x000fe20000000a00 */
[----:B--2---:R-:W-:-:S10]  /*19610*/  LOP3.LUT R13, R2, 0x2, RZ, 0xfc, !PT ;  /* 0x00000002020d7812 */ /* 0x004fd400078efcff */
.L_x_610:
[----:B------:R-:W-:-:S03]  /*19620*/  UMOV UR4, 0xffffffff ;  /* 0xffffffff00047882 */ /* 0x000fc60000000000 */
[----:B------:R-:W-:Y:S05]  /*19630*/  BRA.DIV UR4, `(.L_x_599) ;  /* 0x0000001a040c7947 */ /* 0x000fea000b800000 */
[----:B------:R-:W-:-:S13]  /*19640*/  ELECT P6, URZ, PT ;  /* 0x00000000003f782f */ /* 0x000fda00038c0000 */
.L_x_644:
[----:B------:R-:W1:Y:S01]  /*19650*/  LDC R2, c[0x0][0x28c] ;  /* 0x0000a300ff027b82 */ /* 0x000e620000000800 */
[----:B------:R-:W-:Y:S01]  /*19660*/  BSSY B1, `(.L_x_600) ;  /* 0x0000037000017945 */ /* 0x000fe20003800000 */
[----:B-1----:R-:W-:-:S13]  /*19670*/  ISETP.LT.OR P6, PT, R2, 0x1, !P6 ;  /* 0x000000010200780c */ /* 0x002fda00077c1670 */
[----:B------:R-:W-:Y:S05]  /*19680*/  @P6 BRA `(.L_x_601) ;  /* 0x0000000000d06947 */ /* 0x000fea0003800000 */
[----:B------:R-:W-:Y:S02]  /*19690*/  SHF.L.U32 R12, R12, 0x8, RZ ;  /* 0x000000080c0c7819 */ /* 0x000fe400000006ff */
[----:B------:R-:W-:Y:S02]  /*196a0*/  SHF.L.U32 R16, R16, 0x7, RZ ;  /* 0x0000000710107819 */ /* 0x000fe400000006ff */
[----:B------:R-:W-:Y:S02]  /*196b0*/  MOV R14, RZ ;  /* 0x000000ff000e7202 */ /* 0x000fe40000000f00 */
[----:B------:R-:W-:Y:S02]  /*196c0*/  MOV R2, R11 ;  /* 0x0000000b00027202 */ /* 0x000fe40000000f00 */
[----:B------:R-:W-:Y:S02]  /*196d0*/  MOV R3, R8 ;  /* 0x0000000800037202 */ /* 0x000fe40000000f00 */
[----:B------:R-:W-:-:S07]  /*196e0*/  MOV R4, R0 ;  /* 0x0000000000047202 */ /* 0x000fce0000000f00 */
.L_x_605:
[----:B------:R-:W1:Y:S01]  /*196f0*/  S2R R7, SR_CgaCtaId ;  /* 0x0000000000077919 */ /* 0x000e620000008800 */
[----:B------:R-:W-:-:S04]  /*19700*/  MOV R6, 0x400 ;  /* 0x0000040000067802 */ /* 0x000fc80000000f00 */
[----:B-1----:R-:W-:Y:S02]  /*19710*/  LEA R17, R7, R6, 0x18 ;  /* 0x0000000607117211 */ /* 0x002fe400078ec0ff */
[----:B------:R-:W-:Y:S01]  /*19720*/  SHF.L.U32 R6, R3, 0x1f, RZ ;  /* 0x0000001f03067819 */ /* 0x000fe200000006ff */
[----:B------:R-:W1:Y:S01]  /*19730*/  @!P2 LDC R7, c[0x0][0x500] ;  /* 0x00014000ff07ab82 */ /* 0x000e620000000800 */
[----:B------:R-:W-:-:S04]  /*19740*/  LEA R15, R4, R17, 0x3 ;  /* 0x00000011040f7211 */ /* 0x000fc800078e18ff */
[----:B------:R-:W2:Y:S02]  /*19750*/  SYNCS.PHASECHK.TRANS64.TRYWAIT P1, [R15+URZ+0x40], R6 ;  /* 0x000040060f0075a7 */ /* 0x000ea4000802017f */
[----:B--2---:R-:W-:Y:S05]  /*19760*/  @!P1 BRA `(.L_x_602) ;  /* 0x0000001400e09947 */ /* 0x004fea0003800000 */
.L_x_645:
[----:B--2---:R-:W-:Y:S01]  /*19770*/  PRMT R6, R13, 0x9910, RZ ;  /* 0x000099100d067816 */ /* 0x004fe200000000ff */
[----:B-1----:R1:W-:Y:S03]  /*19780*/  @!P2 SYNCS.ARRIVE.TRANS64 RZ, [R15+URZ], R7 ;  /* 0x000000070fffa9a7 */ /* 0x0023e6000800003f */
[----:B------:R-:W-:-:S13]  /*19790*/  ISETP.NE.AND P1, PT, R6, 0x2, PT ;  /* 0x000000020600780c */ /* 0x000fda0003f25270 */
[----:B-1----:R-:W-:Y:S05]  /*197a0*/  @P1 BRA `(.L_x_603) ;  /* 0x0000000000041947 */ /* 0x002fea0003800000 */
[----:B------:R-:W-:Y:S01]  /*197b0*/  BPT.TRAP 0x1 ;  /* 0x000000040000795c */ /* 0x000fe20000300000 */
.L_x_603:
[----:B------:R-:W-:Y:S05]  /*197c0*/  @P0 BRA `(.L_x_604) ;  /* 0x0000000000040947 */ /* 0x000fea0003800000 */
[----:B------:R-:W-:Y:S01]  /*197d0*/  BPT.TRAP 0x1 ;  /* 0x000000040000795c */ /* 0x000fe20000300000 */
.L_x_604:
[CC--:B------:R-:W-:Y:S01]  /*197e0*/  LEA R6, R4.reuse, R17.reuse, 0xd ;  /* 0x0000001104067211 */ /* 0x0c0fe200078e68ff */
[----:B------:R-:W-:Y:S01]  /*197f0*/  UIADD3 UR4, UP0, UR20, 0xf0, URZ ;  /* 0x000000f014047890 */ /* 0x000fe2000ff1e03f */
[----:B------:R-:W-:Y:S01]  /*19800*/  LEA R17, R4, R17, 0xe ;  /* 0x0000001104117211 */ /* 0x000fe200078e70ff */
[----:B------:R-:W-:Y:S01]  /*19810*/  UIADD3 UR22, UP1, UR20, 0x1f0, URZ ;  /* 0x000001f014167890 */ /* 0x000fe2000ff3e03f */
[----:B------:R-:W-:Y:S01]  /*19820*/  R2UR UR5, R6 ;  /* 0x00000000060572ca */ /* 0x000fe200000e0000 */
[----:B------:R-:W-:Y:S01]  /*19830*/  UMOV UR6, 0x0 ;  /* 0x0000000000067882 */ /* 0x000fe20000000000 */
[----:B------:R-:W-:Y:S01]  /*19840*/  R2UR UR8, R17 ;  /* 0x00000000110872ca */ /* 0x000fe200000e0000 */
[----:B------:R-:W-:Y:S01]  /*19850*/  UIADD3.X UR23, URZ, UR21, URZ, UP1, !UPT ;  /* 0x000000153f177290 */ /* 0x000fe20008ffe43f */
[----:B------:R-:W-:Y:S01]  /*19860*/  R2UR UR9, R15 ;  /* 0x000000000f0972ca */ /* 0x000fe200000e0000 */
[----:B------:R-:W-:Y:S01]  /*19870*/  UMOV UR7, 0x10000000 ;  /* 0x1000000000077882 */ /* 0x000fe20000000000 */
[----:B------:R-:W-:-:S02]  /*19880*/  R2UR UR11, R16 ;  /* 0x00000000100b72ca */ /* 0x000fc400000e0000 */
[----:B------:R-:W-:Y:S02]  /*19890*/  R2UR UR10, R14 ;  /* 0x000000000e0a72ca */ /* 0x000fe400000e0000 */
[----:B------:R-:W-:Y:S02]  /*198a0*/  R2UR UR12, R5 ;  /* 0x00000000050c72ca */ /* 0x000fe400000e0000 */
[----:B------:R-:W-:Y:S01]  /*198b0*/  IADD3 R2, R2, -0x1, RZ ;  /* 0xffffffff02027810 */ /* 0x000fe20007ffe0ff */
[----:B------:R-:W-:Y:S01]  /*198c0*/  UIADD3 UR13, UR5, 0x6200, URZ ;  /* 0x00006200050d7890 */ /* 0x000fe2000fffe03f */
[----:B------:R-:W-:Y:S01]  /*198d0*/  R2UR UR18, R12 ;  /* 0x000000000c1272ca */ /* 0x000fe200000e0000 */
[----:B------:R-:W-:Y:S01]  /*198e0*/  UIADD3.X UR5, URZ, UR21, URZ, UP0, !UPT ;  /* 0x000000153f057290 */ /* 0x000fe200087fe43f */
[----:B------:R-:W-:Y:S01]  /*198f0*/  ISETP.GT.AND P3, PT, R2, 0x1, PT ;  /* 0x000000010200780c */ /* 0x000fe20003f64270 */
[----:B------:R-:W-:Y:S01]  /*19900*/  UIADD3 UR14, UR8, 0x16200, URZ ;  /* 0x00016200080e7890 */ /* 0x000fe2000fffe03f */
[----:B------:R-:W-:-:S02]  /*19910*/  IADD3 R4, R4, 0x1, RZ ;  /* 0x0000000104047810 */ /* 0x000fc40007ffe0ff */
[----:B------:R-:W-:Y:S01]  /*19920*/  UMOV UR8, UR13 ;  /* 0x0000000d00087c82 */ /* 0x000fe20008000000 */
[----:B------:R-:W-:Y:S02]  /*19930*/  IADD3 R14, R14, 0x40, RZ ;  /* 0x000000400e0e7810 */ /* 0x000fe40007ffe0ff */
[C---:B------:R-:W-:Y:S01]  /*19940*/  ISETP.NE.AND P1, PT, R4.reuse, 0x8, PT ;  /* 0x000000080400780c */ /* 0x040fe20003f25270 */
[----:B------:R1:W-:Y:S03]  /*19950*/  UTMALDG.3D [UR8], [UR4], desc[UR6] ;  /* 0x00000608040075b4 */ /* 0x0003e60008011000 */
[----:B------:R-:W-:Y:S02]  /*19960*/  SEL R6, RZ, 0x1, P1 ;  /* 0x00000001ff067807 */ /* 0x000fe40000800000 */
[----:B------:R-:W-:Y:S02]  /*19970*/  SEL R4, R4, RZ, P1 ;  /* 0x000000ff04047207 */ /* 0x000fe40000800000 */
[----:B------:R-:W-:Y:S01]  /*19980*/  LOP3.LUT R3, R3, R6, RZ, 0x3c, !PT ;  /* 0x0000000603037212 */ /* 0x000fe200078e3cff */
[----:B-1----:R-:W-:Y:S01]  /*19990*/  UMOV UR8, UR14 ;  /* 0x0000000e00087c82 */ /* 0x002fe20008000000 */
[----:B------:R-:W-:-:S02]  /*199a0*/  UMOV UR11, UR18 ;  /* 0x00000012000b7c82 */ /* 0x000fc40008000000 */
[----:B------:R1:W-:Y:S02]  /*199b0*/  UTMALDG.3D [UR8], [UR22], desc[UR6] ;  /* 0x00000608160075b4 */ /* 0x0003e40008011000 */
[----:B-1----:R-:W-:Y:S05]  /*199c0*/  @P3 BRA `(.L_x_605) ;  /* 0xfffffffc00483947 */ /* 0x002fea000383ffff */
.L_x_601:
[----:B------:R-:W-:Y:S05]  /*199d0*/  BSYNC B1 ;  /* 0x0000000000017941 */ /* 0x000fea0003800000 */
.L_x_600:
[----:B------:R-:W2:Y:S01]  /*199e0*/  LDL.LU R18, [R1+0xc4] ;  /* 0x0000c40001127983 */ /* 0x000ea20000300800 */
[----:B------:R-:W-:Y:S01]  /*199f0*/  LOP3.LUT P3, RZ, R10, 0xff, RZ, 0xc0, !PT ;  /* 0x000000ff0aff7812 */ /* 0x000fe2000786c0ff */
[----:B------:R-:W-:Y:S02]  /*19a00*/  ULDC.64 UR4, c[0x0][0x8f8] ;  /* 0x00023e0000047ab9 */ /* 0x000fe40000000a00 */
[----:B------:R-:W3:Y:S01]  /*19a10*/  LDL.LU R17, [R1+0xc0] ;  /* 0x0000c00001117983 */ /* 0x000ee20000300800 */
[----:B------:R-:W-:Y:S01]  /*19a20*/  IADD3 R0, R9, R0, RZ ;  /* 0x0000000009007210 */ /* 0x000fe20007ffe0ff */
[----:B------:R-:W-:Y:S01]  /*19a30*/  BSSY B1, `(.L_x_606) ;  /* 0x0000072000017945 */ /* 0x000fe20003800000 */
[----:B------:R-:W-:Y:S02]  /*19a40*/  MOV R16, 0xffffffff ;  /* 0xffffffff00107802 */ /* 0x000fe40000000f00 */
[----:B------:R-:W-:Y:S02]  /*19a50*/  ISETP.GT.U32.AND P1, PT, R0, 0x7, PT ;  /* 0x000000070000780c */ /* 0x000fe40003f24070 */
[----:B------:R-:W-:-:S02]  /*19a60*/  SHF.R.U32.HI R2, RZ, 0x3, R0 ;  /* 0x00000003ff027819 */ /* 0x000fc40000011600 */
[----:B------:R-:W-:Y:S01]  /*19a70*/  ISETP.LT.U32.AND P1, PT, R9, 0x8, P1 ;  /* 0x000000080900780c */ /* 0x000fe20000f21070 */
[----:B------:R-:W1:Y:S01]  /*19a80*/  @P3 S2R R4, SR_CgaCtaId ;  /* 0x0000000000043919 */ /* 0x000e620000008800 */
[----:B------:R-:W-:Y:S02]  /*19a90*/  @P3 MOV R3, 0x400 ;  /* 0x0000040000033802 */ /* 0x000fe40000000f00 */
[----:B------:R-:W-:Y:S02]  /*19aa0*/  LOP3.LUT R2, R2, 0x1, RZ, 0xc0, !PT ;  /* 0x0000000102027812 */ /* 0x000fe400078ec0ff */
[----:B------:R-:W-:Y:S02]  /*19ab0*/  MOV R12, 0xffffffff ;  /* 0xffffffff000c7802 */ /* 0x000fe40000000f00 */
[----:B------:R-:W-:Y:S02]  /*19ac0*/  MOV R5, 0xffffffff ;  /* 0xffffffff00057802 */ /* 0x000fe40000000f00 */
[----:B------:R-:W-:-:S02]  /*19ad0*/  LOP3.LUT R0, R0, 0x7, RZ, 0xc0, !PT ;  /* 0x0000000700007812 */ /* 0x000fc400078ec0ff */
[----:B------:R-:W-:Y:S02]  /*19ae0*/  PRMT R10, RZ, 0x7610, R10 ;  /* 0x00007610ff0a7816 */ /* 0x000fe4000000000a */
[----:B-1----:R-:W-:-:S04]  /*19af0*/  @P3 LEA R3, R4, R3, 0x18 ;  /* 0x0000000304033211 */ /* 0x002fc800078ec0ff */
[----:B------:R1:W-:Y:S01]  /*19b00*/  @P3 SYNCS.ARRIVE.TRANS64.A1T0 RZ, [R3+URZ+0xc8], RZ ;  /* 0x0000c8ff03ff39a7 */ /* 0x0003e2000810003f */
[----:B------:R-:W-:-:S04]  /*19b10*/  ISETP.NE.U32.AND P3, PT, R2, 0x1, PT ;  /* 0x000000010200780c */ /* 0x000fc80003f65070 */
[----:B------:R-:W-:Y:S02]  /*19b20*/  ISETP.GT.U32.AND P3, PT, R9, 0x7, !P3 ;  /* 0x000000070900780c */ /* 0x000fe40005f64070 */
[----:B-1----:R-:W-:Y:S02]  /*19b30*/  SEL R3, RZ, 0x1, !P1 ;  /* 0x00000001ff037807 */ /* 0x002fe40004800000 */
[----:B------:R-:W-:-:S04]  /*19b40*/  SEL R2, RZ, 0x1, !P3 ;  /* 0x00000001ff027807 */ /* 0x000fc80005800000 */
[----:B------:R-:W-:Y:S02]  /*19b50*/  LOP3.LUT R8, R2, R8, R3, 0x96, !PT ;  /* 0x0000000802087212 */ /* 0x000fe400078e9603 */
[----:B------:R-:W-:Y:S02]  /*19b60*/  PRMT R2, RZ, 0x7610, R2 ;  /* 0x00007610ff027816 */ /* 0x000fe40000000002 */
[----:B---3--:R-:W-:-:S04]  /*19b70*/  IADD3 R17, P4, R17, UR46, RZ ;  /* 0x0000002e11117c10 */ /* 0x008fc8000ff9e0ff */
[----:B--2---:R-:W-:Y:S01]  /*19b80*/  IADD3.X R18, R18, UR38, RZ, P4, !PT ;  /* 0x0000002612127c10 */ /* 0x004fe2000a7fe4ff */
[----:B------:R1:W-:Y:S01]  /*19b90*/  STL [R1+0xc0], R17 ;  /* 0x0000c01101007387 */ /* 0x0003e20000100800 */
[----:B------:R-:W-:-:S03]  /*19ba0*/  ISETP.GE.U32.AND P4, PT, R17, UR4, PT ;  /* 0x0000000411007c0c */ /* 0x000fc6000bf86070 */
[----:B------:R1:W-:Y:S01]  /*19bb0*/  STL [R1+0xc4], R18 ;  /* 0x0000c41201007387 */ /* 0x0003e20000100800 */
[----:B------:R-:W-:-:S13]  /*19bc0*/  ISETP.GE.U32.AND.EX P1, PT, R18, UR5, PT, P4 ;  /* 0x0000000512007c0c */ /* 0x000fda000bf26140 */
[----:B-1----:R-:W-:Y:S05]  /*19bd0*/  @P1 BRA `(.L_x_607) ;  /* 0x00000004005c1947 */ /* 0x002fea0003800000 */
[----:B------:R-:W-:Y:S01]  /*19be0*/  ULDC.64 UR4, c[0x0][0x8d0] ;  /* 0x0002340000047ab9 */ /* 0x000fe20000000a00 */
[----:B------:R-:W1:Y:S01]  /*19bf0*/  S2R R14, SR_CTAID.X ;  /* 0x00000000000e7919 */ /* 0x000e620000002500 */
[----:B------:R-:W-:Y:S01]  /*19c00*/  ISETP.NE.U32.AND P1, PT, RZ, UR4, PT ;  /* 0x00000004ff007c0c */ /* 0x000fe2000bf25070 */
[----:B------:R-:W-:Y:S01]  /*19c10*/  ULDC UR7, c[0x0][0x8d8] ;  /* 0x0002360000077ab9 */ /* 0x000fe20000000800 */
[----:B------:R-:W-:Y:S01]  /*19c20*/  MOV R2, R17 ;  /* 0x0000001100027202 */ /* 0x000fe20000000f00 */
[----:B------:R-:W2:Y:S01]  /*19c30*/  S2R R12, SR_CTAID.Y ;  /* 0x00000000000c7919 */ /* 0x000ea20000002600 */
[----:B------:R-:W-:Y:S02]  /*19c40*/  ISETP.NE.AND.EX P1, PT, RZ, UR5, PT, P1 ;  /* 0x00000005ff007c0c */ /* 0x000fe4000bf25310 */
[----:B------:R-:W-:-:S11]  /*19c50*/  MOV R3, R18 ;  /* 0x0000001200037202 */ /* 0x000fd60000000f00 */
[----:B------:R-:W-:Y:S05]  /*19c60*/  @!P1 BRA `(.L_x_608) ;  /* 0x0000000000289947 */ /* 0x000fea0003800000 */
[----:B------:R-:W-:Y:S02]  /*19c70*/  ULDC UR6, c[0x0][0x8dc] ;  /* 0x0002370000067ab9 */ /* 0x000fe40000000800 */
[----:B------:R-:W-:-:S04]  /*19c80*/  IADD3 R7, P1, R17, UR6, RZ ;  /* 0x0000000611077c10 */ /* 0x000fc8000ff3e0ff */
[----:B------:R-:W-:-:S05]  /*19c90*/  IADD3.X R15, RZ, R18, RZ, P1, !PT ;  /* 0x00000012ff0f7210 */ /* 0x000fca0000ffe4ff */
[----:B------:R-:W-:-:S04]  /*19ca0*/  IMAD.WIDE.U32 R4, R15, UR4, RZ ;  /* 0x000000040f047c25 */ /* 0x000fc8000f8e00ff */
[----:B------:R-:W-:-:S04]  /*19cb0*/  IMAD.WIDE.U32 R4, P1, R7, UR5, R4 ;  /* 0x0000000507047c25 */ /* 0x000fc8000f820004 */
[----:B------:R-:W-:Y:S01]  /*19cc0*/  IMAD.WIDE.U32 R6, R7, UR4, RZ ;  /* 0x0000000407067c25 */ /* 0x000fe2000f8e00ff */
[----:B------:R-:W-:Y:S02]  /*19cd0*/  IADD3.X R3, RZ, RZ, RZ, P1, !PT ;  /* 0x000000ffff037210 */ /* 0x000fe40000ffe4ff */
[----:B------:R-:W-:Y:S02]  /*19ce0*/  MOV R2, R5 ;  /* 0x0000000500027202 */ /* 0x000fe40000000f00 */
[----:B------:R-:W-:-:S05]  /*19cf0*/  IADD3 RZ, P1, R7, R4, RZ ;  /* 0x0000000407ff7210 */ /* 0x000fca0007f3e0ff */
[----:B------:R-:W-:-:S08]  /*19d00*/  IMAD.WIDE.U32.X R2, R15, UR5, R2, P1 ;  /* 0x000000050f027c25 */ /* 0x000fd000088e0402 */
.L_x_608:
[--C-:B------:R-:W-:Y:S01]  /*19d10*/  SHF.R.U64 R6, R2, UR7, R3.reuse ;  /* 0x0000000702067c19 */ /* 0x100fe20008001203 */
[----:B------:R-:W-:Y:S01]  /*19d20*/  ULDC.64 UR4, c[0x0][0x8c8] ;  /* 0x0002320000047ab9 */ /* 0x000fe20000000a00 */
[----:B------:R-:W-:Y:S01]  /*19d30*/  SHF.R.U32.HI R2, RZ, UR7, R3 ;  /* 0x00000007ff027c19 */ /* 0x000fe20008011603 */
[----:B------:R-:W3:Y:S01]  /*19d40*/  LDC R21, c[0x0][0x144] ;  /* 0x00005100ff157b82 */ /* 0x000ee20000000800 */
[----:B------:R-:W-:Y:S01]  /*19d50*/  IADD3 R5, P1, RZ, -R6, RZ ;  /* 0x80000006ff057210 */ /* 0x000fe20007f3e0ff */
[----:B------:R-:W-:Y:S01]  /*19d60*/  ULDC.64 UR8, c[0x0][0x8e8] ;  /* 0x00023a0000087ab9 */ /* 0x000fe20000000a00 */
[----:B------:R-:W-:Y:S01]  /*19d70*/  MOV R3, R18 ;  /* 0x0000001200037202 */ /* 0x000fe20000000f00 */
[----:B------:R-:W-:Y:S01]  /*19d80*/  ULDC UR6, c[0x0][0x8b0] ;  /* 0x00022c0000067ab9 */ /* 0x000fe20000000800 */
[----:B------:R-:W-:Y:S02]  /*19d90*/  IADD3.X R2, RZ, ~R2, RZ, P1, !PT ;  /* 0x80000002ff027210 */ /* 0x000fe40000ffe4ff */
[----:B-1----:R-:W-:-:S02]  /*19da0*/  I2FP.F32.U32 R7, R14 ;  /* 0x0000000e00077245 */ /* 0x002fc40000201000 */
[----:B------:R-:W-:Y:S01]  /*19db0*/  ISETP.NE.U32.AND P1, PT, RZ, UR8, PT ;  /* 0x00000008ff007c0c */ /* 0x000fe2000bf25070 */
[----:B------:R-:W-:Y:S01]  /*19dc0*/  IMAD R4, R2, UR4, RZ ;  /* 0x0000000402047c24 */ /* 0x000fe2000f8e02ff */
[----:B------:R-:W-:Y:S02]  /*19dd0*/  MOV R2, R17 ;  /* 0x0000001100027202 */ /* 0x000fe40000000f00 */
[----:B------:R-:W1:Y:S01]  /*19de0*/  LDC R17, c[0x0][0x148] ;  /* 0x00005200ff117b82 */ /* 0x000e620000000800 */
[----:B------:R-:W-:Y:S02]  /*19df0*/  ISETP.NE.AND.EX P1, PT, RZ, UR9, PT, P1 ;  /* 0x00000009ff007c0c */ /* 0x000fe4000bf25310 */
[----:B------:R-:W-:Y:S01]  /*19e00*/  IMAD.WIDE.U32 R2, R5, UR4, R2 ;  /* 0x0000000405027c25 */ /* 0x000fe2000f8e0002 */
[----:B------:R-:W-:-:S03]  /*19e10*/  ULDC UR4, c[0x0][0x150] ;  /* 0x0000540000047ab9 */ /* 0x000fc60000000800 */
[----:B------:R-:W-:Y:S02]  /*19e20*/  IMAD R5, R5, UR5, R4 ;  /* 0x0000000505057c24 */ /* 0x000fe4000f8e0204 */
[----:B------:R-:W-:Y:S01]  /*19e30*/  FMUL R4, R7, UR4 ;  /* 0x0000000407047c20 */ /* 0x000fe20008400000 */
[----:B------:R-:W-:Y:S01]  /*19e40*/  ULDC UR4, c[0x0][0x8c0] ;  /* 0x0002300000047ab9 */ /* 0x000fe20000000800 */
[----:B------:R-:W-:Y:S01]  /*19e50*/  ULDC UR5, c[0x0][0x154] ;  /* 0x0000550000057ab9 */ /* 0x000fe20000000800 */
[----:B------:R-:W-:-:S03]  /*19e60*/  IADD3 R3, R3, R5, RZ ;  /* 0x0000000503037210 */ /* 0x000fc60007ffe0ff */
[----:B------:R-:W4:Y:S01]  /*19e70*/  F2I.U32.TRUNC.NTZ R4, R4 ;  /* 0x0000000400047305 */ /* 0x000f22000020f000 */
[----:B------:R-:W-:Y:S02]  /*19e80*/  SHF.R.U64 R7, R2, UR4, R3 ;  /* 0x0000000402077c19 */ /* 0x000fe40008001203 */
[----:B--2---:R-:W-:-:S05]  /*19e90*/  I2FP.F32.U32 R2, R12 ;  /* 0x0000000c00027245 */ /* 0x004fca0000201000 */
[----:B------:R-:W-:Y:S01]  /*19ea0*/  FMUL R18, R2, UR5 ;  /* 0x0000000502127c20 */ /* 0x000fe20008400000 */
[----:B------:R-:W-:Y:S01]  /*19eb0*/  SHF.R.U32.HI R2, RZ, UR4, R3 ;  /* 0x00000004ff027c19 */ /* 0x000fe20008011603 */
[----:B------:R-:W-:-:S03]  /*19ec0*/  ULDC UR4, c[0x0][0x900] ;  /* 0x0002400000047ab9 */ /* 0x000fc60000000800 */
[--C-:B------:R-:W-:Y:S01]  /*19ed0*/  SHF.R.U64 R16, R7, UR6, R2.reuse ;  /* 0x0000000607107c19 */ /* 0x100fe20008001202 */
[----:B------:R-:W2:Y:S01]  /*19ee0*/  F2I.U32.TRUNC.NTZ R18, R18 ;  /* 0x0000001200127305 */ /* 0x000ea2000020f000 */
[----:B------:R-:W-:Y:S02]  /*19ef0*/  SHF.R.U32.HI R3, RZ, UR6, R2 ;  /* 0x00000006ff037c19 */ /* 0x000fe40008011602 */
[----:B----4-:R-:W-:Y:S02]  /*19f00*/  IADD3 R4, -R4, RZ, RZ ;  /* 0x000000ff04047210 */ /* 0x010fe40007ffe1ff */
[--C-:B------:R-:W-:Y:S02]  /*19f10*/  SHF.R.U64 R15, R16, UR4, R3.reuse ;  /* 0x00000004100f7c19 */ /* 0x100fe40008001203 */
[----:B------:R-:W-:Y:S01]  /*19f20*/  SHF.R.U32.HI R19, RZ, UR4, R3 ;  /* 0x00000004ff137c19 */ /* 0x000fe20008011603 */
[----:B---3--:R-:W-:Y:S01]  /*19f30*/  IMAD R14, R21, R4, R14 ;  /* 0x00000004150e7224 */ /* 0x008fe200078e020e */
[----:B------:R-:W-:-:S02]  /*19f40*/  MOV R2, R15 ;  /* 0x0000000f00027202 */ /* 0x000fc40000000f00 */
[----:B------:R-:W-:Y:S01]  /*19f50*/  MOV R3, R19 ;  /* 0x0000001300037202 */ /* 0x000fe20000000f00 */
[----:B------:R-:W-:Y:S06]  /*19f60*/  @!P1 BRA `(.L_x_609) ;  /* 0x0000000000289947 */ /* 0x000fec0003800000 */
[----:B------:R-:W-:Y:S02]  /*19f70*/  ULDC UR4, c[0x0][0x8f4] ;  /* 0x00023d0000047ab9 */ /* 0x000fe40000000800 */
[----:B------:R-:W-:-:S04]  /*19f80*/  IADD3 R3, P1, R15, UR4, RZ ;  /* 0x000000040f037c10 */ /* 0x000fc8000ff3e0ff */
[----:B------:R-:W-:-:S05]  /*19f90*/  IADD3.X R19, RZ, R19, RZ, P1, !PT ;  /* 0x00000013ff137210 */ /* 0x000fca0000ffe4ff */
[----:B------:R-:W-:-:S04]  /*19fa0*/  IMAD.WIDE.U32 R4, R19, UR8, RZ ;  /* 0x0000000813047c25 */ /* 0x000fc8000f8e00ff */
[----:B------:R-:W-:-:S04]  /*19fb0*/  IMAD.WIDE.U32 R4, P1, R3, UR9, R4 ;  /* 0x0000000903047c25 */ /* 0x000fc8000f820004 */
[----:B------:R-:W-:Y:S01]  /*19fc0*/  IMAD.WIDE.U32 R2, R3, UR8, RZ ;  /* 0x0000000803027c25 */ /* 0x000fe2000f8e00ff */
[----:B------:R-:W-:-:S04]  /*19fd0*/  MOV R2, R5 ;  /* 0x0000000500027202 */ /* 0x000fc80000000f00 */
[----:B------:R-:W-:Y:S02]  /*19fe0*/  IADD3 RZ, P3, R3, R4, RZ ;  /* 0x0000000403ff7210 */ /* 0x000fe40007f7e0ff */
[----:B------:R-:W-:-:S03]  /*19ff0*/  IADD3.X R3, RZ, RZ, RZ, P1, !PT ;  /* 0x000000ffff037210 */ /* 0x000fc60000ffe4ff */
[----:B------:R-:W-:-:S08]  /*1a000*/  IMAD.WIDE.U32.X R2, R19, UR9, R2, P3 ;  /* 0x0000000913027c25 */ /* 0x000fd000098e0402 */
.L_x_609:
[----:B------:R-:W3:Y:S01]  /*1a010*/  LDC R4, c[0x0][0x904] ;  /* 0x00024100ff047b82 */ /* 0x000ee20000000800 */
[----:B------:R-:W-:Y:S01]  /*1a020*/  ULDC UR4, c[0x0][0x8f0] ;  /* 0x00023c0000047ab9 */ /* 0x000fe20000000800 */
[----:B--2---:R-:W-:Y:S01]  /*1a030*/  IADD3 R18, -R18, RZ, RZ ;  /* 0x000000ff12127210 */ /* 0x004fe20007ffe1ff */
[----:B------:R-:W-:Y:S01]  /*1a040*/  ULDC UR5, c[0x0][0x8b8] ;  /* 0x00022e0000057ab9 */ /* 0x000fe20000000800 */
[----:B------:R-:W-:Y:S01]  /*1a050*/  SHF.R.U64 R3, R2, UR4, R3 ;  /* 0x0000000402037c19 */ /* 0x000fe20008001203 */
[----:B------:R-:W-:Y:S01]  /*1a060*/  ULDC UR4, c[0x0][0x8e0] ;  /* 0x0002380000047ab9 */ /* 0x000fe20000000800 */
[----:B------:R-:W-:Y:S02]  /*1a070*/  LOP3.LUT R16, R16, UR16, RZ, 0xc0, !PT ;  /* 0x0000001010107c12 */ /* 0x000fe4000f8ec0ff */
[C---:B------:R-:W-:Y:S02]  /*1a080*/  IADD3 R2, -R3.reuse, RZ, RZ ;  /* 0x000000ff03027210 */ /* 0x040fe40007ffe1ff */
[----:B------:R-:W-:Y:S01]  /*1a090*/  MOV R5, R6 ;  /* 0x0000000600057202 */ /* 0x000fe20000000f00 */
[----:B------:R-:W-:-:S02]  /*1a0a0*/  IMAD R3, R3, UR17, R16 ;  /* 0x0000001103037c24 */ /* 0x000fc4000f8e0210 */
[----:B------:R-:W-:Y:S01]  /*1a0b0*/  IMAD R15, R2, UR4, R15 ;  /* 0x00000004020f7c24 */ /* 0x000fe2000f8e020f */
[----:B------:R-:W-:Y:S01]  /*1a0c0*/  ULDC UR4, c[0x0][0x8a8] ;  /* 0x00022a0000047ab9 */ /* 0x000fe20000000800 */
[----:B------:R-:W-:Y:S02]  /*1a0d0*/  MOV R2, 0x1 ;  /* 0x0000000100027802 */ /* 0x000fe40000000f00 */
[----:B---3--:R-:W-:Y:S02]  /*1a0e0*/  ISETP.NE.AND P1, PT, R4, 0x1, PT ;  /* 0x000000010400780c */ /* 0x008fe40003f25270 */
[----:B------:R-:W-:-:S05]  /*1a0f0*/  LOP3.LUT R4, R7, UR15, RZ, 0xc0, !PT ;  /* 0x0000000f07047c12 */ /* 0x000fca000f8ec0ff */
[----:B------:R-:W-:-:S06]  /*1a100*/  IMAD R15, R15, UR4, R4 ;  /* 0x000000040f0f7c24 */ /* 0x000fcc000f8e0204 */
[----:B-1----:R-:W-:-:S04]  /*1a110*/  @P1 IMAD R14, R17, R18, R12 ;  /* 0x00000012110e1224 */ /* 0x002fc800078e020c */
[----:B------:R-:W-:-:S05]  /*1a120*/  IMAD R14, R3, UR5, R14 ;  /* 0x00000005030e7c24 */ /* 0x000fca000f8e020e */
[----:B------:R-:W-:Y:S02]  /*1a130*/  SEL R12, R15, R14, !P1 ;  /* 0x0000000e0f0c7207 */ /* 0x000fe40004800000 */
[----:B------:R-:W-:-:S07]  /*1a140*/  SEL R16, R14, R15, !P1 ;  /* 0x0000000f0e107207 */ /* 0x000fce0004800000 */
.L_x_607:
[----:B------:R-:W-:Y:S05]  /*1a150*/  BSYNC B1 ;  /* 0x0000000000017941 */ /* 0x000fea0003800000 */
.L_x_606:
[----:B------:R-:W-:-:S13]  /*1a160*/  LOP3.LUT P1, RZ, R2, 0xff, RZ, 0xc0, !PT ;  /* 0x000000ff02ff7812 */ /* 0x000fda000782c0ff */
[----:B------:R-:W-:Y:S05]  /*1a170*/  @P1 BRA `(.L_x_610) ;  /* 0xfffffff400281947 */ /* 0x000fea000383ffff */
[----:B------:R-:W-:Y:S05]  /*1a180*/  BSYNC B0 ;  /* 0x0000000000007941 */ /* 0x000fea0003800000 */
.L_x_598:
[----:B------:R-:W-:-:S03]  /*1a190*/  UMOV UR4, 0xffffffff ;  /* 0xffffffff00047882 */ /* 0x000fc60000000000 */
[----:B------:R-:W-:Y:S05]  /*1a1a0*/  BRA.DIV UR4, `(.L_x_611) ;  /* 0x0000000e04647947 */ /* 0x000fea000b800000 */
[----:B------:R-:W-:-:S13]  /*1a1b0*/  ELECT P6, URZ, PT ;  /* 0x00000000003f782f */ /* 0x000fda00038c0000 */
.L_x_648:
[----:B------:R-:W-:Y:S04]  /*1a1c0*/  BSSY B0, `(.L_x_612) ;  /* 0x0000050000007945 */ /* 0x000fe80003800000 */
[----:B------:R-:W-:Y:S05]  /*1a1d0*/  @!P6 BRA `(.L_x_613) ;  /* 0x000000040038e947 */ /* 0x000fea0003800000 */
[----:B------:R-:W2:Y:S02]  /*1a1e0*/  LDL.LU R2, [R1+0xc8] ;  /* 0x0000c80001027983 */ /* 0x000ea40000300800 */
[----:B--2---:R-:W-:-:S04]  /*1a1f0*/  LOP3.LUT R2, R2, 0x2, RZ, 0xfc, !PT ;  /* 0x0000000202027812 */ /* 0x004fc800078efcff */
[----:B------:R-:W-:-:S13]  /*1a200*/  ISETP.NE.AND P0, PT, R2, 0x3, PT ;  /* 0x000000030200780c */ /* 0x000fda0003f05270 */
[----:B------:R-:W-:Y:S05]  /*1a210*/  @!P0 BRA `(.L_x_614) ;  /* 0x0000000000048947 */ /* 0x000fea0003800000 */
[----:B------:R-:W-:Y:S01]  /*1a220*/  BPT.TRAP 0x1 ;  /* 0x000000040000795c */ /* 0x000fe20000300000 */
.L_x_614:
[----:B------:R-:W1:Y:S01]  /*1a230*/  S2R R3, SR_CgaCtaId ;  /* 0x0000000000037919 */ /* 0x000e620000008800 */
[----:B------:R-:W-:-:S04]  /*1a240*/  MOV R2, 0x400 ;  /* 0x0000040000027802 */ /* 0x000fc80000000f00 */
[----:B-1----:R-:W-:Y:S02]  /*1a250*/  LEA R3, R3, R2, 0x18 ;  /* 0x0000000203037211 */ /* 0x002fe400078ec0ff */
[----:B------:R-:W-:Y:S02]  /*1a260*/  SHF.L.U32 R2, R8, 0x1f, RZ ;  /* 0x0000001f08027819 */ /* 0x000fe400000006ff */
[----:B------:R-:W-:-:S04]  /*1a270*/  IADD3 R3, R3, 0x40, RZ ;  /* 0x0000004003037810 */ /* 0x000fc80007ffe0ff */
[C---:B------:R-:W-:Y:S02]  /*1a280*/  LEA R7, R0.reuse, R3, 0x3 ;  /* 0x0000000300077211 */ /* 0x040fe400078e18ff */
[----:B------:R-:W-:Y:S02]  /*1a290*/  IADD3 R0, R0, 0x1, RZ ;  /* 0x0000000100007810 */ /* 0x000fe40007ffe0ff */
[----:B------:R-:W1:Y:S02]  /*1a2a0*/  SYNCS.PHASECHK.TRANS64.TRYWAIT P0, [R7+URZ], R2 ;  /* 0x00000002070075a7 */ /* 0x000e64000800017f */
[----:B------:R-:W-:-:S04]  /*1a2b0*/  ISETP.NE.AND P1, PT, R0, 0x8, PT ;  /* 0x000000080000780c */ /* 0x000fc80003f25270 */
[----:B------:R-:W-:Y:S02]  /*1a2c0*/  SEL R5, RZ, 0x1, P1 ;  /* 0x00000001ff057807 */ /* 0x000fe40000800000 */
[----:B------:R-:W-:Y:S02]  /*1a2d0*/  SEL R0, R0, RZ, P1 ;  /* 0x000000ff00007207 */ /* 0x000fe40000800000 */
[----:B------:R-:W-:Y:S02]  /*1a2e0*/  LOP3.LUT R5, R8, R5, RZ, 0x3c, !PT ;  /* 0x0000000508057212 */ /* 0x000fe400078e3cff */
[----:B------:R-:W-:Y:S02]  /*1a2f0*/  LEA R9, R0, R3, 0x3 ;  /* 0x0000000300097211 */ /* 0x000fe400078e18ff */
[----:B------:R-:W-:Y:S01]  /*1a300*/  SHF.L.U32 R4, R5, 0x1f, RZ ;  /* 0x0000001f05047819 */ /* 0x000fe200000006ff */
[----:B-1----:R-:W-:Y:S06]  /*1a310*/  @!P0 BRA `(.L_x_615) ;  /* 0x0000000c00288947 */ /* 0x002fec0003800000 */
.L_x_649:
[----:B------:R-:W2:Y:S01]  /*1a320*/  SYNCS.PHASECHK.TRANS64.TRYWAIT P0, [R9+URZ], R4 ;  /* 0x00000004090075a7 */ /* 0x000ea2000800017f */
[----:B------:R-:W-:-:S04]  /*1a330*/  IADD3 R0, R0, 0x1, RZ ;  /* 0x0000000100007810 */ /* 0x000fc80007ffe0ff */
[----:B------:R-:W-:-:S04]  /*1a340*/  ISETP.NE.AND P1, PT, R0, 0x8, PT ;  /* 0x000000080000780c */ /* 0x000fc80003f25270 */
[----:B-1----:R-:W-:Y:S02]  /*1a350*/  SEL R2, RZ, 0x1, P1 ;  /* 0x00000001ff027807 */ /* 0x002fe40000800000 */
[----:B------:R-:W-:Y:S02]  /*1a360*/  SEL R0, R0, RZ, P1 ;  /* 0x000000ff00007207 */ /* 0x000fe40000800000 */
[----:B------:R-:W-:Y:S02]  /*1a370*/  LOP3.LUT R7, R5, R2, RZ, 0x3c, !PT ;  /* 0x0000000205077212 */ /* 0x000fe400078e3cff */
[----:B------:R-:W-:Y:S02]  /*1a380*/  LEA R6, R0, R3, 0x3 ;  /* 0x0000000300067211 */ /* 0x000fe400078e18ff */
[----:B------:R-:W-:Y:S01]  /*1a390*/  SHF.L.U32 R5, R7, 0x1f, RZ ;  /* 0x0000001f07057819 */ /* 0x000fe200000006ff */
[----:B--2---:R-:W-:Y:S06]  /*1a3a0*/  @!P0 BRA `(.L_x_616) ;  /* 0x0000000c00188947 */ /* 0x004fec0003800000 */
.L_x_650:
[----:B------:R-:W2:Y:S01]  /*1a3b0*/  SYNCS.PHASECHK.TRANS64.TRYWAIT P0, [R6+URZ], R5 ;  /* 0x00000005060075a7 */ /* 0x000ea2000800017f */
[----:B------:R-:W-:-:S04]  /*1a3c0*/  IADD3 R0, R0, 0x1, RZ ;  /* 0x0000000100007810 */ /* 0x000fc80007ffe0ff */
[----:B------:R-:W-:-:S04]  /*1a3d0*/  ISETP.NE.AND P1, PT, R0, 0x8, PT ;  /* 0x000000080000780c */ /* 0x000fc80003f25270 */
[----:B------:R-:W-:Y:S02]  /*1a3e0*/  SEL R2, RZ, 0x1, P1 ;  /* 0x00000001ff027807 */ /* 0x000fe40000800000 */
[----:B------:R-:W-:Y:S02]  /*1a3f0*/  SEL R0, R0, RZ, P1 ;  /* 0x000000ff00007207 */ /* 0x000fe40000800000 */
[----:B------:R-:W-:Y:S02]  /*1a400*/  LOP3.LUT R7, R7, R2, RZ, 0x3c, !PT ;  /* 0x0000000207077212 */ /* 0x000fe400078e3cff */
[----:B-1----:R-:W-:Y:S02]  /*1a410*/  LEA R9, R0, R3, 0x3 ;  /* 0x0000000300097211 */ /* 0x002fe400078e18ff */
[----:B------:R-:W-:Y:S01]  /*1a420*/  SHF.L.U32 R4, R7, 0x1f, RZ ;  /* 0x0000001f07047819 */ /* 0x000fe200000006ff */
[----:B--2---:R-:W-:Y:S06]  /*1a430*/  @!P0 BRA `(.L_x_617) ;  /* 0x0000000c00088947 */ /* 0x004fec0003800000 */
.L_x_651:
        /* <DEDUP_REMOVED lines=9> */
.L_x_652:
        /* <DEDUP_REMOVED lines=9> */
.L_x_653:
        /* <DEDUP_REMOVED lines=9> */
.L_x_654:
[----:B------:R-:W2:Y:S01]  /*1a5f0*/  SYNCS.PHASECHK.TRANS64.TRYWAIT P0, [R6+URZ], R5 ;  /* 0x00000005060075a7 */ /* 0x000ea2000800017f */
[----:B------:R-:W-:-:S04]  /*1a600*/  IADD3 R0, R0, 0x1, RZ ;  /* 0x0000000100007810 */ /* 0x000fc80007ffe0ff */
[----:B------:R-:W-:-:S04]  /*1a610*/  ISETP.NE.AND P1, PT, R0, 0x8, PT ;  /* 0x000000080000780c */ /* 0x000fc80003f25270 */
[----:B------:R-:W-:Y:S02]  /*1a620*/  SEL R2, RZ, 0x1, P1 ;  /* 0x00000001ff027807 */ /* 0x000fe40000800000 */
[----:B------:R-:W-:Y:S02]  /*1a630*/  SEL R0, R0, RZ, P1 ;  /* 0x000000ff00007207 */ /* 0x000fe40000800000 */
[----:B------:R-:W-:Y:S01]  /*1a640*/  LOP3.LUT R2, R7, R2, RZ, 0x3c, !PT ;  /* 0x0000000207027212 */ /* 0x000fe200078e3cff */
[----:B--2---:R-:W-:Y:S06]  /*1a650*/  @!P0 BRA `(.L_x_621) ;  /* 0x0000000800d08947 */ /* 0x004fec0003800000 */
.L_x_655:
[----:B------:R-:W-:Y:S02]  /*1a660*/  LEA R3, R0, R3, 0x3 ;  /* 0x0000000300037211 */ /* 0x000fe400078e18ff */
[----:B------:R-:W-:-:S07]  /*1a670*/  SHF.L.U32 R0, R2, 0x1f, RZ ;  /* 0x0000001f02007819 */ /* 0x000fce00000006ff */
.L_x_622:
[----:B---3--:R3:W4:Y:S02]  /*1a680*/  SYNCS.PHASECHK.TRANS64.TRYWAIT P0, [R3+URZ], R0 ;  /* 0x00000000030075a7 */ /* 0x008724000800017f */
[----:B----4-:R-:W-:Y:S05]  /*1a690*/  @!P0 NANOSLEEP.SYNCS 0x989680 ;  /* 0x009896800000895d */ /* 0x010fea0003900000 */
[----:B------:R-:W4:Y:S02]  /*1a6a0*/  @!P0 SYNCS.PHASECHK.TRANS64 P0, [R3+URZ], R0 ;  /* 0x00000000030085a7 */ /* 0x000f24000800007f */
[----:B----4-:R-:W-:Y:S05]  /*1a6b0*/  @!P0 BRA `(.L_x_622) ;  /* 0xfffffffc00f08947 */ /* 0x010fea000383ffff */
.L_x_613:
[----:B------:R-:W-:Y:S05]  /*1a6c0*/  BSYNC B0 ;  /* 0x0000000000007941 */ /* 0x000fea0003800000 */
.L_x_612:
[----:B------:R-:W-:Y:S05]  /*1a6d0*/  EXIT ;  /* 0x000000000000794d */ /* 0x000fea0003800000 */
.L_x_21:
[----:B---3--:R-:W-:-:S04]  /*1a6e0*/  MOV R3, UR4 ;  /* 0x0000000400037c02 */ /* 0x008fc80008000f00 */
[----:B------:R3:W4:Y:S03]  /*1a6f0*/  SYNCS.PHASECHK.TRANS64.TRYWAIT P0, [R3+URZ], R0 ;  /* 0x00000000030075a7 */ /* 0x000726000800017f */
[----:B----4-:R-:W-:Y:S05]  /*1a700*/  @!P0 NANOSLEEP.SYNCS 0x989680 ;  /* 0x009896800000895d */ /* 0x010fea0003900000 */
[----:B------:R-:W4:Y:S02]  /*1a710*/  @!P0 SYNCS.PHASECHK.TRANS64 P0, [R3+URZ], R0 ;  /* 0x00000000030085a7 */ /* 0x000f24000800007f */
[----:B----4-:R-:W-:Y:S05]  /*1a720*/  @!P0 BRA `(.L_x_21) ;  /* 0xfffffffc00ec8947 */ /* 0x010fea000383ffff */
[----:B------:R-:W-:Y:S05]  /*1a730*/  BRA `(.L_x_20) ;  /* 0xfffffe78006c7947 */ /* 0x000fea000383ffff */
.L_x_27:
[----:B---3--:R-:W-:-:S04]  /*1a740*/  MOV R7, UR8 ;  /* 0x0000000800077c02 */ /* 0x008fc80008000f00 */
[----:B------:R3:W4:Y:S03]  /*1a750*/  SYNCS.PHASECHK.TRANS64.TRYWAIT P0, [R7+URZ], R4 ;  /* 0x00000004070075a7 */ /* 0x000726000800017f */
[----:B----4-:R-:W-:Y:S05]  /*1a760*/  @!P0 NANOSLEEP.SYNCS 0x989680 ;  /* 0x009896800000895d */ /* 0x010fea0003900000 */
[----:B------:R-:W4:Y:S02]  /*1a770*/  @!P0 SYNCS.PHASECHK.TRANS64 P0, [R7+URZ], R4 ;  /* 0x00000004070085a7 */ /* 0x000f24000800007f */
[----:B----4-:R-:W-:Y:S05]  /*1a780*/  @!P0 BRA `(.L_x_27) ;  /* 0xfffffffc00ec8947 */ /* 0x010fea000383ffff */
[----:B------:R-:W-:Y:S05]  /*1a790*/  BRA `(.L_x_26) ;  /* 0xfffffe8c003c7947 */ /* 0x000fea000383ffff */
.L_x_51:
[----:B-1----:R1:W3:Y:S02]  /*1a7a0*/  SYNCS.PHASECHK.TRANS64.TRYWAIT P2, [R13+URZ+0x80], R0 ;  /* 0x000080000d0075a7 */ /* 0x0022e4000804017f */
[----:B---3--:R-:W-:Y:S05]  /*1a7b0*/  @!P2 NANOSLEEP.SYNCS 0x989680 ;  /* 0x009896800000a95d */ /* 0x008fea0003900000 */
[----:B------:R-:W3:Y:S02]  /*1a7c0*/  @!P2 SYNCS.PHASECHK.TRANS64 P2, [R13+URZ+0x80], R0 ;  /* 0x000080000d00a5a7 */ /* 0x000ee4000804007f */
[----:B---3--:R-:W-:Y:S05]  /*1a7d0*/  @!P2 BRA `(.L_x_51) ;  /* 0xfffffffc00f0a947 */ /* 0x008fea000383ffff */
[----:B------:R-:W-:Y:S05]  /*1a7e0*/  BRA `(.L_x_623) ;  /* 0xfffffeb400347947 */ /* 0x000fea000383ffff */
.L_x_110:
[----:B-1----:R1:W2:Y:S02]  /*1a7f0*/  SYNCS.PHASECHK.TRANS64.TRYWAIT P2, [R14+URZ+0x80], R3 ;  /* 0x000080030e0075a7 */ /* 0x0022a4000804017f */
[----:B--2---:R-:W-:Y:S05]  /*1a800*/  @!P2 NANOSLEEP.SYNCS 0x989680 ;  /* 0x009896800000a95d */ /* 0x004fea0003900000 */
[----:B------:R-:W2:Y:S02]  /*1a810*/  @!P2 SYNCS.PHASECHK.TRANS64 P2, [R14+URZ+0x80], R3 ;  /* 0x000080030e00a5a7 */ /* 0x000ea4000804007f */
[----:B--2---:R-:W-:Y:S05]  /*1a820*/  @!P2 BRA `(.L_x_110) ;  /* 0xfffffffc00f0a947 */ /* 0x004fea000383ffff */
[----:B------:R-:W-:Y:S05]  /*1a830*/  BRA `(.L_x_624) ;  /* 0xfffffed400f47947 */ /* 0x000fea000383ffff */
.L_x_169:
[----:B-1----:R1:W2:Y:S02]  /*1a840*/  SYNCS.PHASECHK.TRANS64.TRYWAIT P2, [R13+URZ+0x80], R0 ;  /* 0x000080000d0075a7 */ /* 0x0022a4000804017f */
[----:B--2---:R-:W-:Y:S05]  /*1a850*/  @!P2 NANOSLEEP.SYNCS 0x989680 ;  /* 0x009896800000a95d */ /* 0x004fea0003900000 */
[----:B------:R-:W2:Y:S02]  /*1a860*/  @!P2 SYNCS.PHASECHK.TRANS64 P2, [R13+URZ+0x80], R0 ;  /* 0x000080000d00a5a7 */ /* 0x000ea4000804007f */
[----:B--2---:R-:W-:Y:S05]  /*1a870*/  @!P2 BRA `(.L_x_169) ;  /* 0xfffffffc00f0a947 */ /* 0x004fea000383ffff */
[----:B------:R-:W-:Y:S05]  /*1a880*/  BRA `(.L_x_625) ;  /* 0xfffffef800407947 */ /* 0x000fea000383ffff */
.L_x_228:
[----:B-1----:R1:W2:Y:S02]  /*1a890*/  SYNCS.PHASECHK.TRANS64.TRYWAIT P2, [R0+URZ+0x80], R3 ;  /* 0x00008003000075a7 */ /* 0x0022a4000804017f */
[----:B--2---:R-:W-:Y:S05]  /*1a8a0*/  @!P2 NANOSLEEP.SYNCS 0x989680 ;  /* 0x009896800000a95d */ /* 0x004fea0003900000 */
[----:B------:R-:W2:Y:S02]  /*1a8b0*/  @!P2 SYNCS.PHASECHK.TRANS64 P2, [R0+URZ+0x80], R3 ;  /* 0x000080030000a5a7 */ /* 0x000ea4000804007f */
[----:B--2---:R-:W-:Y:S05]  /*1a8c0*/  @!P2 BRA `(.L_x_228) ;  /* 0xfffffffc00f0a947 */ /* 0x004fea000383ffff */
[----:B------:R-:W-:Y:S05]  /*1a8d0*/  BRA `(.L_x_626) ;  /* 0xffffff1800847947 */ /* 0x000fea000383ffff */
.L_x_287:
[----:B-1----:R1:W2:Y:S02]  /*1a8e0*/  SYNCS.PHASECHK.TRANS64.TRYWAIT P2, [R0+URZ+0x80], R3 ;  /* 0x00008003000075a7 */ /* 0x0022a4000804017f */
[----:B--2---:R-:W-:Y:S05]  /*1a8f0*/  @!P2 NANOSLEEP.SYNCS 0x989680 ;  /* 0x009896800000a95d */ /* 0x004fea0003900000 */
[----:B------:R-:W2:Y:S02]  /*1a900*/  @!P2 SYNCS.PHASECHK.TRANS64 P2, [R0+URZ+0x80], R3 ;  /* 0x000080030000a5a7 */ /* 0x000ea4000804007f */
[----:B--2---:R-:W-:Y:S05]  /*1a910*/  @!P2 BRA `(.L_x_287) ;  /* 0xfffffffc00f0a947 */ /* 0x004fea000383ffff */
[----:B------:R-:W-:Y:S05]  /*1a920*/  BRA `(.L_x_627) ;  /* 0xffffff3800e07947 */ /* 0x000fea000383ffff */
.L_x_346:
[----:B-1----:R1:W2:Y:S02]  /*1a930*/  SYNCS.PHASECHK.TRANS64.TRYWAIT P2, [R0+URZ+0x80], R3 ;  /* 0x00008003000075a7 */ /* 0x0022a4000804017f */
[----:B--2---:R-:W-:Y:S05]  /*1a940*/  @!P2 NANOSLEEP.SYNCS 0x989680 ;  /* 0x009896800000a95d */ /* 0x004fea0003900000 */
[----:B------:R-:W2:Y:S02]  /*1a950*/  @!P2 SYNCS.PHASECHK.TRANS64 P2, [R0+URZ+0x80], R3 ;  /* 0x000080030000a5a7 */ /* 0x000ea4000804007f */
[----:B--2---:R-:W-:Y:S05]  /*1a960*/  @!P2 BRA `(.L_x_346) ;  /* 0xfffffffc00f0a947 */ /* 0x004fea000383ffff */
[----:B------:R-:W-:Y:S05]  /*1a970*/  BRA `(.L_x_628) ;  /* 0xffffff5c003c7947 */ /* 0x000fea000383ffff */
.L_x_405:
[----:B-1----:R1:W2:Y:S02]  /*1a980*/  SYNCS.PHASECHK.TRANS64.TRYWAIT P2, [R0+URZ+0x80], R3 ;  /* 0x00008003000075a7 */ /* 0x0022a4000804017f */
[----:B--2---:R-:W-:Y:S05]  /*1a990*/  @!P2 NANOSLEEP.SYNCS 0x989680 ;  /* 0x009896800000a95d */ /* 0x004fea0003900000 */
[----:B------:R-:W2:Y:S02]  /*1a9a0*/  @!P2 SYNCS.PHASECHK.TRANS64 P2, [R0+URZ+0x80], R3 ;  /* 0x000080030000a5a7 */ /* 0x000ea4000804007f */
[----:B--2---:R-:W-:Y:S05]  /*1a9b0*/  @!P2 BRA `(.L_x_405) ;  /* 0xfffffffc00f0a947 */ /* 0x004fea000383ffff */
[----:B------:R-:W-:Y:S05]  /*1a9c0*/  BRA `(.L_x_629) ;  /* 0xffffff7c00cc7947 */ /* 0x000fea000383ffff */
.L_x_464:
[----:B-1----:R1:W2:Y:S02]  /*1a9d0*/  SYNCS.PHASECHK.TRANS64.TRYWAIT P0, [R3+URZ+0x80], R0 ;  /* 0x00008000030075a7 */ /* 0x0022a4000800017f */
[----:B--2---:R-:W-:Y:S05]  /*1a9e0*/  @!P0 NANOSLEEP.SYNCS 0x989680 ;  /* 0x009896800000895d */ /* 0x004fea0003900000 */
[----:B------:R-:W2:Y:S02]  /*1a9f0*/  @!P0 SYNCS.PHASECHK.TRANS64 P0, [R3+URZ+0x80], R0 ;  /* 0x00008000030085a7 */ /* 0x000ea4000800007f */
[----:B--2---:R-:W-:Y:S05]  /*1aa00*/  @!P0 BRA `(.L_x_464) ;  /* 0xfffffffc00f08947 */ /* 0x004fea000383ffff */
[----:B------:R-:W-:Y:S05]  /*1aa10*/  BRA `(.L_x_630) ;  /* 0xffffffa000687947 */ /* 0x000fea000383ffff */
.L_x_528:
[----:B-1----:R-:W-:-:S04]  /*1aa20*/  MOV R7, UR4 ;  /* 0x0000000400077c02 */ /* 0x002fc80008000f00 */
[----:B------:R1:W2:Y:S03]  /*1aa30*/  SYNCS.PHASECHK.TRANS64.TRYWAIT P0, [R7+URZ+0xc8], R4 ;  /* 0x0000c804070075a7 */ /* 0x0002a6000800017f */
[----:B--2---:R-:W-:Y:S05]  /*1aa40*/  @!P0 NANOSLEEP.SYNCS 0x989680 ;  /* 0x009896800000895d */ /* 0x004fea0003900000 */
[----:B------:R-:W2:Y:S02]  /*1aa50*/  @!P0 SYNCS.PHASECHK.TRANS64 P0, [R7+URZ+0xc8], R4 ;  /* 0x0000c804070085a7 */ /* 0x000ea4000800007f */
[----:B--2---:R-:W-:Y:S05]  /*1aa60*/  @!P0 BRA `(.L_x_528) ;  /* 0xfffffffc00ec8947 */ /* 0x004fea000383ffff */
[----:B------:R-:W-:Y:S05]  /*1aa70*/  BRA `(.L_x_527) ;  /* 0xffffffd000607947 */ /* 0x000fea000383ffff */
.L_x_537:
[----:B-1----:R-:W-:-:S04]  /*1aa80*/  MOV R3, UR13 ;  /* 0x0000000d00037c02 */ /* 0x002fc80008000f00 */
[----:B------:R1:W2:Y:S03]  /*1aa90*/  SYNCS.PHASECHK.TRANS64.TRYWAIT P1, [R3+URZ+0xa0], R2 ;  /* 0x0000a002030075a7 */ /* 0x0002a6000802017f */
[----:B--2---:R-:W-:Y:S05]  /*1aaa0*/  @!P1 NANOSLEEP.SYNCS 0x989680 ;  /* 0x009896800000995d */ /* 0x004fea0003900000 */
[----:B------:R-:W2:Y:S02]  /*1aab0*/  @!P1 SYNCS.PHASECHK.TRANS64 P1, [R3+URZ+0xa0], R2 ;  /* 0x0000a002030095a7 */ /* 0x000ea4000802007f */
[----:B--2---:R-:W-:Y:S05]  /*1aac0*/  @!P1 BRA `(.L_x_537) ;  /* 0xfffffffc00ec9947 */ /* 0x004fea000383ffff */
[----:B------:R-:W-:Y:S05]  /*1aad0*/  BRA `(.L_x_631) ;  /* 0xffffffd400487947 */ /* 0x000fea000383ffff */
.L_x_543:
[----:B-12---:R-:W-:-:S04]  /*1aae0*/  MOV R3, UR13 ;  /* 0x0000000d00037c02 */ /* 0x006fc80008000f00 */
[----:B------:R1:W2:Y:S03]  /*1aaf0*/  SYNCS.PHASECHK.TRANS64.TRYWAIT P1, [R3+URZ+0xa8], R2 ;  /* 0x0000a802030075a7 */ /* 0x0002a6000802017f */
[----:B--2---:R-:W-:Y:S05]  /*1ab00*/  @!P1 NANOSLEEP.SYNCS 0x989680 ;  /* 0x009896800000995d */ /* 0x004fea0003900000 */
[----:B------:R-:W2:Y:S02]  /*1ab10*/  @!P1 SYNCS.PHASECHK.TRANS64 P1, [R3+URZ+0xa8], R2 ;  /* 0x0000a802030095a7 */ /* 0x000ea4000802007f */
[----:B--2---:R-:W-:Y:S05]  /*1ab20*/  @!P1 BRA `(.L_x_543) ;  /* 0xfffffffc00ec9947 */ /* 0x004fea000383ffff */
[----:B------:R-:W-:Y:S05]  /*1ab30*/  BRA `(.L_x_632) ;  /* 0xffffffd400907947 */ /* 0x000fea000383ffff */
.L_x_549:
[----:B-123--:R-:W-:-:S04]  /*1ab40*/  MOV R3, UR13 ;  /* 0x0000000d00037c02 */ /* 0x00efc80008000f00 */
[----:B------:R1:W2:Y:S03]  /*1ab50*/  SYNCS.PHASECHK.TRANS64.TRYWAIT P1, [R3+URZ+0xb0], R2 ;  /* 0x0000b002030075a7 */ /* 0x0002a6000802017f */
[----:B--2---:R-:W-:Y:S05]  /*1ab60*/  @!P1 NANOSLEEP.SYNCS 0x989680 ;  /* 0x009896800000995d */ /* 0x004fea0003900000 */
[----:B------:R-:W2:Y:S02]  /*1ab70*/  @!P1 SYNCS.PHASECHK.TRANS64 P1, [R3+URZ+0xb0], R2 ;  /* 0x0000b002030095a7 */ /* 0x000ea4000802007f */
[----:B--2---:R-:W-:Y:S05]  /*1ab80*/  @!P1 BRA `(.L_x_549) ;  /* 0xfffffffc00ec9947 */ /* 0x004fea000383ffff */
[----:B------:R-:W-:Y:S05]  /*1ab90*/  BRA `(.L_x_633) ;  /* 0xffffffd400e07947 */ /* 0x000fea000383ffff */
.L_x_555:
[----:B-1234-:R-:W-:-:S04]  /*1aba0*/  MOV R3, UR13 ;  /* 0x0000000d00037c02 */ /* 0x01efc80008000f00 */
[----:B------:R1:W2:Y:S03]  /*1abb0*/  SYNCS.PHASECHK.TRANS64.TRYWAIT P1, [R3+URZ+0xb8], R2 ;  /* 0x0000b802030075a7 */ /* 0x0002a6000802017f */
[----:B--2---:R-:W-:Y:S05]  /*1abc0*/  @!P1 NANOSLEEP.SYNCS 0x989680 ;  /* 0x009896800000995d */ /* 0x004fea0003900000 */
[----:B------:R-:W2:Y:S02]  /*1abd0*/  @!P1 SYNCS.PHASECHK.TRANS64 P1, [R3+URZ+0xb8], R2 ;  /* 0x0000b802030095a7 */ /* 0x000ea4000802007f */
[----:B--2---:R-:W-:Y:S05]  /*1abe0*/  @!P1 BRA `(.L_x_555) ;  /* 0xfffffffc00ec9947 */ /* 0x004fea000383ffff */
[----:B------:R-:W-:Y:S05]  /*1abf0*/  BRA `(.L_x_634) ;  /* 0xffffffd800307947 */ /* 0x000fea000383ffff */
.L_x_561:
[----:B-1234-:R-:W-:-:S04]  /*1ac00*/  MOV R3, UR13 ;  /* 0x0000000d00037c02 */ /* 0x01efc80008000f00 */
[----:B------:R1:W2:Y:S03]  /*1ac10*/  SYNCS.PHASECHK.TRANS64.TRYWAIT P1, [R3+URZ+0xa0], R2 ;  /* 0x0000a002030075a7 */ /* 0x0002a6000802017f */
[----:B--2---:R-:W-:Y:S05]  /*1ac20*/  @!P1 NANOSLEEP.SYNCS 0x989680 ;  /* 0x009896800000995d */ /* 0x004fea0003900000 */
[----:B------:R-:W2:Y:S02]  /*1ac30*/  @!P1 SYNCS.PHASECHK.TRANS64 P1, [R3+URZ+0xa0], R2 ;  /* 0x0000a002030095a7 */ /* 0x000ea4000802007f */
[----:B--2---:R-:W-:Y:S05]  /*1ac40*/  @!P1 BRA `(.L_x_561) ;  /* 0xfffffffc00ec9947 */ /* 0x004fea000383ffff */
[----:B------:R-:W-:Y:S05]  /*1ac50*/  BRA `(.L_x_635) ;  /* 0xffffffd800847947 */ /* 0x000fea000383ffff */
.L_x_567:
[----:B-1234-:R-:W-:-:S04]  /*1ac60*/  MOV R3, UR13 ;  /* 0x0000000d00037c02 */ /* 0x01efc80008000f00 */
[----:B------:R1:W2:Y:S03]  /*1ac70*/  SYNCS.PHASECHK.TRANS64.TRYWAIT P1, [R3+URZ+0xa8], R2 ;  /* 0x0000a802030075a7 */ /* 0x0002a6000802017f */
[----:B--2---:R-:W-:Y:S05]  /*1ac80*/  @!P1 NANOSLEEP.SYNCS 0x989680 ;  /* 0x009896800000995d */ /* 0x004fea0003900000 */
[----:B------:R-:W2:Y:S02]  /*1ac90*/  @!P1 SYNCS.PHASECHK.TRANS64 P1, [R3+URZ+0xa8], R2 ;  /* 0x0000a802030095a7 */ /* 0x000ea4000802007f */
[----:B--2---:R-:W-:Y:S05]  /*1aca0*/  @!P1 BRA `(.L_x_567) ;  /* 0xfffffffc00ec9947 */ /* 0x004fea000383ffff */
[----:B------:R-:W-:Y:S05]  /*1acb0*/  BRA `(.L_x_636) ;  /* 0xffffffd800c87947 */ /* 0x000fea000383ffff */
.L_x_573:
[----:B-1234-:R-:W-:-:S04]  /*1acc0*/  MOV R3, UR13 ;  /* 0x0000000d00037c02 */ /* 0x01efc80008000f00 */
[----:B------:R1:W2:Y:S03]  /*1acd0*/  SYNCS.PHASECHK.TRANS64.TRYWAIT P1, [R3+URZ+0xb0], R2 ;  /* 0x0000b002030075a7 */ /* 0x0002a6000802017f */
[----:B--2---:R-:W-:Y:S05]  /*1ace0*/  @!P1 NANOSLEEP.SYNCS 0x989680 ;  /* 0x009896800000995d */ /* 0x004fea0003900000 */
[----:B------:R-:W2:Y:S02]  /*1acf0*/  @!P1 SYNCS.PHASECHK.TRANS64 P1, [R3+URZ+0xb0], R2 ;  /* 0x0000b002030095a7 */ /* 0x000ea4000802007f */
[----:B--2---:R-:W-:Y:S05]  /*1ad00*/  @!P1 BRA `(.L_x_573) ;  /* 0xfffffffc00ec9947 */ /* 0x004fea000383ffff */
[----:B------:R-:W-:Y:S05]  /*1ad10*/  BRA `(.L_x_637) ;  /* 0xffffffdc000c7947 */ /* 0x000fea000383ffff */
.L_x_579:
[----:B-1234-:R-:W-:-:S04]  /*1ad20*/  MOV R3, UR13 ;  /* 0x0000000d00037c02 */ /* 0x01efc80008000f00 */
[----:B------:R1:W2:Y:S03]  /*1ad30*/  SYNCS.PHASECHK.TRANS64.TRYWAIT P1, [R3+URZ+0xb8], R2 ;  /* 0x0000b802030075a7 */ /* 0x0002a6000802017f */
[----:B--2---:R-:W-:Y:S05]  /*1ad40*/  @!P1 NANOSLEEP.SYNCS 0x989680 ;  /* 0x009896800000995d */ /* 0x004fea0003900000 */
[----:B------:R-:W2:Y:S02]  /*1ad50*/  @!P1 SYNCS.PHASECHK.TRANS64 P1, [R3+URZ+0xb8], R2 ;  /* 0x0000b802030095a7 */ /* 0x000ea4000802007f */
[----:B--2---:R-:W-:Y:S05]  /*1ad60*/  @!P1 BRA `(.L_x_579) ;  /* 0xfffffffc00ec9947 */ /* 0x004fea000383ffff */
[----:B------:R-:W-:Y:S05]  /*1ad70*/  BRA `(.L_x_638) ;  /* 0xffffffdc00507947 */ /* 0x000fea000383ffff */
.L_x_591:
[----:B---3--:R3:W4:Y:S02]  /*1ad80*/  SYNCS.PHASECHK.TRANS64.TRYWAIT P0, [R0+URZ+0xa0], R3 ;  /* 0x0000a003000075a7 */ /* 0x008724000800017f */
[----:B----4-:R-:W-:Y:S05]  /*1ad90*/  @!P0 NANOSLEEP.SYNCS 0x989680 ;  /* 0x009896800000895d */ /* 0x010fea0003900000 */
[----:B------:R-:W4:Y:S02]  /*1ada0*/  @!P0 SYNCS.PHASECHK.TRANS64 P0, [R0+URZ+0xa0], R3 ;  /* 0x0000a003000085a7 */ /* 0x000f24000800007f */
[----:B----4-:R-:W-:Y:S05]  /*1adb0*/  @!P0 BRA `(.L_x_591) ;  /* 0xfffffffc00f08947 */ /* 0x010fea000383ffff */
[----:B------:R-:W-:Y:S05]  /*1adc0*/  BRA `(.L_x_639) ;  /* 0xffffffe400587947 */ /* 0x000fea000383ffff */
.L_x_593:
[----:B----4-:R4:W1:Y:S02]  /*1add0*/  SYNCS.PHASECHK.TRANS64.TRYWAIT P0, [R0+URZ+0xa8], R3 ;  /* 0x0000a803000075a7 */ /* 0x010864000800017f */
[----:B-1----:R-:W-:Y:S05]  /*1ade0*/  @!P0 NANOSLEEP.SYNCS 0x989680 ;  /* 0x009896800000895d */ /* 0x002fea0003900000 */
[----:B------:R-:W1:Y:S02]  /*1adf0*/  @!P0 SYNCS.PHASECHK.TRANS64 P0, [R0+URZ+0xa8], R3 ;  /* 0x0000a803000085a7 */ /* 0x000e64000800007f */
[----:B-1----:R-:W-:Y:S05]  /*1ae00*/  @!P0 BRA `(.L_x_593) ;  /* 0xfffffffc00f08947 */ /* 0x002fea000383ffff */
[----:B------:R-:W-:Y:S05]  /*1ae10*/  BRA `(.L_x_640) ;  /* 0xffffffe400547947 */ /* 0x000fea000383ffff */
.L_x_595:
[----:B------:R1:W1:Y:S02]  /*1ae20*/  SYNCS.PHASECHK.TRANS64.TRYWAIT P0, [R0+URZ+0xb0], R3 ;  /* 0x0000b003000075a7 */ /* 0x000264000800017f */
[----:B-1----:R-:W-:Y:S05]  /*1ae30*/  @!P0 NANOSLEEP.SYNCS 0x989680 ;  /* 0x009896800000895d */ /* 0x002fea0003900000 */
[----:B------:R-:W1:Y:S02]  /*1ae40*/  @!P0 SYNCS.PHASECHK.TRANS64 P0, [R0+URZ+0xb0], R3 ;  /* 0x0000b003000085a7 */ /* 0x000e64000800007f */
[----:B-1----:R-:W-:Y:S05]  /*1ae50*/  @!P0 BRA `(.L_x_595) ;  /* 0xfffffffc00f08947 */ /* 0x002fea000383ffff */
[----:B------:R-:W-:Y:S05]  /*1ae60*/  BRA `(.L_x_641) ;  /* 0xffffffe400507947 */ /* 0x000fea000383ffff */
.L_x_599:
[----:B------:R-:W-:Y:S01]  /*1ae70*/  BSSY B1, `(.L_x_642) ;  /* 0x0000006000017945 */ /* 0x000fe20003800000 */
[----:B------:R-:W-:-:S07]  /*1ae80*/  MOV R15, 0xffffffff ;  /* 0xffffffff000f7802 */ /* 0x000fce0000000f00 */
[----:B------:R-:W-:Y:S05]  /*1ae90*/  WARPSYNC.COLLECTIVE R15, `(.L_x_643) ;  /* 0x000000000f0c7348 */ /* 0x000fea0003c00000 */
[----:B------:R-:W-:Y:S02]  /*1aea0*/  ELECT P6, UR62, PT ;  /* 0x00000000003e782f */ /* 0x000fe400038c0000 */
[----:B------:R-:W-:Y:S01]  /*1aeb0*/  MOV R14, UR62 ;  /* 0x0000003e000e7c02 */ /* 0x000fe20008000f00 */
[----:B------:R-:W-:Y:S10]  /*1aec0*/  ENDCOLLECTIVE ;  /* 0x000000000000791b */ /* 0x000ff40003800000 */
.L_x_643:
[----:B------:R-:W-:Y:S05]  /*1aed0*/  BSYNC B1 ;  /* 0x0000000000017941 */ /* 0x000fea0003800000 */
.L_x_642:
[----:B------:R-:W-:Y:S05]  /*1aee0*/  BRA `(.L_x_644) ;  /* 0xffffffe400d87947 */ /* 0x000fea000383ffff */
.L_x_602:
[----:B--2---:R2:W3:Y:S02]  /*1aef0*/  SYNCS.PHASECHK.TRANS64.TRYWAIT P1, [R15+URZ+0x40], R6 ;  /* 0x000040060f0075a7 */ /* 0x0044e4000802017f */
[----:B---3--:R-:W-:Y:S05]  /*1af00*/  @!P1 NANOSLEEP.SYNCS 0x989680 ;  /* 0x009896800000995d */ /* 0x008fea0003900000 */
[----:B------:R-:W3:Y:S02]  /*1af10*/  @!P1 SYNCS.PHASECHK.TRANS64 P1, [R15+URZ+0x40], R6 ;  /* 0x000040060f0095a7 */ /* 0x000ee4000802007f */
[----:B---3--:R-:W-:Y:S05]  /*1af20*/  @!P1 BRA `(.L_x_602) ;  /* 0xfffffffc00f09947 */ /* 0x008fea000383ffff */
[----:B------:R-:W-:Y:S05]  /*1af30*/  BRA `(.L_x_645) ;  /* 0xffffffe8000c7947 */ /* 0x000fea000383ffff */
.L_x_611:
[----:B------:R-:W-:Y:S01]  /*1af40*/  BSSY B0, `(.L_x_646) ;  /* 0x0000006000007945 */ /* 0x000fe20003800000 */
[----:B------:R-:W-:-:S07]  /*1af50*/  MOV R15, 0xffffffff ;  /* 0xffffffff000f7802 */ /* 0x000fce0000000f00 */
[----:B------:R-:W-:Y:S05]  /*1af60*/  WARPSYNC.COLLECTIVE R15, `(.L_x_647) ;  /* 0x000000000f0c7348 */ /* 0x000fea0003c00000 */
[----:B------:R-:W-:Y:S02]  /*1af70*/  ELECT P6, UR62, PT ;  /* 0x00000000003e782f */ /* 0x000fe400038c0000 */
[----:B------:R-:W-:Y:S01]  /*1af80*/  MOV R14, UR62 ;  /* 0x0000003e000e7c02 */ /* 0x000fe20008000f00 */
[----:B------:R-:W-:Y:S10]  /*1af90*/  ENDCOLLECTIVE ;  /* 0x000000000000791b */ /* 0x000ff40003800000 */
.L_x_647:
[----:B------:R-:W-:Y:S05]  /*1afa0*/  BSYNC B0 ;  /* 0x0000000000007941 */ /* 0x000fea0003800000 */
.L_x_646:
[----:B------:R-:W-:Y:S05]  /*1afb0*/  BRA `(.L_x_648) ;  /* 0xfffffff000807947 */ /* 0x000fea000383ffff */
.L_x_615:
[----:B-1----:R1:W2:Y:S02]  /*1afc0*/  SYNCS.PHASECHK.TRANS64.TRYWAIT P0, [R7+URZ], R2 ;  /* 0x00000002070075a7 */ /* 0x0022a4000800017f */
[----:B--2---:R-:W-:Y:S05]  /*1afd0*/  @!P0 NANOSLEEP.SYNCS 0x989680 ;  /* 0x009896800000895d */ /* 0x004fea0003900000 */
[----:B------:R-:W2:Y:S02]  /*1afe0*/  @!P0 SYNCS.PHASECHK.TRANS64 P0, [R7+URZ], R2 ;  /* 0x00000002070085a7 */ /* 0x000ea4000800007f */
[----:B--2---:R-:W-:Y:S05]  /*1aff0*/  @!P0 BRA `(.L_x_615) ;  /* 0xfffffffc00f08947 */ /* 0x004fea000383ffff */
[----:B------:R-:W-:Y:S05]  /*1b000*/  BRA `(.L_x_649) ;  /* 0xfffffff000c47947 */ /* 0x000fea000383ffff */
.L_x_616:
[----:B-1----:R1:W2:Y:S02]  /*1b010*/  SYNCS.PHASECHK.TRANS64.TRYWAIT P0, [R9+URZ], R4 ;  /* 0x00000004090075a7 */ /* 0x0022a4000800017f */
[----:B--2---:R-:W-:Y:S05]  /*1b020*/  @!P0 NANOSLEEP.SYNCS 0x989680 ;  /* 0x009896800000895d */ /* 0x004fea0003900000 */
[----:B------:R-:W2:Y:S02]  /*1b030*/  @!P0 SYNCS.PHASECHK.TRANS64 P0, [R9+URZ], R4 ;  /* 0x00000004090085a7 */ /* 0x000ea4000800007f */
[----:B--2---:R-:W-:Y:S05]  /*1b040*/  @!P0 BRA `(.L_x_616) ;  /* 0xfffffffc00f08947 */ /* 0x004fea000383ffff */
[----:B------:R-:W-:Y:S05]  /*1b050*/  BRA `(.L_x_650) ;  /* 0xfffffff000d47947 */ /* 0x000fea000383ffff */
.L_x_617:
[----:B-1----:R1:W2:Y:S02]  /*1b060*/  SYNCS.PHASECHK.TRANS64.TRYWAIT P0, [R6+URZ], R5 ;  /* 0x00000005060075a7 */ /* 0x0022a4000800017f */
[----:B--2---:R-:W-:Y:S05]  /*1b070*/  @!P0 NANOSLEEP.SYNCS 0x989680 ;  /* 0x009896800000895d */ /* 0x004fea0003900000 */
[----:B------:R-:W2:Y:S02]  /*1b080*/  @!P0 SYNCS.PHASECHK.TRANS64 P0, [R6+URZ], R5 ;  /* 0x00000005060085a7 */ /* 0x000ea4000800007f */
[----:B--2---:R-:W-:Y:S05]  /*1b090*/  @!P0 BRA `(.L_x_617) ;  /* 0xfffffffc00f08947 */ /* 0x004fea000383ffff */
[----:B------:R-:W-:Y:S05]  /*1b0a0*/  BRA `(.L_x_651) ;  /* 0xfffffff000e47947 */ /* 0x000fea000383ffff */
.L_x_618:
[----:B-1----:R1:W2:Y:S02]  /*1b0b0*/  SYNCS.PHASECHK.TRANS64.TRYWAIT P0, [R9+URZ], R4 ;  /* 0x00000004090075a7 */ /* 0x0022a4000800017f */
[----:B--2---:R-:W-:Y:S05]  /*1b0c0*/  @!P0 NANOSLEEP.SYNCS 0x989680 ;  /* 0x009896800000895d */ /* 0x004fea0003900000 */
[----:B------:R-:W2:Y:S02]  /*1b0d0*/  @!P0 SYNCS.PHASECHK.TRANS64 P0, [R9+URZ], R4 ;  /* 0x00000004090085a7 */ /* 0x000ea4000800007f */
[----:B--2---:R-:W-:Y:S05]  /*1b0e0*/  @!P0 BRA `(.L_x_618) ;  /* 0xfffffffc00f08947 */ /* 0x004fea000383ffff */
[----:B------:R-:W-:Y:S05]  /*1b0f0*/  BRA `(.L_x_652) ;  /* 0xfffffff000f47947 */ /* 0x000fea000383ffff */
.L_x_619:
[----:B-1----:R1:W2:Y:S02]  /*1b100*/  SYNCS.PHASECHK.TRANS64.TRYWAIT P0, [R6+URZ], R5 ;  /* 0x00000005060075a7 */ /* 0x0022a4000800017f */
[----:B--2---:R-:W-:Y:S05]  /*1b110*/  @!P0 NANOSLEEP.SYNCS 0x989680 ;  /* 0x009896800000895d */ /* 0x004fea0003900000 */
[----:B------:R-:W2:Y:S02]  /*1b120*/  @!P0 SYNCS.PHASECHK.TRANS64 P0, [R6+URZ], R5 ;  /* 0x00000005060085a7 */ /* 0x000ea4000800007f */
[----:B--2---:R-:W-:Y:S05]  /*1b130*/  @!P0 BRA `(.L_x_619) ;  /* 0xfffffffc00f08947 */ /* 0x004fea000383ffff */
[----:B------:R-:W-:Y:S05]  /*1b140*/  BRA `(.L_x_653) ;  /* 0xfffffff400047947 */ /* 0x000fea000383ffff */
.L_x_620:
[----:B-1----:R1:W2:Y:S02]  /*1b150*/  SYNCS.PHASECHK.TRANS64.TRYWAIT P0, [R9+URZ], R4 ;  /* 0x00000004090075a7 */ /* 0x0022a4000800017f */
[----:B--2---:R-:W-:Y:S05]  /*1b160*/  @!P0 NANOSLEEP.SYNCS 0x989680 ;  /* 0x009896800000895d */ /* 0x004fea0003900000 */
[----:B------:R-:W2:Y:S02]  /*1b170*/  @!P0 SYNCS.PHASECHK.TRANS64 P0, [R9+URZ], R4 ;  /* 0x00000004090085a7 */ /* 0x000ea4000800007f */
[----:B--2---:R-:W-:Y:S05]  /*1b180*/  @!P0 BRA `(.L_x_620) ;  /* 0xfffffffc00f08947 */ /* 0x004fea000383ffff */
[----:B------:R-:W-:Y:S05]  /*1b190*/  BRA `(.L_x_654) ;  /* 0xfffffff400147947 */ /* 0x000fea000383ffff */
.L_x_621:
[----:B--2---:R2:W3:Y:S02]  /*1b1a0*/  SYNCS.PHASECHK.TRANS64.TRYWAIT P0, [R6+URZ], R5 ;  /* 0x00000005060075a7 */ /* 0x0044e4000800017f */
[----:B---3--:R-:W-:Y:S05]  /*1b1b0*/  @!P0 NANOSLEEP.SYNCS 0x989680 ;  /* 0x009896800000895d */ /* 0x008fea0003900000 */
[----:B------:R-:W3:Y:S02]  /*1b1c0*/  @!P0 SYNCS.PHASECHK.TRANS64 P0, [R6+URZ], R5 ;  /* 0x00000005060085a7 */ /* 0x000ee4000800007f */
[----:B---3--:R-:W-:Y:S05]  /*1b1d0*/  @!P0 BRA `(.L_x_621) ;  /* 0xfffffffc00f08947 */ /* 0x008fea000383ffff */
[----:B------:R-:W-:Y:S05]  /*1b1e0*/  BRA `(.L_x_655) ;  /* 0xfffffff4001c7947 */ /* 0x000fea000383ffff */
        .weak           $__internal_0_$__cuda_sm20_rcp_rn_f32_slowpath
        .type           $__internal_0_$__cuda_sm20_rcp_rn_f32_slowpath,@function
        .size           $__internal_0_$__cuda_sm20_rcp_rn_f32_slowpath,(.L_x_661 - $__internal_0_$__cuda_sm20_rcp_rn_f32_slowpath)
$__internal_0_$__cuda_sm20_rcp_rn_f32_slowpath:
[----:B------:R-:W-:Y:S01]  /*1b1f0*/  SHF.L.U32 R3, R0, 0x1, RZ ;  /* 0x0000000100037819 */ /* 0x000fe200000006ff */
[----:B------:R-:W-:Y:S03]  /*1b200*/  BSSY B0, `(.L_x_656) ;  /* 0x0000030000007945 */ /* 0x000fe60003800000 */
[----:B------:R-:W-:-:S04]  /*1b210*/  SHF.R.U32.HI R3, RZ, 0x18, R3 ;  /* 0x00000018ff037819 */ /* 0x000fc80000011603 */
[----:B------:R-:W-:-:S13]  /*1b220*/  ISETP.NE.U32.AND P2, PT, R3, RZ, PT ;  /* 0x000000ff0300720c */ /* 0x000fda0003f45070 */
[----:B------:R-:W-:Y:S05]  /*1b230*/  @P2 BRA `(.L_x_657) ;  /* 0x0000000000282947 */ /* 0x000fea0003800000 */
[----:B------:R-:W-:-:S04]  /*1b240*/  SHF.L.U32 R3, R0, 0x1, RZ ;  /* 0x0000000100037819 */ /* 0x000fc800000006ff */
[----:B------:R-:W-:-:S13]  /*1b250*/  ISETP.NE.AND P2, PT, R3, RZ, PT ;  /* 0x000000ff0300720c */ /* 0x000fda0003f45270 */
[----:B------:R-:W-:Y:S01]  /*1b260*/  @P2 FFMA R28, R0, 1.84467440737095516160e+19, RZ ;  /* 0x5f800000001c2823 */ /* 0x000fe200000000ff */
[----:B------:R-:W-:Y:S08]  /*1b270*/  @!P2 MUFU.RCP R5, R0 ;  /* 0x000000000005a308 */ /* 0x000ff00000001000 */
[----:B------:R-:W1:Y:S02]  /*1b280*/  @P2 MUFU.RCP R3, R28 ;  /* 0x0000001c00032308 */ /* 0x000e640000001000 */
[----:B-1----:R-:W-:-:S04]  /*1b290*/  @P2 FFMA R29, R28, R3, -1 ;  /* 0xbf8000001c1d2423 */ /* 0x002fc80000000003 */
[----:B------:R-:W-:-:S04]  /*1b2a0*/  @P2 FADD.FTZ R30, -R29, -RZ ;  /* 0x800000ff1d1e2221 */ /* 0x000fc80000010100 */
[----:B------:R-:W-:-:S04]  /*1b2b0*/  @P2 FFMA R3, R3, R30, R3 ;  /* 0x0000001e03032223 */ /* 0x000fc80000000003 */
[----:B------:R-:W-:Y:S01]  /*1b2c0*/  @P2 FFMA R5, R3, 1.84467440737095516160e+19, RZ ;  /* 0x5f80000003052823 */ /* 0x000fe200000000ff */
[----:B------:R-:W-:Y:S06]  /*1b2d0*/  BRA `(.L_x_658) ;  /* 0x0000000000887947 */ /* 0x000fec0003800000 */
.L_x_657:
[----:B------:R-:W-:-:S04]  /*1b2e0*/  IADD3 R5, R3, -0xfd, RZ ;  /* 0xffffff0303057810 */ /* 0x000fc80007ffe0ff */
[----:B------:R-:W-:-:S13]  /*1b2f0*/  ISETP.GT.U32.AND P2, PT, R5, 0x1, PT ;  /* 0x000000010500780c */ /* 0x000fda0003f44070 */
[----:B------:R-:W-:Y:S05]  /*1b300*/  @P2 BRA `(.L_x_659) ;  /* 0x0000000000782947 */ /* 0x000fea0003800000 */
[----:B------:R-:W-:Y:S02]  /*1b310*/  LOP3.LUT R34, R0, 0x7fffff, RZ, 0xc0, !PT ;  /* 0x007fffff00227812 */ /* 0x000fe400078ec0ff */
[----:B------:R-:W-:Y:S02]  /*1b320*/  MOV R30, 0x3 ;  /* 0x00000003001e7802 */ /* 0x000fe40000000f00 */
[----:B------:R-:W-:Y:S02]  /*1b330*/  LOP3.LUT R34, R34, 0x3f800000, RZ, 0xfc, !PT ;  /* 0x3f80000022227812 */ /* 0x000fe400078efcff */
[----:B------:R-:W-:Y:S02]  /*1b340*/  IADD3 R3, R3, -0xfc, RZ ;  /* 0xffffff0403037810 */ /* 0x000fe40007ffe0ff */
[----:B------:R-:W1:Y:S02]  /*1b350*/  MUFU.RCP R29, R34 ;  /* 0x00000022001d7308 */ /* 0x000e640000001000 */
[----:B-1----:R-:W-:-:S04]  /*1b360*/  FFMA R32, R34, R29, -1 ;  /* 0xbf80000022207423 */ /* 0x002fc8000000001d */
[----:B------:R-:W-:-:S04]  /*1b370*/  FADD.FTZ R32, -R32, -RZ ;  /* 0x800000ff20207221 */ /* 0x000fc80000010100 */
[CCC-:B------:R-:W-:Y:S01]  /*1b380*/  FFMA.RM R28, R29.reuse, R32.reuse, R29.reuse ;  /* 0x000000201d1c7223 */ /* 0x1c0fe2000000401d */
[----:B------:R-:W-:Y:S01]  /*1b390*/  FFMA.RP R31, R29, R32, R29 ;  /* 0x000000201d1f7223 */ /* 0x000fe2000000801d */
[----:B------:R-:W-:-:S03]  /*1b3a0*/  SHF.L.U32 R29, R30, R5, RZ ;  /* 0x000000051e1d7219 */ /* 0x000fc600000006ff */
[C---:B------:R-:W-:Y:S02]  /*1b3b0*/  LOP3.LUT R32, R28.reuse, 0x7fffff, RZ, 0xc0, !PT ;  /* 0x007fffff1c207812 */ /* 0x040fe400078ec0ff */
[----:B------:R-:W-:Y:S02]  /*1b3c0*/  FSETP.NEU.FTZ.AND P2, PT, R28, R31, PT ;  /* 0x0000001f1c00720b */ /* 0x000fe40003f5d000 */
[----:B------:R-:W-:Y:S02]  /*1b3d0*/  LOP3.LUT R28, R32, 0x800000, RZ, 0xfc, !PT ;  /* 0x00800000201c7812 */ /* 0x000fe400078efcff */
[----:B------:R-:W-:Y:S02]  /*1b3e0*/  SEL R30, RZ, 0xffffffff, !P2 ;  /* 0xffffffffff1e7807 */ /* 0x000fe40005000000 */
[----:B------:R-:W-:Y:S02]  /*1b3f0*/  LOP3.LUT R32, R29, R28, RZ, 0xc0, !PT ;  /* 0x0000001c1d207212 */ /* 0x000fe400078ec0ff */
[----:B------:R-:W-:-:S02]  /*1b400*/  IADD3 R30, -R30, RZ, RZ ;  /* 0x000000ff1e1e7210 */ /* 0x000fc40007ffe1ff */
[-C--:B------:R-:W-:Y:S02]  /*1b410*/  SHF.R.U32.HI R32, RZ, R5.reuse, R32 ;  /* 0x00000005ff207219 */ /* 0x080fe40000011620 */
[--C-:B------:R-:W-:Y:S02]  /*1b420*/  LOP3.LUT P3, RZ, R30, R5, R28.reuse, 0xf8, !PT ;  /* 0x000000051eff7212 */ /* 0x100fe4000786f81c */
[C---:B------:R-:W-:Y:S02]  /*1b430*/  LOP3.LUT P2, RZ, R32.reuse, 0x1, RZ, 0xc0, !PT ;  /* 0x0000000120ff7812 */ /* 0x040fe4000784c0ff */
[----:B------:R-:W-:Y:S02]  /*1b440*/  LOP3.LUT P4, RZ, R32, 0x2, RZ, 0xc0, !PT ;  /* 0x0000000220ff7812 */ /* 0x000fe4000788c0ff */
[----:B------:R-:W-:Y:S02]  /*1b450*/  SHF.R.U32.HI R3, RZ, R3, R28 ;  /* 0x00000003ff037219 */ /* 0x000fe4000001161c */
[----:B------:R-:W-:-:S02]  /*1b460*/  PLOP3.LUT P2, PT, P2, P3, P4, 0xe0, 0x0 ;  /* 0x000000000000781c */ /* 0x000fc40001747c40 */
[----:B------:R-:W-:Y:S02]  /*1b470*/  LOP3.LUT P3, RZ, R0, 0x7fffff, RZ, 0xc0, !PT ;  /* 0x007fffff00ff7812 */ /* 0x000fe4000786c0ff */
[----:B------:R-:W-:-:S04]  /*1b480*/  SEL R5, RZ, 0x1, !P2 ;  /* 0x00000001ff057807 */ /* 0x000fc80005000000 */
[----:B------:R-:W-:-:S04]  /*1b490*/  IADD3 R5, -R5, RZ, RZ ;  /* 0x000000ff05057210 */ /* 0x000fc80007ffe1ff */
[----:B------:R-:W-:-:S13]  /*1b4a0*/  ISETP.GE.AND P2, PT, R5, RZ, PT ;  /* 0x000000ff0500720c */ /* 0x000fda0003f46270 */
[----:B------:R-:W-:-:S04]  /*1b4b0*/  @!P2 IADD3 R3, R3, 0x1, RZ ;  /* 0x000000010303a810 */ /* 0x000fc80007ffe0ff */
[----:B------:R-:W-:-:S04]  /*1b4c0*/  @!P3 SHF.L.U32 R3, R3, 0x1, RZ ;  /* 0x000000010303b819 */ /* 0x000fc800000006ff */
[----:B------:R-:W-:Y:S01]  /*1b4d0*/  LOP3.LUT R5, R3, 0x80000000, R0, 0xf8, !PT ;  /* 0x8000000003057812 */ /* 0x000fe200078ef800 */
[----:B------:R-:W-:Y:S06]  /*1b4e0*/  BRA `(.L_x_658) ;  /* 0x0000000000047947 */ /* 0x000fec0003800000 */
.L_x_659:
[----:B------:R1:W2:Y:S02]  /*1b4f0*/  MUFU.RCP R5, R0 ;  /* 0x0000000000057308 */ /* 0x0002a40000001000 */
.L_x_658:
[----:B------:R-:W-:Y:S05]  /*1b500*/  BSYNC B0 ;  /* 0x0000000000007941 */ /* 0x000fea0003800000 */
.L_x_656:
[----:B-12---:R-:W-:Y:S02]  /*1b510*/  MOV R0, R5 ;  /* 0x0000000500007202 */ /* 0x006fe40000000f00 */
[----:B------:R-:W-:-:S04]  /*1b520*/  MOV R5, 0x0 ;  /* 0x0000000000057802 */ /* 0x000fc80000000f00 */
[----:B------:R-:W-:Y:S05]  /*1b530*/  RET.REL.NODEC R4 `(_ZN7cutlass13device_kernelINS_4gemm6kernel13GemmUniversalIN4cute5tupleIJiiiiEEENS1_10collective13CollectiveMmaINS1_37MainloopSm90TmaGmmaWarpSpecializedFP8ILi8ENS5_IJNS4_1CILi1EEESB_SB_EEENS1_35KernelTmaWarpSpecializedCooperativeEEENS5_IJNSA_ILi128EEENSA_ILi256EEENSA_ILi64EEEEEENS_12float_e4m3_tENS5_IJlSB_lEEESJ_SK_NS4_8TiledMMAINS4_8MMA_AtomIJNS4_4SM904GMMA31MMA_64x256x32_F32E4M3E4M3_SS_TNILNSO_7ScaleInE1ELSQ_1EEEEEENS4_6LayoutINS5_IJNSA_ILi2EEESB_SB_EEENS5_IJSB_NSA_ILi0EEESW_EEEEENS5_IJNS4_10UnderscoreESZ_SZ_EEEEENS4_13SM90_TMA_LOADENS4_14ComposedLayoutINS4_7SwizzleILi2ELi4ELi3EEENS4_18smem_ptr_flag_bitsILi8EEENST_INS5_IJNSA_ILi8EEESH_EEENS5_IJSH_SB_EEEEEEEvNS4_8identityES12_S1C_vS1D_EENS_8epilogue10collective18CollectiveEpilogueINS1F_22Sm90TmaWarpSpecializedILi4ELi2ELi16ELb0ELb0EEEJSI_NS5_IJSF_NSA_ILi32EEEEEESJ_SK_SJ_SK_NS1F_6fusion15FusionCallbacksIS1J_NS1M_13LinCombEltActINS1F_6thread4SiLuESJ_fSJ_fLNS_15FloatRoundStyleE2EEESI_S1L_JEEES12_NS13_INS14_ILi1ELi4ELi3EEES17_NST_INS5_IJS18_S1K_EEENS5_IJS1K_SB_EEEEEEENS4_39AutoVectorizingCopyWithAssumedAlignmentILi128EEENS4_14SM90_TMA_STOREES1Y_S20_NS4_9Copy_AtomIJNS4_17SM90_U32x4_STSM_NENS_6half_tEEEEvEEEvvEEEEvNT_6ParamsE) ;  /* 0xfffffe4804b07950 */ /* 0x000fea0003c3ffff */
.L_x_660:
[----:B------:R-:W-:-:S00]  /*1b540*/  BRA `(.L_x_660) ;  /* 0xfffffffc00fc7947 */ /* 0x000fc0000383ffff */
[----:B------:R-:W-:-:S00]  /*1b550*/  NOP ;  /* 0x0000000000007918 */ /* 0x000fc00000000000 */
        /* <DEDUP_REMOVED lines=10> */
.L_x_661:


//--------------------- .nv.global.init           --------------------------
	.section	.nv.global.init,"aw",@progbits
.nv.global.init:
	.type		$str$24,@object
	.size		$str$24,($str$25 - $str$24)
$str$24:
        /*0000*/ 	.byte	0x28, 0x61, 0x64, 0x64, 0x72, 0x65, 0x73, 0x73, 0x20, 0x26, 0x20, 0x6d, 0x61, 0x73, 0x6b, 0x29
        /*0010*/ 	.byte	0x20, 0x3d, 0x3d, 0x20, 0x30, 0x00
	.type		$str$25,@object
	.size		$str$25,(__unnamed_1 - $str$25)
$str$25:
        /*0016*/ 	.byte	0x2f, 0x74, 0x6d, 0x70, 0x2f, 0x63, 0x75, 0x74, 0x6c, 0x61, 0x73, 0x73, 0x5f, 0x73, 0x77, 0x65
        /*0026*/ 	.byte	0x65, 0x70, 0x5f, 0x73, 0x72, 0x63, 0x2f, 0x69, 0x6e, 0x63, 0x6c, 0x75, 0x64, 0x65, 0x2f, 0x63
        /*0036*/ 	.byte	0x75, 0x74, 0x65, 0x2f, 0x70, 0x6f, 0x69, 0x6e, 0x74, 0x65, 0x72, 0x5f, 0x66, 0x6c, 0x61, 0x67
        /*0046*/ 	.byte	0x67, 0x65, 0x64, 0x2e, 0x68, 0x70, 0x70, 0x00
	.type		__unnamed_1,@object
	.size		__unnamed_1,(__unnamed_2 - __unnamed_1)
__unnamed_1:
        /* <DEDUP_REMOVED lines=28> */
        /*020e*/ 	.byte	0x3a, 0x43, 0x3c, 0x34, 0x30, 0x39, 0x36, 0x3e, 0x3e, 0x3e, 0x3e, 0x3e, 0x5d, 0x00
	.type		__unnamed_2,@object
	.size		__unnamed_2,(.L_1 - __unnamed_2)
__unnamed_2:
        /* <DEDUP_REMOVED lines=29> */
.L_1:


//--------------------- .nv.shared._ZN7cutlass13device_kernelINS_4gemm6kernel13GemmUniversalIN4cute5tupleIJiiiiEEENS1_10collective13CollectiveMmaINS1_37MainloopSm90TmaGmmaWarpSpecializedFP8ILi8ENS5_IJNS4_1CILi1EEESB_SB_EEENS1_35KernelTmaWarpSpecializedCooperativeEEENS5_IJNSA_ILi128EEENSA_ILi256EEENSA_ILi64EEEEEENS_12float_e4m3_tENS5_IJlSB_lEEESJ_SK_NS4_8TiledMMAINS4_8MMA_AtomIJNS4_4SM904GMMA31MMA_64x256x32_F32E4M3E4M3_SS_TNILNSO_7ScaleInE1ELSQ_1EEEEEENS4_6LayoutINS5_IJNSA_ILi2EEESB_SB_EEENS5_IJSB_NSA_ILi0EEESW_EEEEENS5_IJNS4_10UnderscoreESZ_SZ_EEEEENS4_13SM90_TMA_LOADENS4_14ComposedLayoutINS4_7SwizzleILi2ELi4ELi3EEENS4_18smem_ptr_flag_bitsILi8EEENST_INS5_IJNSA_ILi8EEESH_EEENS5_IJSH_SB_EEEEEEEvNS4_8identityES12_S1C_vS1D_EENS_8epilogue10collective18CollectiveEpilogueINS1F_22Sm90TmaWarpSpecializedILi4ELi2ELi16ELb0ELb0EEEJSI_NS5_IJSF_NSA_ILi32EEEEEESJ_SK_SJ_SK_NS1F_6fusion15FusionCallbacksIS1J_NS1M_13LinCombEltActINS1F_6thread4SiLuESJ_fSJ_fLNS_15FloatRoundStyleE2EEESI_S1L_JEEES12_NS13_INS14_ILi1ELi4ELi3EEES17_NST_INS5_IJS18_S1K_EEENS5_IJS1K_SB_EEEEEEENS4_39AutoVectorizingCopyWithAssumedAlignmentILi128EEENS4_14SM90_TMA_STOREES1Y_S20_NS4_9Copy_AtomIJNS4_17SM90_U32x4_STSM_NENS_6half_tEEEEvEEEvvEEEEvNT_6ParamsE --------------------------
	.section	.nv.shared._ZN7cutlass13device_kernelINS_4gemm6kernel13GemmUniversalIN4cute5tupleIJiiiiEEENS1_10collective13CollectiveMmaINS1_37MainloopSm90TmaGmmaWarpSpecializedFP8ILi8ENS5_IJNS4_1CILi1EEESB_SB_EEENS1_35KernelTmaWarpSpecializedCooperativeEEENS5_IJNSA_ILi128EEENSA_ILi256EEENSA_ILi64EEEEEENS_12float_e4m3_tENS5_IJlSB_lEEESJ_SK_NS4_8TiledMMAINS4_8MMA_AtomIJNS4_4SM904GMMA31MMA_64x256x32_F32E4M3E4M3_SS_TNILNSO_7ScaleInE1ELSQ_1EEEEEENS4_6LayoutINS5_IJNSA_ILi2EEESB_SB_EEENS5_IJSB_NSA_ILi0EEESW_EEEEENS5_IJNS4_10UnderscoreESZ_SZ_EEEEENS4_13SM90_TMA_LOADENS4_14ComposedLayoutINS4_7SwizzleILi2ELi4ELi3EEENS4_18smem_ptr_flag_bitsILi8EEENST_INS5_IJNSA_ILi8EEESH_EEENS5_IJSH_SB_EEEEEEEvNS4_8identityES12_S1C_vS1D_EENS_8epilogue10collective18CollectiveEpilogueINS1F_22Sm90TmaWarpSpecializedILi4ELi2ELi16ELb0ELb0EEEJSI_NS5_IJSF_NSA_ILi32EEEEEESJ_SK_SJ_SK_NS1F_6fusion15FusionCallbacksIS1J_NS1M_13LinCombEltActINS1F_6thread4SiLuESJ_fSJ_fLNS_15FloatRoundStyleE2EEESI_S1L_JEEES12_NS13_INS14_ILi1ELi4ELi3EEES17_NST_INS5_IJS18_S1K_EEENS5_IJS1K_SB_EEEEEEENS4_39AutoVectorizingCopyWithAssumedAlignmentILi128EEENS4_14SM90_TMA_STOREES1Y_S20_NS4_9Copy_AtomIJNS4_17SM90_U32x4_STSM_NENS_6half_tEEEEvEEEvvEEEEvNT_6ParamsE,"aw",@nobits
	.sectionflags	@""
	.align	16
	.zero		1024


//--------------------- .nv.shared.reserved.0     --------------------------
	.section	.nv.shared.reserved.0,"aw",@nobits
	.weak		__nv_reservedSMEM_offset_0_alias
	.size		__nv_reservedSMEM_offset_0_alias, 0, 0
	.other		__nv_reservedSMEM_offset_0_alias,@"STO_CUDA_RESERVED_SHARED STV_DEFAULT"
__nv_reservedSMEM_offset_0_alias:
	.zero		0


//--------------------- .nv.global                --------------------------
	.section	.nv.global,"aw",@nobits
.nv.global:
	.type		_ZN39_INTERNAL_d033fbbb_4_k_cu_c7fbd33e_27514cute1_E,@object
	.size		_ZN39_INTERNAL_d033fbbb_4_k_cu_c7fbd33e_27514cute1_E,(_ZN39_INTERNAL_d033fbbb_4_k_cu_c7fbd33e_27514cuda3std3__45__cpo6cbeginE - _ZN39_INTERNAL_d033fbbb_4_k_cu_c7fbd33e_27514cute1_E)
_ZN39_INTERNAL_d033fbbb_4_k_cu_c7fbd33e_27514cute1_E:
	.zero		1
	.type		_ZN39_INTERNAL_d033fbbb_4_k_cu_c7fbd33e_27514cuda3std3__45__cpo6cbeginE,@object
	.size		_ZN39_INTERNAL_d033fbbb_4_k_cu_c7fbd33e_27514cuda3std3__45__cpo6cbeginE,(_ZN39_INTERNAL_d033fbbb_4_k_cu_c7fbd33e_27514cuda3std3__48in_placeE - _ZN39_INTERNAL_d033fbbb_4_k_cu_c7fbd33e_27514cuda3std3__45__cpo6cbeginE)
_ZN39_INTERNAL_d033fbbb_4_k_cu_c7fbd33e_27514cuda3std3__45__cpo6cbeginE:
	.zero		1
	.type		_ZN39_INTERNAL_d033fbbb_4_k_cu_c7fbd33e_27514cuda3std3__48in_placeE,@object
	.size		_ZN39_INTERNAL_d033fbbb_4_k_cu_c7fbd33e_27514cuda3std3__48in_placeE,(_ZN39_INTERNAL_d033fbbb_4_k_cu_c7fbd33e_27514cuda3std6ranges3__45__cpo9iter_moveE - _ZN39_INTERNAL_d033fbbb_4_k_cu_c7fbd33e_27514cuda3std3__48in_placeE)
_ZN39_INTERNAL_d033fbbb_4_k_cu_c7fbd33e_27514cuda3std3__48in_placeE:
	.zero		1
	.type		_ZN39_INTERNAL_d033fbbb_4_k_cu_c7fbd33e_27514cuda3std6ranges3__45__cpo9iter_moveE,@object
	.size		_ZN39_INTERNAL_d033fbbb_4_k_cu_c7fbd33e_27514cuda3std6ranges3__45__cpo9iter_moveE,(_ZN39_INTERNAL_d033fbbb_4_k_cu_c7fbd33e_27514cuda3std3__45__cpo5beginE - _ZN39_INTERNAL_d033fbbb_4_k_cu_c7fbd33e_27514cuda3std6ranges3__45__cpo9iter_moveE)
_ZN39_INTERNAL_d033fbbb_4_k_cu_c7fbd33e_27514cuda3std6ranges3__45__cpo9iter_moveE:
	.zero		1
	.type		_ZN39_INTERNAL_d033fbbb_4_k_cu_c7fbd33e_27514cuda3std3__45__cpo5beginE,@object
	.size		_ZN39_INTERNAL_d033fbbb_4_k_cu_c7fbd33e_27514cuda3std3__45__cpo5beginE,(_ZN39_INTERNAL_d033fbbb_4_k_cu_c7fbd33e_27514cuda3std3__441_GLOBAL__N__d033fbbb_4_k_cu_c7fbd33e_27516ignoreE - _ZN39_INTERNAL_d033fbbb_4_k_cu_c7fbd33e_27514cuda3std3__45__cpo5beginE)
_ZN39_INTERNAL_d033fbbb_4_k_cu_c7fbd33e_27514cuda3std3__45__cpo5beginE:
	.zero		1
	.type		_ZN39_INTERNAL_d033fbbb_4_k_cu_c7fbd33e_27514cuda3std3__441_GLOBAL__N__d033fbbb_4_k_cu_c7fbd33e_27516ignoreE,@object
	.size		_ZN39_INTERNAL_d033fbbb_4_k_cu_c7fbd33e_27514cuda3std3__441_GLOBAL__N__d033fbbb_4_k_cu_c7fbd33e_27516ignoreE,(_ZN39_INTERNAL_d033fbbb_4_k_cu_c7fbd33e_27514cute7productE - _ZN39_INTERNAL_d033fbbb_4_k_cu_c7fbd33e_27514cuda3std3__441_GLOBAL__N__d033fbbb_4_k_cu_c7fbd33e_27516ignoreE)
_ZN39_INTERNAL_d033fbbb_4_k_cu_c7fbd33e_27514cuda3std3__441_GLOBAL__N__d033fbbb_4_k_cu_c7fbd33e_27516ignoreE:
	.zero		1
	.type		_ZN39_INTERNAL_d033fbbb_4_k_cu_c7fbd33e_27514cute7productE,@object
	.size		_ZN39_INTERNAL_d033fbbb_4_k_cu_c7fbd33e_27514cute7productE,(_ZN39_INTERNAL_d033fbbb_4_k_cu_c7fbd33e_27514cuda3std3__45__cpo3endE - _ZN39_INTERNAL_d033fbbb_4_k_cu_c7fbd33e_27514cute7productE)
_ZN39_INTERNAL_d033fbbb_4_k_cu_c7fbd33e_27514cute7productE:
	.zero		1
	.type		_ZN39_INTERNAL_d033fbbb_4_k_cu_c7fbd33e_27514cuda3std3__45__cpo3endE,@object
	.size		_ZN39_INTERNAL_d033fbbb_4_k_cu_c7fbd33e_27514cuda3std3__45__cpo3endE,(_ZN39_INTERNAL_d033fbbb_4_k_cu_c7fbd33e_27514cuda3std3__419piecewise_constructE - _ZN39_INTERNAL_d033fbbb_4_k_cu_c7fbd33e_27514cuda3std3__45__cpo3endE)
_ZN39_INTERNAL_d033fbbb_4_k_cu_c7fbd33e_27514cuda3std3__45__cpo3endE:
	.zero		1
	.type		_ZN39_INTERNAL_d033fbbb_4_k_cu_c7fbd33e_27514cuda3std3__419piecewise_constructE,@object
	.size		_ZN39_INTERNAL_d033fbbb_4_k_cu_c7fbd33e_27514cuda3std3__419piecewise_constructE,(_ZN39_INTERNAL_d033fbbb_4_k_cu_c7fbd33e_27514cuda3std3__45__cpo4cendE - _ZN39_INTERNAL_d033fbbb_4_k_cu_c7fbd33e_27514cuda3std3__419piecewise_constructE)
_ZN39_INTERNAL_d033fbbb_4_k_cu_c7fbd33e_27514cuda3std3__419piecewise_constructE:
	.zero		1
	.type		_ZN39_INTERNAL_d033fbbb_4_k_cu_c7fbd33e_27514cuda3std3__45__cpo4cendE,@object
	.size		_ZN39_INTERNAL_d033fbbb_4_k_cu_c7fbd33e_27514cuda3std3__45__cpo4cendE,(_ZN39_INTERNAL_d033fbbb_4_k_cu_c7fbd33e_27514cuda3std6ranges3__45__cpo4swapE - _ZN39_INTERNAL_d033fbbb_4_k_cu_c7fbd33e_27514cuda3std3__45__cpo4cendE)
_ZN39_INTERNAL_d033fbbb_4_k_cu_c7fbd33e_27514cuda3std3__45__cpo4cendE:
	.zero		1
	.type		_ZN39_INTERNAL_d033fbbb_4_k_cu_c7fbd33e_27514cuda3std6ranges3__45__cpo4swapE,@object
	.size		_ZN39_INTERNAL_d033fbbb_4_k_cu_c7fbd33e_27514cuda3std6ranges3__45__cpo4swapE,(.L_9 - _ZN39_INTERNAL_d033fbbb_4_k_cu_c7fbd33e_27514cuda3std6ranges3__45__cpo4swapE)
_ZN39_INTERNAL_d033fbbb_4_k_cu_c7fbd33e_27514cuda3std6ranges3__45__cpo4swapE:
	.zero		1
.L_9:


//--------------------- .nv.constant0._ZN7cutlass13device_kernelINS_4gemm6kernel13GemmUniversalIN4cute5tupleIJiiiiEEENS1_10collective13CollectiveMmaINS1_37MainloopSm90TmaGmmaWarpSpecializedFP8ILi8ENS5_IJNS4_1CILi1EEESB_SB_EEENS1_35KernelTmaWarpSpecializedCooperativeEEENS5_IJNSA_ILi128EEENSA_ILi256EEENSA_ILi64EEEEEENS_12float_e4m3_tENS5_IJlSB_lEEESJ_SK_NS4_8TiledMMAINS4_8MMA_AtomIJNS4_4SM904GMMA31MMA_64x256x32_F32E4M3E4M3_SS_TNILNSO_7ScaleInE1ELSQ_1EEEEEENS4_6LayoutINS5_IJNSA_ILi2EEESB_SB_EEENS5_IJSB_NSA_ILi0EEESW_EEEEENS5_IJNS4_10UnderscoreESZ_SZ_EEEEENS4_13SM90_TMA_LOADENS4_14ComposedLayoutINS4_7SwizzleILi2ELi4ELi3EEENS4_18smem_ptr_flag_bitsILi8EEENST_INS5_IJNSA_ILi8EEESH_EEENS5_IJSH_SB_EEEEEEEvNS4_8identityES12_S1C_vS1D_EENS_8epilogue10collective18CollectiveEpilogueINS1F_22Sm90TmaWarpSpecializedILi4ELi2ELi16ELb0ELb0EEEJSI_NS5_IJSF_NSA_ILi32EEEEEESJ_SK_SJ_SK_NS1F_6fusion15FusionCallbacksIS1J_NS1M_13LinCombEltActINS1F_6thread4SiLuESJ_fSJ_fLNS_15FloatRoundStyleE2EEESI_S1L_JEEES12_NS13_INS14_ILi1ELi4ELi3EEES17_NST_INS5_IJS18_S1K_EEENS5_IJS1K_SB_EEEEEEENS4_39AutoVectorizingCopyWithAssumedAlignmentILi128EEENS4_14SM90_TMA_STOREES1Y_S20_NS4_9Copy_AtomIJNS4_17SM90_U32x4_STSM_NENS_6half_tEEEEvEEEvvEEEEvNT_6ParamsE --------------------------
	.section	.nv.constant0._ZN7cutlass13device_kernelINS_4gemm6kernel13GemmUniversalIN4cute5tupleIJiiiiEEENS1_10collective13CollectiveMmaINS1_37MainloopSm90TmaGmmaWarpSpecializedFP8ILi8ENS5_IJNS4_1CILi1EEESB_SB_EEENS1_35KernelTmaWarpSpecializedCooperativeEEENS5_IJNSA_ILi128EEENSA_ILi256EEENSA_ILi64EEEEEENS_12float_e4m3_tENS5_IJlSB_lEEESJ_SK_NS4_8TiledMMAINS4_8MMA_AtomIJNS4_4SM904GMMA31MMA_64x256x32_F32E4M3E4M3_SS_TNILNSO_7ScaleInE1ELSQ_1EEEEEENS4_6LayoutINS5_IJNSA_ILi2EEESB_SB_EEENS5_IJSB_NSA_ILi0EEESW_EEEEENS5_IJNS4_10UnderscoreESZ_SZ_EEEEENS4_13SM90_TMA_LOADENS4_14ComposedLayoutINS4_7SwizzleILi2ELi4ELi3EEENS4_18smem_ptr_flag_bitsILi8EEENST_INS5_IJNSA_ILi8EEESH_EEENS5_IJSH_SB_EEEEEEEvNS4_8identityES12_S1C_vS1D_EENS_8epilogue10collective18CollectiveEpilogueINS1F_22Sm90TmaWarpSpecializedILi4ELi2ELi16ELb0ELb0EEEJSI_NS5_IJSF_NSA_ILi32EEEEEESJ_SK_SJ_SK_NS1F_6fusion15FusionCallbacksIS1J_NS1M_13LinCombEltActINS1F_6thread4SiLuESJ_fSJ_fLNS_15FloatRoundStyleE2EEESI_S1L_JEEES12_NS13_INS14_ILi1ELi4ELi3EEES17_NST_INS5_IJS18_S1K_EEENS5_IJS1K_SB_EEEEEEENS4_39AutoVectorizingCopyWithAssumedAlignmentILi128EEENS4_14SM90_TMA_STOREES1Y_S20_NS4_9Copy_AtomIJNS4_17SM90_U32x4_STSM_NENS_6half_tEEEEvEEEvvEEEEvNT_6ParamsE,"a",@progbits
	.sectionflags	@""
	.align	4
.nv.constant0._ZN7cutlass13device_kernelINS_4gemm6kernel13GemmUniversalIN4cute5tupleIJiiiiEEENS1_10collective13CollectiveMmaINS1_37MainloopSm90TmaGmmaWarpSpecializedFP8ILi8ENS5_IJNS4_1CILi1EEESB_SB_EEENS1_35KernelTmaWarpSpecializedCooperativeEEENS5_IJNSA_ILi128EEENSA_ILi256EEENSA_ILi64EEEEEENS_12float_e4m3_tENS5_IJlSB_lEEESJ_SK_NS4_8TiledMMAINS4_8MMA_AtomIJNS4_4SM904GMMA31MMA_64x256x32_F32E4M3E4M3_SS_TNILNSO_7ScaleInE1ELSQ_1EEEEEENS4_6LayoutINS5_IJNSA_ILi2EEESB_SB_EEENS5_IJSB_NSA_ILi0EEESW_EEEEENS5_IJNS4_10UnderscoreESZ_SZ_EEEEENS4_13SM90_TMA_LOADENS4_14ComposedLayoutINS4_7SwizzleILi2ELi4ELi3EEENS4_18smem_ptr_flag_bitsILi8EEENST_INS5_IJNSA_ILi8EEESH_EEENS5_IJSH_SB_EEEEEEEvNS4_8identityES12_S1C_vS1D_EENS_8epilogue10collective18CollectiveEpilogueINS1F_22Sm90TmaWarpSpecializedILi4ELi2ELi16ELb0ELb0EEEJSI_NS5_IJSF_NSA_ILi32EEEEEESJ_SK_SJ_SK_NS1F_6fusion15FusionCallbacksIS1J_NS1M_13LinCombEltActINS1F_6thread4SiLuESJ_fSJ_fLNS_15FloatRoundStyleE2EEESI_S1L_JEEES12_NS13_INS14_ILi1ELi4ELi3EEES17_NST_INS5_IJS18_S1K_EEENS5_IJS1K_SB_EEEEEEENS4_39AutoVectorizingCopyWithAssumedAlignmentILi128EEENS4_14SM90_TMA_STOREES1Y_S20_NS4_9Copy_AtomIJNS4_17SM90_U32x4_STSM_NENS_6half_tEEEEvEEEvvEEEEvNT_6ParamsE:
	.zero		2432


//--------------------- SYMBOLS --------------------------

	.type		.nv.reservedSmem.offset0,@object
	.size		.nv.reservedSmem.offset0,0x4
	.type		__assertfail,@function
